//
// Generated by NVIDIA NVVM Compiler
//
// Compiler Build ID: CL-36424714
// Cuda compilation tools, release 13.0, V13.0.88
// Based on NVVM 20.0.0
//

.version 9.0
.target sm_100
.address_size 64

	// .globl	_Z27password_xor_with_ipad_opadPcjPjS0_
.const .align 4 .b8 round_consts[256] = {152, 47, 138, 66, 145, 68, 55, 113, 207, 251, 192, 181, 165, 219, 181, 233, 91, 194, 86, 57, 241, 17, 241, 89, 164, 130, 63, 146, 213, 94, 28, 171, 152, 170, 7, 216, 1, 91, 131, 18, 190, 133, 49, 36, 195, 125, 12, 85, 116, 93, 190, 114, 254, 177, 222, 128, 167, 6, 220, 155, 116, 241, 155, 193, 193, 105, 155, 228, 134, 71, 190, 239, 198, 157, 193, 15, 204, 161, 12, 36, 111, 44, 233, 45, 170, 132, 116, 74, 220, 169, 176, 92, 218, 136, 249, 118, 82, 81, 62, 152, 109, 198, 49, 168, 200, 39, 3, 176, 199, 127, 89, 191, 243, 11, 224, 198, 71, 145, 167, 213, 81, 99, 202, 6, 103, 41, 41, 20, 133, 10, 183, 39, 56, 33, 27, 46, 252, 109, 44, 77, 19, 13, 56, 83, 84, 115, 10, 101, 187, 10, 106, 118, 46, 201, 194, 129, 133, 44, 114, 146, 161, 232, 191, 162, 75, 102, 26, 168, 112, 139, 75, 194, 163, 81, 108, 199, 25, 232, 146, 209, 36, 6, 153, 214, 133, 53, 14, 244, 112, 160, 106, 16, 22, 193, 164, 25, 8, 108, 55, 30, 76, 119, 72, 39, 181, 188, 176, 52, 179, 12, 28, 57, 74, 170, 216, 78, 79, 202, 156, 91, 243, 111, 46, 104, 238, 130, 143, 116, 111, 99, 165, 120, 20, 120, 200, 132, 8, 2, 199, 140, 250, 255, 190, 144, 235, 108, 80, 164, 247, 163, 249, 190, 242, 120, 113, 198};

.visible .entry _Z27password_xor_with_ipad_opadPcjPjS0_(
	.param .u64 .ptr .align 1 _Z27password_xor_with_ipad_opadPcjPjS0__param_0,
	.param .u32 _Z27password_xor_with_ipad_opadPcjPjS0__param_1,
	.param .u64 .ptr .align 1 _Z27password_xor_with_ipad_opadPcjPjS0__param_2,
	.param .u64 .ptr .align 1 _Z27password_xor_with_ipad_opadPcjPjS0__param_3
)
{
	.local .align 16 .b8 	__local_depot0[2080];
	.reg .b64 	%SP;
	.reg .b64 	%SPL;
	.reg .b32 	%r<18>;
	.reg .b64 	%rd<21>;

	mov.u64 	%SPL, __local_depot0;
	ld.param.u64 	%rd1, [_Z27password_xor_with_ipad_opadPcjPjS0__param_2];
	ld.param.u64 	%rd2, [_Z27password_xor_with_ipad_opadPcjPjS0__param_3];
	cvta.to.global.u64 	%rd3, %rd2;
	cvta.to.global.u64 	%rd4, %rd1;
	add.u64 	%rd6, %SPL, 0;
	add.u64 	%rd8, %SPL, 2048;
	add.u64 	%rd10, %SPL, 0;
	add.u64 	%rd12, %SPL, 2048;
	mov.b32 	%r1, 0;
	st.local.v4.u32 	[%rd10], {%r1, %r1, %r1, %r1};
	st.local.v4.u32 	[%rd10+16], {%r1, %r1, %r1, %r1};
	st.local.v4.u32 	[%rd10+32], {%r1, %r1, %r1, %r1};
	st.local.v4.u32 	[%rd10+48], {%r1, %r1, %r1, %r1};
	st.local.v4.u32 	[%rd10+64], {%r1, %r1, %r1, %r1};
	st.local.v4.u32 	[%rd10+80], {%r1, %r1, %r1, %r1};
	st.local.v4.u32 	[%rd10+96], {%r1, %r1, %r1, %r1};
	st.local.v4.u32 	[%rd10+112], {%r1, %r1, %r1, %r1};
	st.local.v4.u32 	[%rd10+128], {%r1, %r1, %r1, %r1};
	st.local.v4.u32 	[%rd10+144], {%r1, %r1, %r1, %r1};
	st.local.v4.u32 	[%rd10+160], {%r1, %r1, %r1, %r1};
	st.local.v4.u32 	[%rd10+176], {%r1, %r1, %r1, %r1};
	st.local.v4.u32 	[%rd10+192], {%r1, %r1, %r1, %r1};
	st.local.v4.u32 	[%rd10+208], {%r1, %r1, %r1, %r1};
	st.local.v4.u32 	[%rd10+224], {%r1, %r1, %r1, %r1};
	st.local.v4.u32 	[%rd10+240], {%r1, %r1, %r1, %r1};
	st.local.v4.u32 	[%rd10+256], {%r1, %r1, %r1, %r1};
	st.local.v4.u32 	[%rd10+272], {%r1, %r1, %r1, %r1};
	st.local.v4.u32 	[%rd10+288], {%r1, %r1, %r1, %r1};
	st.local.v4.u32 	[%rd10+304], {%r1, %r1, %r1, %r1};
	st.local.v4.u32 	[%rd10+320], {%r1, %r1, %r1, %r1};
	st.local.v4.u32 	[%rd10+336], {%r1, %r1, %r1, %r1};
	st.local.v4.u32 	[%rd10+352], {%r1, %r1, %r1, %r1};
	st.local.v4.u32 	[%rd10+368], {%r1, %r1, %r1, %r1};
	st.local.v4.u32 	[%rd10+384], {%r1, %r1, %r1, %r1};
	st.local.v4.u32 	[%rd10+400], {%r1, %r1, %r1, %r1};
	st.local.v4.u32 	[%rd10+416], {%r1, %r1, %r1, %r1};
	st.local.v4.u32 	[%rd10+432], {%r1, %r1, %r1, %r1};
	st.local.v4.u32 	[%rd10+448], {%r1, %r1, %r1, %r1};
	st.local.v4.u32 	[%rd10+464], {%r1, %r1, %r1, %r1};
	st.local.v4.u32 	[%rd10+480], {%r1, %r1, %r1, %r1};
	st.local.v4.u32 	[%rd10+496], {%r1, %r1, %r1, %r1};
	st.local.v4.u32 	[%rd10+512], {%r1, %r1, %r1, %r1};
	st.local.v4.u32 	[%rd10+528], {%r1, %r1, %r1, %r1};
	st.local.v4.u32 	[%rd10+544], {%r1, %r1, %r1, %r1};
	st.local.v4.u32 	[%rd10+560], {%r1, %r1, %r1, %r1};
	st.local.v4.u32 	[%rd10+576], {%r1, %r1, %r1, %r1};
	st.local.v4.u32 	[%rd10+592], {%r1, %r1, %r1, %r1};
	st.local.v4.u32 	[%rd10+608], {%r1, %r1, %r1, %r1};
	st.local.v4.u32 	[%rd10+624], {%r1, %r1, %r1, %r1};
	st.local.v4.u32 	[%rd10+640], {%r1, %r1, %r1, %r1};
	st.local.v4.u32 	[%rd10+656], {%r1, %r1, %r1, %r1};
	st.local.v4.u32 	[%rd10+672], {%r1, %r1, %r1, %r1};
	st.local.v4.u32 	[%rd10+688], {%r1, %r1, %r1, %r1};
	st.local.v4.u32 	[%rd10+704], {%r1, %r1, %r1, %r1};
	st.local.v4.u32 	[%rd10+720], {%r1, %r1, %r1, %r1};
	st.local.v4.u32 	[%rd10+736], {%r1, %r1, %r1, %r1};
	st.local.v4.u32 	[%rd10+752], {%r1, %r1, %r1, %r1};
	st.local.v4.u32 	[%rd10+768], {%r1, %r1, %r1, %r1};
	st.local.v4.u32 	[%rd10+784], {%r1, %r1, %r1, %r1};
	st.local.v4.u32 	[%rd10+800], {%r1, %r1, %r1, %r1};
	st.local.v4.u32 	[%rd10+816], {%r1, %r1, %r1, %r1};
	st.local.v4.u32 	[%rd10+832], {%r1, %r1, %r1, %r1};
	st.local.v4.u32 	[%rd10+848], {%r1, %r1, %r1, %r1};
	st.local.v4.u32 	[%rd10+864], {%r1, %r1, %r1, %r1};
	st.local.v4.u32 	[%rd10+880], {%r1, %r1, %r1, %r1};
	st.local.v4.u32 	[%rd10+896], {%r1, %r1, %r1, %r1};
	st.local.v4.u32 	[%rd10+912], {%r1, %r1, %r1, %r1};
	st.local.v4.u32 	[%rd10+928], {%r1, %r1, %r1, %r1};
	st.local.v4.u32 	[%rd10+944], {%r1, %r1, %r1, %r1};
	st.local.v4.u32 	[%rd10+960], {%r1, %r1, %r1, %r1};
	st.local.v4.u32 	[%rd10+976], {%r1, %r1, %r1, %r1};
	st.local.v4.u32 	[%rd10+992], {%r1, %r1, %r1, %r1};
	st.local.v4.u32 	[%rd10+1008], {%r1, %r1, %r1, %r1};
	st.local.v4.u32 	[%rd10+1024], {%r1, %r1, %r1, %r1};
	st.local.v4.u32 	[%rd10+1040], {%r1, %r1, %r1, %r1};
	st.local.v4.u32 	[%rd10+1056], {%r1, %r1, %r1, %r1};
	st.local.v4.u32 	[%rd10+1072], {%r1, %r1, %r1, %r1};
	st.local.v4.u32 	[%rd10+1088], {%r1, %r1, %r1, %r1};
	st.local.v4.u32 	[%rd10+1104], {%r1, %r1, %r1, %r1};
	st.local.v4.u32 	[%rd10+1120], {%r1, %r1, %r1, %r1};
	st.local.v4.u32 	[%rd10+1136], {%r1, %r1, %r1, %r1};
	st.local.v4.u32 	[%rd10+1152], {%r1, %r1, %r1, %r1};
	st.local.v4.u32 	[%rd10+1168], {%r1, %r1, %r1, %r1};
	st.local.v4.u32 	[%rd10+1184], {%r1, %r1, %r1, %r1};
	st.local.v4.u32 	[%rd10+1200], {%r1, %r1, %r1, %r1};
	st.local.v4.u32 	[%rd10+1216], {%r1, %r1, %r1, %r1};
	st.local.v4.u32 	[%rd10+1232], {%r1, %r1, %r1, %r1};
	st.local.v4.u32 	[%rd10+1248], {%r1, %r1, %r1, %r1};
	st.local.v4.u32 	[%rd10+1264], {%r1, %r1, %r1, %r1};
	st.local.v4.u32 	[%rd10+1280], {%r1, %r1, %r1, %r1};
	st.local.v4.u32 	[%rd10+1296], {%r1, %r1, %r1, %r1};
	st.local.v4.u32 	[%rd10+1312], {%r1, %r1, %r1, %r1};
	st.local.v4.u32 	[%rd10+1328], {%r1, %r1, %r1, %r1};
	st.local.v4.u32 	[%rd10+1344], {%r1, %r1, %r1, %r1};
	st.local.v4.u32 	[%rd10+1360], {%r1, %r1, %r1, %r1};
	st.local.v4.u32 	[%rd10+1376], {%r1, %r1, %r1, %r1};
	st.local.v4.u32 	[%rd10+1392], {%r1, %r1, %r1, %r1};
	st.local.v4.u32 	[%rd10+1408], {%r1, %r1, %r1, %r1};
	st.local.v4.u32 	[%rd10+1424], {%r1, %r1, %r1, %r1};
	st.local.v4.u32 	[%rd10+1440], {%r1, %r1, %r1, %r1};
	st.local.v4.u32 	[%rd10+1456], {%r1, %r1, %r1, %r1};
	st.local.v4.u32 	[%rd10+1472], {%r1, %r1, %r1, %r1};
	st.local.v4.u32 	[%rd10+1488], {%r1, %r1, %r1, %r1};
	st.local.v4.u32 	[%rd10+1504], {%r1, %r1, %r1, %r1};
	st.local.v4.u32 	[%rd10+1520], {%r1, %r1, %r1, %r1};
	st.local.v4.u32 	[%rd10+1536], {%r1, %r1, %r1, %r1};
	st.local.v4.u32 	[%rd10+1552], {%r1, %r1, %r1, %r1};
	st.local.v4.u32 	[%rd10+1568], {%r1, %r1, %r1, %r1};
	st.local.v4.u32 	[%rd10+1584], {%r1, %r1, %r1, %r1};
	st.local.v4.u32 	[%rd10+1600], {%r1, %r1, %r1, %r1};
	st.local.v4.u32 	[%rd10+1616], {%r1, %r1, %r1, %r1};
	st.local.v4.u32 	[%rd10+1632], {%r1, %r1, %r1, %r1};
	st.local.v4.u32 	[%rd10+1648], {%r1, %r1, %r1, %r1};
	st.local.v4.u32 	[%rd10+1664], {%r1, %r1, %r1, %r1};
	st.local.v4.u32 	[%rd10+1680], {%r1, %r1, %r1, %r1};
	st.local.v4.u32 	[%rd10+1696], {%r1, %r1, %r1, %r1};
	st.local.v4.u32 	[%rd10+1712], {%r1, %r1, %r1, %r1};
	st.local.v4.u32 	[%rd10+1728], {%r1, %r1, %r1, %r1};
	st.local.v4.u32 	[%rd10+1744], {%r1, %r1, %r1, %r1};
	st.local.v4.u32 	[%rd10+1760], {%r1, %r1, %r1, %r1};
	st.local.v4.u32 	[%rd10+1776], {%r1, %r1, %r1, %r1};
	st.local.v4.u32 	[%rd10+1792], {%r1, %r1, %r1, %r1};
	st.local.v4.u32 	[%rd10+1808], {%r1, %r1, %r1, %r1};
	st.local.v4.u32 	[%rd10+1824], {%r1, %r1, %r1, %r1};
	st.local.v4.u32 	[%rd10+1840], {%r1, %r1, %r1, %r1};
	st.local.v4.u32 	[%rd10+1856], {%r1, %r1, %r1, %r1};
	st.local.v4.u32 	[%rd10+1872], {%r1, %r1, %r1, %r1};
	st.local.v4.u32 	[%rd10+1888], {%r1, %r1, %r1, %r1};
	st.local.v4.u32 	[%rd10+1904], {%r1, %r1, %r1, %r1};
	st.local.v4.u32 	[%rd10+1920], {%r1, %r1, %r1, %r1};
	st.local.v4.u32 	[%rd10+1936], {%r1, %r1, %r1, %r1};
	st.local.v4.u32 	[%rd10+1952], {%r1, %r1, %r1, %r1};
	st.local.v4.u32 	[%rd10+1968], {%r1, %r1, %r1, %r1};
	st.local.v4.u32 	[%rd10+1984], {%r1, %r1, %r1, %r1};
	st.local.v4.u32 	[%rd10+2000], {%r1, %r1, %r1, %r1};
	st.local.v4.u32 	[%rd10+2016], {%r1, %r1, %r1, %r1};
	st.local.v4.u32 	[%rd10+2032], {%r1, %r1, %r1, %r1};
	mov.b32 	%r2, 1;
	st.local.v4.u32 	[%rd12], {%r1, %r1, %r2, %r2};
	st.local.v4.u32 	[%rd12+16], {%r1, %r2, %r2, %r1};
	mov.u32 	%r3, %tid.x;
	mov.u32 	%r4, %ctaid.x;
	mov.u32 	%r5, %ntid.x;
	mad.lo.s32 	%r6, %r4, %r5, %r3;
	mul.wide.s32 	%rd13, %r6, 4;
	add.s64 	%rd14, %rd10, %rd13;
	ld.local.u32 	%r7, [%rd14];
	shr.s32 	%r8, %r6, 31;
	shr.u32 	%r9, %r8, 29;
	add.s32 	%r10, %r6, %r9;
	and.b32  	%r11, %r10, -8;
	sub.s32 	%r12, %r6, %r11;
	mul.wide.s32 	%rd15, %r12, 4;
	add.s64 	%rd16, %rd12, %rd15;
	ld.local.u32 	%r13, [%rd16];
	xor.b32  	%r14, %r13, %r7;
	add.s64 	%rd17, %rd4, %rd13;
	st.global.u32 	[%rd17], %r14;
	bar.sync 	0;
	st.local.v4.u32 	[%rd6], {%r1, %r1, %r1, %r1};
	st.local.v4.u32 	[%rd6+16], {%r1, %r1, %r1, %r1};
	st.local.v4.u32 	[%rd6+32], {%r1, %r1, %r1, %r1};
	st.local.v4.u32 	[%rd6+48], {%r1, %r1, %r1, %r1};
	st.local.v4.u32 	[%rd6+64], {%r1, %r1, %r1, %r1};
	st.local.v4.u32 	[%rd6+80], {%r1, %r1, %r1, %r1};
	st.local.v4.u32 	[%rd6+96], {%r1, %r1, %r1, %r1};
	st.local.v4.u32 	[%rd6+112], {%r1, %r1, %r1, %r1};
	st.local.v4.u32 	[%rd6+128], {%r1, %r1, %r1, %r1};
	st.local.v4.u32 	[%rd6+144], {%r1, %r1, %r1, %r1};
	st.local.v4.u32 	[%rd6+160], {%r1, %r1, %r1, %r1};
	st.local.v4.u32 	[%rd6+176], {%r1, %r1, %r1, %r1};
	st.local.v4.u32 	[%rd6+192], {%r1, %r1, %r1, %r1};
	st.local.v4.u32 	[%rd6+208], {%r1, %r1, %r1, %r1};
	st.local.v4.u32 	[%rd6+224], {%r1, %r1, %r1, %r1};
	st.local.v4.u32 	[%rd6+240], {%r1, %r1, %r1, %r1};
	st.local.v4.u32 	[%rd6+256], {%r1, %r1, %r1, %r1};
	st.local.v4.u32 	[%rd6+272], {%r1, %r1, %r1, %r1};
	st.local.v4.u32 	[%rd6+288], {%r1, %r1, %r1, %r1};
	st.local.v4.u32 	[%rd6+304], {%r1, %r1, %r1, %r1};
	st.local.v4.u32 	[%rd6+320], {%r1, %r1, %r1, %r1};
	st.local.v4.u32 	[%rd6+336], {%r1, %r1, %r1, %r1};
	st.local.v4.u32 	[%rd6+352], {%r1, %r1, %r1, %r1};
	st.local.v4.u32 	[%rd6+368], {%r1, %r1, %r1, %r1};
	st.local.v4.u32 	[%rd6+384], {%r1, %r1, %r1, %r1};
	st.local.v4.u32 	[%rd6+400], {%r1, %r1, %r1, %r1};
	st.local.v4.u32 	[%rd6+416], {%r1, %r1, %r1, %r1};
	st.local.v4.u32 	[%rd6+432], {%r1, %r1, %r1, %r1};
	st.local.v4.u32 	[%rd6+448], {%r1, %r1, %r1, %r1};
	st.local.v4.u32 	[%rd6+464], {%r1, %r1, %r1, %r1};
	st.local.v4.u32 	[%rd6+480], {%r1, %r1, %r1, %r1};
	st.local.v4.u32 	[%rd6+496], {%r1, %r1, %r1, %r1};
	st.local.v4.u32 	[%rd6+512], {%r1, %r1, %r1, %r1};
	st.local.v4.u32 	[%rd6+528], {%r1, %r1, %r1, %r1};
	st.local.v4.u32 	[%rd6+544], {%r1, %r1, %r1, %r1};
	st.local.v4.u32 	[%rd6+560], {%r1, %r1, %r1, %r1};
	st.local.v4.u32 	[%rd6+576], {%r1, %r1, %r1, %r1};
	st.local.v4.u32 	[%rd6+592], {%r1, %r1, %r1, %r1};
	st.local.v4.u32 	[%rd6+608], {%r1, %r1, %r1, %r1};
	st.local.v4.u32 	[%rd6+624], {%r1, %r1, %r1, %r1};
	st.local.v4.u32 	[%rd6+640], {%r1, %r1, %r1, %r1};
	st.local.v4.u32 	[%rd6+656], {%r1, %r1, %r1, %r1};
	st.local.v4.u32 	[%rd6+672], {%r1, %r1, %r1, %r1};
	st.local.v4.u32 	[%rd6+688], {%r1, %r1, %r1, %r1};
	st.local.v4.u32 	[%rd6+704], {%r1, %r1, %r1, %r1};
	st.local.v4.u32 	[%rd6+720], {%r1, %r1, %r1, %r1};
	st.local.v4.u32 	[%rd6+736], {%r1, %r1, %r1, %r1};
	st.local.v4.u32 	[%rd6+752], {%r1, %r1, %r1, %r1};
	st.local.v4.u32 	[%rd6+768], {%r1, %r1, %r1, %r1};
	st.local.v4.u32 	[%rd6+784], {%r1, %r1, %r1, %r1};
	st.local.v4.u32 	[%rd6+800], {%r1, %r1, %r1, %r1};
	st.local.v4.u32 	[%rd6+816], {%r1, %r1, %r1, %r1};
	st.local.v4.u32 	[%rd6+832], {%r1, %r1, %r1, %r1};
	st.local.v4.u32 	[%rd6+848], {%r1, %r1, %r1, %r1};
	st.local.v4.u32 	[%rd6+864], {%r1, %r1, %r1, %r1};
	st.local.v4.u32 	[%rd6+880], {%r1, %r1, %r1, %r1};
	st.local.v4.u32 	[%rd6+896], {%r1, %r1, %r1, %r1};
	st.local.v4.u32 	[%rd6+912], {%r1, %r1, %r1, %r1};
	st.local.v4.u32 	[%rd6+928], {%r1, %r1, %r1, %r1};
	st.local.v4.u32 	[%rd6+944], {%r1, %r1, %r1, %r1};
	st.local.v4.u32 	[%rd6+960], {%r1, %r1, %r1, %r1};
	st.local.v4.u32 	[%rd6+976], {%r1, %r1, %r1, %r1};
	st.local.v4.u32 	[%rd6+992], {%r1, %r1, %r1, %r1};
	st.local.v4.u32 	[%rd6+1008], {%r1, %r1, %r1, %r1};
	st.local.v4.u32 	[%rd6+1024], {%r1, %r1, %r1, %r1};
	st.local.v4.u32 	[%rd6+1040], {%r1, %r1, %r1, %r1};
	st.local.v4.u32 	[%rd6+1056], {%r1, %r1, %r1, %r1};
	st.local.v4.u32 	[%rd6+1072], {%r1, %r1, %r1, %r1};
	st.local.v4.u32 	[%rd6+1088], {%r1, %r1, %r1, %r1};
	st.local.v4.u32 	[%rd6+1104], {%r1, %r1, %r1, %r1};
	st.local.v4.u32 	[%rd6+1120], {%r1, %r1, %r1, %r1};
	st.local.v4.u32 	[%rd6+1136], {%r1, %r1, %r1, %r1};
	st.local.v4.u32 	[%rd6+1152], {%r1, %r1, %r1, %r1};
	st.local.v4.u32 	[%rd6+1168], {%r1, %r1, %r1, %r1};
	st.local.v4.u32 	[%rd6+1184], {%r1, %r1, %r1, %r1};
	st.local.v4.u32 	[%rd6+1200], {%r1, %r1, %r1, %r1};
	st.local.v4.u32 	[%rd6+1216], {%r1, %r1, %r1, %r1};
	st.local.v4.u32 	[%rd6+1232], {%r1, %r1, %r1, %r1};
	st.local.v4.u32 	[%rd6+1248], {%r1, %r1, %r1, %r1};
	st.local.v4.u32 	[%rd6+1264], {%r1, %r1, %r1, %r1};
	st.local.v4.u32 	[%rd6+1280], {%r1, %r1, %r1, %r1};
	st.local.v4.u32 	[%rd6+1296], {%r1, %r1, %r1, %r1};
	st.local.v4.u32 	[%rd6+1312], {%r1, %r1, %r1, %r1};
	st.local.v4.u32 	[%rd6+1328], {%r1, %r1, %r1, %r1};
	st.local.v4.u32 	[%rd6+1344], {%r1, %r1, %r1, %r1};
	st.local.v4.u32 	[%rd6+1360], {%r1, %r1, %r1, %r1};
	st.local.v4.u32 	[%rd6+1376], {%r1, %r1, %r1, %r1};
	st.local.v4.u32 	[%rd6+1392], {%r1, %r1, %r1, %r1};
	st.local.v4.u32 	[%rd6+1408], {%r1, %r1, %r1, %r1};
	st.local.v4.u32 	[%rd6+1424], {%r1, %r1, %r1, %r1};
	st.local.v4.u32 	[%rd6+1440], {%r1, %r1, %r1, %r1};
	st.local.v4.u32 	[%rd6+1456], {%r1, %r1, %r1, %r1};
	st.local.v4.u32 	[%rd6+1472], {%r1, %r1, %r1, %r1};
	st.local.v4.u32 	[%rd6+1488], {%r1, %r1, %r1, %r1};
	st.local.v4.u32 	[%rd6+1504], {%r1, %r1, %r1, %r1};
	st.local.v4.u32 	[%rd6+1520], {%r1, %r1, %r1, %r1};
	st.local.v4.u32 	[%rd6+1536], {%r1, %r1, %r1, %r1};
	st.local.v4.u32 	[%rd6+1552], {%r1, %r1, %r1, %r1};
	st.local.v4.u32 	[%rd6+1568], {%r1, %r1, %r1, %r1};
	st.local.v4.u32 	[%rd6+1584], {%r1, %r1, %r1, %r1};
	st.local.v4.u32 	[%rd6+1600], {%r1, %r1, %r1, %r1};
	st.local.v4.u32 	[%rd6+1616], {%r1, %r1, %r1, %r1};
	st.local.v4.u32 	[%rd6+1632], {%r1, %r1, %r1, %r1};
	st.local.v4.u32 	[%rd6+1648], {%r1, %r1, %r1, %r1};
	st.local.v4.u32 	[%rd6+1664], {%r1, %r1, %r1, %r1};
	st.local.v4.u32 	[%rd6+1680], {%r1, %r1, %r1, %r1};
	st.local.v4.u32 	[%rd6+1696], {%r1, %r1, %r1, %r1};
	st.local.v4.u32 	[%rd6+1712], {%r1, %r1, %r1, %r1};
	st.local.v4.u32 	[%rd6+1728], {%r1, %r1, %r1, %r1};
	st.local.v4.u32 	[%rd6+1744], {%r1, %r1, %r1, %r1};
	st.local.v4.u32 	[%rd6+1760], {%r1, %r1, %r1, %r1};
	st.local.v4.u32 	[%rd6+1776], {%r1, %r1, %r1, %r1};
	st.local.v4.u32 	[%rd6+1792], {%r1, %r1, %r1, %r1};
	st.local.v4.u32 	[%rd6+1808], {%r1, %r1, %r1, %r1};
	st.local.v4.u32 	[%rd6+1824], {%r1, %r1, %r1, %r1};
	st.local.v4.u32 	[%rd6+1840], {%r1, %r1, %r1, %r1};
	st.local.v4.u32 	[%rd6+1856], {%r1, %r1, %r1, %r1};
	st.local.v4.u32 	[%rd6+1872], {%r1, %r1, %r1, %r1};
	st.local.v4.u32 	[%rd6+1888], {%r1, %r1, %r1, %r1};
	st.local.v4.u32 	[%rd6+1904], {%r1, %r1, %r1, %r1};
	st.local.v4.u32 	[%rd6+1920], {%r1, %r1, %r1, %r1};
	st.local.v4.u32 	[%rd6+1936], {%r1, %r1, %r1, %r1};
	st.local.v4.u32 	[%rd6+1952], {%r1, %r1, %r1, %r1};
	st.local.v4.u32 	[%rd6+1968], {%r1, %r1, %r1, %r1};
	st.local.v4.u32 	[%rd6+1984], {%r1, %r1, %r1, %r1};
	st.local.v4.u32 	[%rd6+2000], {%r1, %r1, %r1, %r1};
	st.local.v4.u32 	[%rd6+2016], {%r1, %r1, %r1, %r1};
	st.local.v4.u32 	[%rd6+2032], {%r1, %r1, %r1, %r1};
	st.local.v4.u32 	[%rd8], {%r1, %r2, %r1, %r2};
	st.local.v4.u32 	[%rd8+16], {%r2, %r2, %r1, %r1};
	add.s64 	%rd18, %rd6, %rd13;
	ld.local.u32 	%r15, [%rd18];
	add.s64 	%rd19, %rd8, %rd15;
	ld.local.u32 	%r16, [%rd19];
	xor.b32  	%r17, %r16, %r15;
	add.s64 	%rd20, %rd3, %rd13;
	st.global.u32 	[%rd20], %r17;
	bar.sync 	0;
	ret;

}
	// .globl	_Z18pbkdf2_hmac_sha256jPjS_S_S_
.visible .entry _Z18pbkdf2_hmac_sha256jPjS_S_S_(
	.param .u32 _Z18pbkdf2_hmac_sha256jPjS_S_S__param_0,
	.param .u64 .ptr .align 1 _Z18pbkdf2_hmac_sha256jPjS_S_S__param_1,
	.param .u64 .ptr .align 1 _Z18pbkdf2_hmac_sha256jPjS_S_S__param_2,
	.param .u64 .ptr .align 1 _Z18pbkdf2_hmac_sha256jPjS_S_S__param_3,
	.param .u64 .ptr .align 1 _Z18pbkdf2_hmac_sha256jPjS_S_S__param_4
)
{
	.local .align 16 .b8 	__local_depot1[13440];
	.reg .b64 	%SP;
	.reg .b64 	%SPL;
	.reg .pred 	%p<293>;
	.reg .b32 	%r<14050>;
	.reg .b64 	%rd<379>;

	mov.u64 	%SPL, __local_depot1;
	ld.param.u32 	%r4689, [_Z18pbkdf2_hmac_sha256jPjS_S_S__param_0];
	add.u64 	%rd1, %SPL, 0;
	add.u64 	%rd2, %SPL, 0;
	add.u64 	%rd3, %SPL, 0;
	add.u64 	%rd4, %SPL, 0;
	add.u64 	%rd5, %SPL, 0;
	add.u64 	%rd6, %SPL, 0;
	add.u64 	%rd7, %SPL, 0;
	add.u64 	%rd8, %SPL, 0;
	add.u64 	%rd9, %SPL, 0;
	add.u64 	%rd10, %SPL, 0;
	add.u64 	%rd11, %SPL, 0;
	add.u64 	%rd12, %SPL, 0;
	add.u64 	%rd13, %SPL, 0;
	add.u64 	%rd14, %SPL, 0;
	add.u64 	%rd15, %SPL, 0;
	add.u64 	%rd16, %SPL, 0;
	add.u64 	%rd17, %SPL, 0;
	add.u64 	%rd18, %SPL, 0;
	add.u64 	%rd19, %SPL, 0;
	add.u64 	%rd20, %SPL, 0;
	add.u64 	%rd21, %SPL, 0;
	add.u64 	%rd22, %SPL, 0;
	add.u64 	%rd23, %SPL, 0;
	add.u64 	%rd24, %SPL, 0;
	add.u64 	%rd25, %SPL, 0;
	add.u64 	%rd26, %SPL, 0;
	add.u64 	%rd27, %SPL, 0;
	add.u64 	%rd28, %SPL, 0;
	add.u64 	%rd29, %SPL, 0;
	add.u64 	%rd30, %SPL, 0;
	add.u64 	%rd31, %SPL, 0;
	add.u64 	%rd32, %SPL, 0;
	add.u64 	%rd33, %SPL, 0;
	add.u64 	%rd34, %SPL, 0;
	add.u64 	%rd35, %SPL, 0;
	add.u64 	%rd36, %SPL, 0;
	add.u64 	%rd37, %SPL, 0;
	add.u64 	%rd38, %SPL, 0;
	add.u64 	%rd39, %SPL, 0;
	add.u64 	%rd40, %SPL, 0;
	add.u64 	%rd41, %SPL, 0;
	add.u64 	%rd42, %SPL, 0;
	add.u64 	%rd43, %SPL, 0;
	add.u64 	%rd44, %SPL, 0;
	add.u64 	%rd45, %SPL, 0;
	add.u64 	%rd46, %SPL, 0;
	add.u64 	%rd47, %SPL, 0;
	add.u64 	%rd48, %SPL, 0;
	add.u64 	%rd49, %SPL, 0;
	add.u64 	%rd50, %SPL, 0;
	add.u64 	%rd51, %SPL, 128;
	add.u64 	%rd52, %SPL, 128;
	add.u64 	%rd53, %SPL, 8320;
	add.u64 	%rd54, %SPL, 12416;
	mov.b32 	%r4690, 0;
	st.local.v4.u32 	[%rd53], {%r4690, %r4690, %r4690, %r4690};
	st.local.v4.u32 	[%rd53+16], {%r4690, %r4690, %r4690, %r4690};
	st.local.v4.u32 	[%rd53+32], {%r4690, %r4690, %r4690, %r4690};
	st.local.v4.u32 	[%rd53+48], {%r4690, %r4690, %r4690, %r4690};
	st.local.v4.u32 	[%rd53+64], {%r4690, %r4690, %r4690, %r4690};
	st.local.v4.u32 	[%rd53+80], {%r4690, %r4690, %r4690, %r4690};
	st.local.v4.u32 	[%rd53+96], {%r4690, %r4690, %r4690, %r4690};
	st.local.v4.u32 	[%rd53+112], {%r4690, %r4690, %r4690, %r4690};
	st.local.v4.u32 	[%rd53+128], {%r4690, %r4690, %r4690, %r4690};
	st.local.v4.u32 	[%rd53+144], {%r4690, %r4690, %r4690, %r4690};
	st.local.v4.u32 	[%rd53+160], {%r4690, %r4690, %r4690, %r4690};
	st.local.v4.u32 	[%rd53+176], {%r4690, %r4690, %r4690, %r4690};
	st.local.v4.u32 	[%rd53+192], {%r4690, %r4690, %r4690, %r4690};
	st.local.v4.u32 	[%rd53+208], {%r4690, %r4690, %r4690, %r4690};
	st.local.v4.u32 	[%rd53+224], {%r4690, %r4690, %r4690, %r4690};
	st.local.v4.u32 	[%rd53+240], {%r4690, %r4690, %r4690, %r4690};
	st.local.v4.u32 	[%rd53+256], {%r4690, %r4690, %r4690, %r4690};
	st.local.v4.u32 	[%rd53+272], {%r4690, %r4690, %r4690, %r4690};
	st.local.v4.u32 	[%rd53+288], {%r4690, %r4690, %r4690, %r4690};
	st.local.v4.u32 	[%rd53+304], {%r4690, %r4690, %r4690, %r4690};
	st.local.v4.u32 	[%rd53+320], {%r4690, %r4690, %r4690, %r4690};
	st.local.v4.u32 	[%rd53+336], {%r4690, %r4690, %r4690, %r4690};
	st.local.v4.u32 	[%rd53+352], {%r4690, %r4690, %r4690, %r4690};
	st.local.v4.u32 	[%rd53+368], {%r4690, %r4690, %r4690, %r4690};
	st.local.v4.u32 	[%rd53+384], {%r4690, %r4690, %r4690, %r4690};
	st.local.v4.u32 	[%rd53+400], {%r4690, %r4690, %r4690, %r4690};
	st.local.v4.u32 	[%rd53+416], {%r4690, %r4690, %r4690, %r4690};
	st.local.v4.u32 	[%rd53+432], {%r4690, %r4690, %r4690, %r4690};
	st.local.v4.u32 	[%rd53+448], {%r4690, %r4690, %r4690, %r4690};
	st.local.v4.u32 	[%rd53+464], {%r4690, %r4690, %r4690, %r4690};
	st.local.v4.u32 	[%rd53+480], {%r4690, %r4690, %r4690, %r4690};
	st.local.v4.u32 	[%rd53+496], {%r4690, %r4690, %r4690, %r4690};
	st.local.v4.u32 	[%rd53+512], {%r4690, %r4690, %r4690, %r4690};
	st.local.v4.u32 	[%rd53+528], {%r4690, %r4690, %r4690, %r4690};
	st.local.v4.u32 	[%rd53+544], {%r4690, %r4690, %r4690, %r4690};
	st.local.v4.u32 	[%rd53+560], {%r4690, %r4690, %r4690, %r4690};
	st.local.v4.u32 	[%rd53+576], {%r4690, %r4690, %r4690, %r4690};
	st.local.v4.u32 	[%rd53+592], {%r4690, %r4690, %r4690, %r4690};
	st.local.v4.u32 	[%rd53+608], {%r4690, %r4690, %r4690, %r4690};
	st.local.v4.u32 	[%rd53+624], {%r4690, %r4690, %r4690, %r4690};
	st.local.v4.u32 	[%rd53+640], {%r4690, %r4690, %r4690, %r4690};
	st.local.v4.u32 	[%rd53+656], {%r4690, %r4690, %r4690, %r4690};
	st.local.v4.u32 	[%rd53+672], {%r4690, %r4690, %r4690, %r4690};
	st.local.v4.u32 	[%rd53+688], {%r4690, %r4690, %r4690, %r4690};
	st.local.v4.u32 	[%rd53+704], {%r4690, %r4690, %r4690, %r4690};
	st.local.v4.u32 	[%rd53+720], {%r4690, %r4690, %r4690, %r4690};
	st.local.v4.u32 	[%rd53+736], {%r4690, %r4690, %r4690, %r4690};
	st.local.v4.u32 	[%rd53+752], {%r4690, %r4690, %r4690, %r4690};
	st.local.v4.u32 	[%rd53+768], {%r4690, %r4690, %r4690, %r4690};
	st.local.v4.u32 	[%rd53+784], {%r4690, %r4690, %r4690, %r4690};
	st.local.v4.u32 	[%rd53+800], {%r4690, %r4690, %r4690, %r4690};
	st.local.v4.u32 	[%rd53+816], {%r4690, %r4690, %r4690, %r4690};
	st.local.v4.u32 	[%rd53+832], {%r4690, %r4690, %r4690, %r4690};
	st.local.v4.u32 	[%rd53+848], {%r4690, %r4690, %r4690, %r4690};
	st.local.v4.u32 	[%rd53+864], {%r4690, %r4690, %r4690, %r4690};
	st.local.v4.u32 	[%rd53+880], {%r4690, %r4690, %r4690, %r4690};
	st.local.v4.u32 	[%rd53+896], {%r4690, %r4690, %r4690, %r4690};
	st.local.v4.u32 	[%rd53+912], {%r4690, %r4690, %r4690, %r4690};
	st.local.v4.u32 	[%rd53+928], {%r4690, %r4690, %r4690, %r4690};
	st.local.v4.u32 	[%rd53+944], {%r4690, %r4690, %r4690, %r4690};
	st.local.v4.u32 	[%rd53+960], {%r4690, %r4690, %r4690, %r4690};
	st.local.v4.u32 	[%rd53+976], {%r4690, %r4690, %r4690, %r4690};
	st.local.v4.u32 	[%rd53+992], {%r4690, %r4690, %r4690, %r4690};
	st.local.v4.u32 	[%rd53+1008], {%r4690, %r4690, %r4690, %r4690};
	st.local.v4.u32 	[%rd53+1024], {%r4690, %r4690, %r4690, %r4690};
	st.local.v4.u32 	[%rd53+1040], {%r4690, %r4690, %r4690, %r4690};
	st.local.v4.u32 	[%rd53+1056], {%r4690, %r4690, %r4690, %r4690};
	st.local.v4.u32 	[%rd53+1072], {%r4690, %r4690, %r4690, %r4690};
	st.local.v4.u32 	[%rd53+1088], {%r4690, %r4690, %r4690, %r4690};
	st.local.v4.u32 	[%rd53+1104], {%r4690, %r4690, %r4690, %r4690};
	st.local.v4.u32 	[%rd53+1120], {%r4690, %r4690, %r4690, %r4690};
	st.local.v4.u32 	[%rd53+1136], {%r4690, %r4690, %r4690, %r4690};
	st.local.v4.u32 	[%rd53+1152], {%r4690, %r4690, %r4690, %r4690};
	st.local.v4.u32 	[%rd53+1168], {%r4690, %r4690, %r4690, %r4690};
	st.local.v4.u32 	[%rd53+1184], {%r4690, %r4690, %r4690, %r4690};
	st.local.v4.u32 	[%rd53+1200], {%r4690, %r4690, %r4690, %r4690};
	st.local.v4.u32 	[%rd53+1216], {%r4690, %r4690, %r4690, %r4690};
	st.local.v4.u32 	[%rd53+1232], {%r4690, %r4690, %r4690, %r4690};
	st.local.v4.u32 	[%rd53+1248], {%r4690, %r4690, %r4690, %r4690};
	st.local.v4.u32 	[%rd53+1264], {%r4690, %r4690, %r4690, %r4690};
	st.local.v4.u32 	[%rd53+1280], {%r4690, %r4690, %r4690, %r4690};
	st.local.v4.u32 	[%rd53+1296], {%r4690, %r4690, %r4690, %r4690};
	st.local.v4.u32 	[%rd53+1312], {%r4690, %r4690, %r4690, %r4690};
	st.local.v4.u32 	[%rd53+1328], {%r4690, %r4690, %r4690, %r4690};
	st.local.v4.u32 	[%rd53+1344], {%r4690, %r4690, %r4690, %r4690};
	st.local.v4.u32 	[%rd53+1360], {%r4690, %r4690, %r4690, %r4690};
	st.local.v4.u32 	[%rd53+1376], {%r4690, %r4690, %r4690, %r4690};
	st.local.v4.u32 	[%rd53+1392], {%r4690, %r4690, %r4690, %r4690};
	st.local.v4.u32 	[%rd53+1408], {%r4690, %r4690, %r4690, %r4690};
	st.local.v4.u32 	[%rd53+1424], {%r4690, %r4690, %r4690, %r4690};
	st.local.v4.u32 	[%rd53+1440], {%r4690, %r4690, %r4690, %r4690};
	st.local.v4.u32 	[%rd53+1456], {%r4690, %r4690, %r4690, %r4690};
	st.local.v4.u32 	[%rd53+1472], {%r4690, %r4690, %r4690, %r4690};
	st.local.v4.u32 	[%rd53+1488], {%r4690, %r4690, %r4690, %r4690};
	st.local.v4.u32 	[%rd53+1504], {%r4690, %r4690, %r4690, %r4690};
	st.local.v4.u32 	[%rd53+1520], {%r4690, %r4690, %r4690, %r4690};
	st.local.v4.u32 	[%rd53+1536], {%r4690, %r4690, %r4690, %r4690};
	st.local.v4.u32 	[%rd53+1552], {%r4690, %r4690, %r4690, %r4690};
	st.local.v4.u32 	[%rd53+1568], {%r4690, %r4690, %r4690, %r4690};
	st.local.v4.u32 	[%rd53+1584], {%r4690, %r4690, %r4690, %r4690};
	st.local.v4.u32 	[%rd53+1600], {%r4690, %r4690, %r4690, %r4690};
	st.local.v4.u32 	[%rd53+1616], {%r4690, %r4690, %r4690, %r4690};
	st.local.v4.u32 	[%rd53+1632], {%r4690, %r4690, %r4690, %r4690};
	st.local.v4.u32 	[%rd53+1648], {%r4690, %r4690, %r4690, %r4690};
	st.local.v4.u32 	[%rd53+1664], {%r4690, %r4690, %r4690, %r4690};
	st.local.v4.u32 	[%rd53+1680], {%r4690, %r4690, %r4690, %r4690};
	st.local.v4.u32 	[%rd53+1696], {%r4690, %r4690, %r4690, %r4690};
	st.local.v4.u32 	[%rd53+1712], {%r4690, %r4690, %r4690, %r4690};
	st.local.v4.u32 	[%rd53+1728], {%r4690, %r4690, %r4690, %r4690};
	st.local.v4.u32 	[%rd53+1744], {%r4690, %r4690, %r4690, %r4690};
	st.local.v4.u32 	[%rd53+1760], {%r4690, %r4690, %r4690, %r4690};
	st.local.v4.u32 	[%rd53+1776], {%r4690, %r4690, %r4690, %r4690};
	st.local.v4.u32 	[%rd53+1792], {%r4690, %r4690, %r4690, %r4690};
	st.local.v4.u32 	[%rd53+1808], {%r4690, %r4690, %r4690, %r4690};
	st.local.v4.u32 	[%rd53+1824], {%r4690, %r4690, %r4690, %r4690};
	st.local.v4.u32 	[%rd53+1840], {%r4690, %r4690, %r4690, %r4690};
	st.local.v4.u32 	[%rd53+1856], {%r4690, %r4690, %r4690, %r4690};
	st.local.v4.u32 	[%rd53+1872], {%r4690, %r4690, %r4690, %r4690};
	st.local.v4.u32 	[%rd53+1888], {%r4690, %r4690, %r4690, %r4690};
	st.local.v4.u32 	[%rd53+1904], {%r4690, %r4690, %r4690, %r4690};
	st.local.v4.u32 	[%rd53+1920], {%r4690, %r4690, %r4690, %r4690};
	st.local.v4.u32 	[%rd53+1936], {%r4690, %r4690, %r4690, %r4690};
	st.local.v4.u32 	[%rd53+1952], {%r4690, %r4690, %r4690, %r4690};
	st.local.v4.u32 	[%rd53+1968], {%r4690, %r4690, %r4690, %r4690};
	st.local.v4.u32 	[%rd53+1984], {%r4690, %r4690, %r4690, %r4690};
	st.local.v4.u32 	[%rd53+2000], {%r4690, %r4690, %r4690, %r4690};
	st.local.v4.u32 	[%rd53+2016], {%r4690, %r4690, %r4690, %r4690};
	st.local.v4.u32 	[%rd53+2032], {%r4690, %r4690, %r4690, %r4690};
	st.local.v4.u32 	[%rd53+2048], {%r4690, %r4690, %r4690, %r4690};
	st.local.v4.u32 	[%rd53+2064], {%r4690, %r4690, %r4690, %r4690};
	st.local.v4.u32 	[%rd53+2080], {%r4690, %r4690, %r4690, %r4690};
	st.local.v4.u32 	[%rd53+2096], {%r4690, %r4690, %r4690, %r4690};
	st.local.v4.u32 	[%rd53+2112], {%r4690, %r4690, %r4690, %r4690};
	st.local.v4.u32 	[%rd53+2128], {%r4690, %r4690, %r4690, %r4690};
	st.local.v4.u32 	[%rd53+2144], {%r4690, %r4690, %r4690, %r4690};
	st.local.v4.u32 	[%rd53+2160], {%r4690, %r4690, %r4690, %r4690};
	st.local.v4.u32 	[%rd53+2176], {%r4690, %r4690, %r4690, %r4690};
	st.local.v4.u32 	[%rd53+2192], {%r4690, %r4690, %r4690, %r4690};
	st.local.v4.u32 	[%rd53+2208], {%r4690, %r4690, %r4690, %r4690};
	st.local.v4.u32 	[%rd53+2224], {%r4690, %r4690, %r4690, %r4690};
	st.local.v4.u32 	[%rd53+2240], {%r4690, %r4690, %r4690, %r4690};
	st.local.v4.u32 	[%rd53+2256], {%r4690, %r4690, %r4690, %r4690};
	st.local.v4.u32 	[%rd53+2272], {%r4690, %r4690, %r4690, %r4690};
	st.local.v4.u32 	[%rd53+2288], {%r4690, %r4690, %r4690, %r4690};
	st.local.v4.u32 	[%rd53+2304], {%r4690, %r4690, %r4690, %r4690};
	st.local.v4.u32 	[%rd53+2320], {%r4690, %r4690, %r4690, %r4690};
	st.local.v4.u32 	[%rd53+2336], {%r4690, %r4690, %r4690, %r4690};
	st.local.v4.u32 	[%rd53+2352], {%r4690, %r4690, %r4690, %r4690};
	st.local.v4.u32 	[%rd53+2368], {%r4690, %r4690, %r4690, %r4690};
	st.local.v4.u32 	[%rd53+2384], {%r4690, %r4690, %r4690, %r4690};
	st.local.v4.u32 	[%rd53+2400], {%r4690, %r4690, %r4690, %r4690};
	st.local.v4.u32 	[%rd53+2416], {%r4690, %r4690, %r4690, %r4690};
	st.local.v4.u32 	[%rd53+2432], {%r4690, %r4690, %r4690, %r4690};
	st.local.v4.u32 	[%rd53+2448], {%r4690, %r4690, %r4690, %r4690};
	st.local.v4.u32 	[%rd53+2464], {%r4690, %r4690, %r4690, %r4690};
	st.local.v4.u32 	[%rd53+2480], {%r4690, %r4690, %r4690, %r4690};
	st.local.v4.u32 	[%rd53+2496], {%r4690, %r4690, %r4690, %r4690};
	st.local.v4.u32 	[%rd53+2512], {%r4690, %r4690, %r4690, %r4690};
	st.local.v4.u32 	[%rd53+2528], {%r4690, %r4690, %r4690, %r4690};
	st.local.v4.u32 	[%rd53+2544], {%r4690, %r4690, %r4690, %r4690};
	st.local.v4.u32 	[%rd53+2560], {%r4690, %r4690, %r4690, %r4690};
	st.local.v4.u32 	[%rd53+2576], {%r4690, %r4690, %r4690, %r4690};
	st.local.v4.u32 	[%rd53+2592], {%r4690, %r4690, %r4690, %r4690};
	st.local.v4.u32 	[%rd53+2608], {%r4690, %r4690, %r4690, %r4690};
	st.local.v4.u32 	[%rd53+2624], {%r4690, %r4690, %r4690, %r4690};
	st.local.v4.u32 	[%rd53+2640], {%r4690, %r4690, %r4690, %r4690};
	st.local.v4.u32 	[%rd53+2656], {%r4690, %r4690, %r4690, %r4690};
	st.local.v4.u32 	[%rd53+2672], {%r4690, %r4690, %r4690, %r4690};
	st.local.v4.u32 	[%rd53+2688], {%r4690, %r4690, %r4690, %r4690};
	st.local.v4.u32 	[%rd53+2704], {%r4690, %r4690, %r4690, %r4690};
	st.local.v4.u32 	[%rd53+2720], {%r4690, %r4690, %r4690, %r4690};
	st.local.v4.u32 	[%rd53+2736], {%r4690, %r4690, %r4690, %r4690};
	st.local.v4.u32 	[%rd53+2752], {%r4690, %r4690, %r4690, %r4690};
	st.local.v4.u32 	[%rd53+2768], {%r4690, %r4690, %r4690, %r4690};
	st.local.v4.u32 	[%rd53+2784], {%r4690, %r4690, %r4690, %r4690};
	st.local.v4.u32 	[%rd53+2800], {%r4690, %r4690, %r4690, %r4690};
	st.local.v4.u32 	[%rd53+2816], {%r4690, %r4690, %r4690, %r4690};
	st.local.v4.u32 	[%rd53+2832], {%r4690, %r4690, %r4690, %r4690};
	st.local.v4.u32 	[%rd53+2848], {%r4690, %r4690, %r4690, %r4690};
	st.local.v4.u32 	[%rd53+2864], {%r4690, %r4690, %r4690, %r4690};
	st.local.v4.u32 	[%rd53+2880], {%r4690, %r4690, %r4690, %r4690};
	st.local.v4.u32 	[%rd53+2896], {%r4690, %r4690, %r4690, %r4690};
	st.local.v4.u32 	[%rd53+2912], {%r4690, %r4690, %r4690, %r4690};
	st.local.v4.u32 	[%rd53+2928], {%r4690, %r4690, %r4690, %r4690};
	st.local.v4.u32 	[%rd53+2944], {%r4690, %r4690, %r4690, %r4690};
	st.local.v4.u32 	[%rd53+2960], {%r4690, %r4690, %r4690, %r4690};
	st.local.v4.u32 	[%rd53+2976], {%r4690, %r4690, %r4690, %r4690};
	st.local.v4.u32 	[%rd53+2992], {%r4690, %r4690, %r4690, %r4690};
	st.local.v4.u32 	[%rd53+3008], {%r4690, %r4690, %r4690, %r4690};
	st.local.v4.u32 	[%rd53+3024], {%r4690, %r4690, %r4690, %r4690};
	st.local.v4.u32 	[%rd53+3040], {%r4690, %r4690, %r4690, %r4690};
	st.local.v4.u32 	[%rd53+3056], {%r4690, %r4690, %r4690, %r4690};
	st.local.v4.u32 	[%rd53+3072], {%r4690, %r4690, %r4690, %r4690};
	st.local.v4.u32 	[%rd53+3088], {%r4690, %r4690, %r4690, %r4690};
	st.local.v4.u32 	[%rd53+3104], {%r4690, %r4690, %r4690, %r4690};
	st.local.v4.u32 	[%rd53+3120], {%r4690, %r4690, %r4690, %r4690};
	st.local.v4.u32 	[%rd53+3136], {%r4690, %r4690, %r4690, %r4690};
	st.local.v4.u32 	[%rd53+3152], {%r4690, %r4690, %r4690, %r4690};
	st.local.v4.u32 	[%rd53+3168], {%r4690, %r4690, %r4690, %r4690};
	st.local.v4.u32 	[%rd53+3184], {%r4690, %r4690, %r4690, %r4690};
	st.local.v4.u32 	[%rd53+3200], {%r4690, %r4690, %r4690, %r4690};
	st.local.v4.u32 	[%rd53+3216], {%r4690, %r4690, %r4690, %r4690};
	st.local.v4.u32 	[%rd53+3232], {%r4690, %r4690, %r4690, %r4690};
	st.local.v4.u32 	[%rd53+3248], {%r4690, %r4690, %r4690, %r4690};
	st.local.v4.u32 	[%rd53+3264], {%r4690, %r4690, %r4690, %r4690};
	st.local.v4.u32 	[%rd53+3280], {%r4690, %r4690, %r4690, %r4690};
	st.local.v4.u32 	[%rd53+3296], {%r4690, %r4690, %r4690, %r4690};
	st.local.v4.u32 	[%rd53+3312], {%r4690, %r4690, %r4690, %r4690};
	st.local.v4.u32 	[%rd53+3328], {%r4690, %r4690, %r4690, %r4690};
	st.local.v4.u32 	[%rd53+3344], {%r4690, %r4690, %r4690, %r4690};
	st.local.v4.u32 	[%rd53+3360], {%r4690, %r4690, %r4690, %r4690};
	st.local.v4.u32 	[%rd53+3376], {%r4690, %r4690, %r4690, %r4690};
	st.local.v4.u32 	[%rd53+3392], {%r4690, %r4690, %r4690, %r4690};
	st.local.v4.u32 	[%rd53+3408], {%r4690, %r4690, %r4690, %r4690};
	st.local.v4.u32 	[%rd53+3424], {%r4690, %r4690, %r4690, %r4690};
	st.local.v4.u32 	[%rd53+3440], {%r4690, %r4690, %r4690, %r4690};
	st.local.v4.u32 	[%rd53+3456], {%r4690, %r4690, %r4690, %r4690};
	st.local.v4.u32 	[%rd53+3472], {%r4690, %r4690, %r4690, %r4690};
	st.local.v4.u32 	[%rd53+3488], {%r4690, %r4690, %r4690, %r4690};
	st.local.v4.u32 	[%rd53+3504], {%r4690, %r4690, %r4690, %r4690};
	st.local.v4.u32 	[%rd53+3520], {%r4690, %r4690, %r4690, %r4690};
	st.local.v4.u32 	[%rd53+3536], {%r4690, %r4690, %r4690, %r4690};
	st.local.v4.u32 	[%rd53+3552], {%r4690, %r4690, %r4690, %r4690};
	st.local.v4.u32 	[%rd53+3568], {%r4690, %r4690, %r4690, %r4690};
	st.local.v4.u32 	[%rd53+3584], {%r4690, %r4690, %r4690, %r4690};
	st.local.v4.u32 	[%rd53+3600], {%r4690, %r4690, %r4690, %r4690};
	st.local.v4.u32 	[%rd53+3616], {%r4690, %r4690, %r4690, %r4690};
	st.local.v4.u32 	[%rd53+3632], {%r4690, %r4690, %r4690, %r4690};
	st.local.v4.u32 	[%rd53+3648], {%r4690, %r4690, %r4690, %r4690};
	st.local.v4.u32 	[%rd53+3664], {%r4690, %r4690, %r4690, %r4690};
	st.local.v4.u32 	[%rd53+3680], {%r4690, %r4690, %r4690, %r4690};
	st.local.v4.u32 	[%rd53+3696], {%r4690, %r4690, %r4690, %r4690};
	st.local.v4.u32 	[%rd53+3712], {%r4690, %r4690, %r4690, %r4690};
	st.local.v4.u32 	[%rd53+3728], {%r4690, %r4690, %r4690, %r4690};
	st.local.v4.u32 	[%rd53+3744], {%r4690, %r4690, %r4690, %r4690};
	st.local.v4.u32 	[%rd53+3760], {%r4690, %r4690, %r4690, %r4690};
	st.local.v4.u32 	[%rd53+3776], {%r4690, %r4690, %r4690, %r4690};
	st.local.v4.u32 	[%rd53+3792], {%r4690, %r4690, %r4690, %r4690};
	st.local.v4.u32 	[%rd53+3808], {%r4690, %r4690, %r4690, %r4690};
	st.local.v4.u32 	[%rd53+3824], {%r4690, %r4690, %r4690, %r4690};
	st.local.v4.u32 	[%rd53+3840], {%r4690, %r4690, %r4690, %r4690};
	st.local.v4.u32 	[%rd53+3856], {%r4690, %r4690, %r4690, %r4690};
	st.local.v4.u32 	[%rd53+3872], {%r4690, %r4690, %r4690, %r4690};
	st.local.v4.u32 	[%rd53+3888], {%r4690, %r4690, %r4690, %r4690};
	st.local.v4.u32 	[%rd53+3904], {%r4690, %r4690, %r4690, %r4690};
	st.local.v4.u32 	[%rd53+3920], {%r4690, %r4690, %r4690, %r4690};
	st.local.v4.u32 	[%rd53+3936], {%r4690, %r4690, %r4690, %r4690};
	st.local.v4.u32 	[%rd53+3952], {%r4690, %r4690, %r4690, %r4690};
	st.local.v4.u32 	[%rd53+3968], {%r4690, %r4690, %r4690, %r4690};
	st.local.v4.u32 	[%rd53+3984], {%r4690, %r4690, %r4690, %r4690};
	st.local.v4.u32 	[%rd53+4000], {%r4690, %r4690, %r4690, %r4690};
	st.local.v4.u32 	[%rd53+4016], {%r4690, %r4690, %r4690, %r4690};
	st.local.v4.u32 	[%rd53+4032], {%r4690, %r4690, %r4690, %r4690};
	st.local.v4.u32 	[%rd53+4048], {%r4690, %r4690, %r4690, %r4690};
	st.local.v4.u32 	[%rd53+4064], {%r4690, %r4690, %r4690, %r4690};
	st.local.v4.u32 	[%rd53+4080], {%r4690, %r4690, %r4690, %r4690};
	st.local.v4.u32 	[%rd54], {%r4690, %r4690, %r4690, %r4690};
	st.local.v4.u32 	[%rd54+16], {%r4690, %r4690, %r4690, %r4690};
	st.local.v4.u32 	[%rd54+32], {%r4690, %r4690, %r4690, %r4690};
	st.local.v4.u32 	[%rd54+48], {%r4690, %r4690, %r4690, %r4690};
	st.local.v4.u32 	[%rd54+64], {%r4690, %r4690, %r4690, %r4690};
	st.local.v4.u32 	[%rd54+80], {%r4690, %r4690, %r4690, %r4690};
	st.local.v4.u32 	[%rd54+96], {%r4690, %r4690, %r4690, %r4690};
	st.local.v4.u32 	[%rd54+112], {%r4690, %r4690, %r4690, %r4690};
	st.local.v4.u32 	[%rd54+128], {%r4690, %r4690, %r4690, %r4690};
	st.local.v4.u32 	[%rd54+144], {%r4690, %r4690, %r4690, %r4690};
	st.local.v4.u32 	[%rd54+160], {%r4690, %r4690, %r4690, %r4690};
	st.local.v4.u32 	[%rd54+176], {%r4690, %r4690, %r4690, %r4690};
	st.local.v4.u32 	[%rd54+192], {%r4690, %r4690, %r4690, %r4690};
	st.local.v4.u32 	[%rd54+208], {%r4690, %r4690, %r4690, %r4690};
	st.local.v4.u32 	[%rd54+224], {%r4690, %r4690, %r4690, %r4690};
	st.local.v4.u32 	[%rd54+240], {%r4690, %r4690, %r4690, %r4690};
	st.local.v4.u32 	[%rd54+256], {%r4690, %r4690, %r4690, %r4690};
	st.local.v4.u32 	[%rd54+272], {%r4690, %r4690, %r4690, %r4690};
	st.local.v4.u32 	[%rd54+288], {%r4690, %r4690, %r4690, %r4690};
	st.local.v4.u32 	[%rd54+304], {%r4690, %r4690, %r4690, %r4690};
	st.local.v4.u32 	[%rd54+320], {%r4690, %r4690, %r4690, %r4690};
	st.local.v4.u32 	[%rd54+336], {%r4690, %r4690, %r4690, %r4690};
	st.local.v4.u32 	[%rd54+352], {%r4690, %r4690, %r4690, %r4690};
	st.local.v4.u32 	[%rd54+368], {%r4690, %r4690, %r4690, %r4690};
	st.local.v4.u32 	[%rd54+384], {%r4690, %r4690, %r4690, %r4690};
	st.local.v4.u32 	[%rd54+400], {%r4690, %r4690, %r4690, %r4690};
	st.local.v4.u32 	[%rd54+416], {%r4690, %r4690, %r4690, %r4690};
	st.local.v4.u32 	[%rd54+432], {%r4690, %r4690, %r4690, %r4690};
	st.local.v4.u32 	[%rd54+448], {%r4690, %r4690, %r4690, %r4690};
	st.local.v4.u32 	[%rd54+464], {%r4690, %r4690, %r4690, %r4690};
	st.local.v4.u32 	[%rd54+480], {%r4690, %r4690, %r4690, %r4690};
	st.local.v4.u32 	[%rd54+496], {%r4690, %r4690, %r4690, %r4690};
	st.local.v4.u32 	[%rd54+512], {%r4690, %r4690, %r4690, %r4690};
	st.local.v4.u32 	[%rd54+528], {%r4690, %r4690, %r4690, %r4690};
	st.local.v4.u32 	[%rd54+544], {%r4690, %r4690, %r4690, %r4690};
	st.local.v4.u32 	[%rd54+560], {%r4690, %r4690, %r4690, %r4690};
	st.local.v4.u32 	[%rd54+576], {%r4690, %r4690, %r4690, %r4690};
	st.local.v4.u32 	[%rd54+592], {%r4690, %r4690, %r4690, %r4690};
	st.local.v4.u32 	[%rd54+608], {%r4690, %r4690, %r4690, %r4690};
	st.local.v4.u32 	[%rd54+624], {%r4690, %r4690, %r4690, %r4690};
	st.local.v4.u32 	[%rd54+640], {%r4690, %r4690, %r4690, %r4690};
	st.local.v4.u32 	[%rd54+656], {%r4690, %r4690, %r4690, %r4690};
	st.local.v4.u32 	[%rd54+672], {%r4690, %r4690, %r4690, %r4690};
	st.local.v4.u32 	[%rd54+688], {%r4690, %r4690, %r4690, %r4690};
	st.local.v4.u32 	[%rd54+704], {%r4690, %r4690, %r4690, %r4690};
	st.local.v4.u32 	[%rd54+720], {%r4690, %r4690, %r4690, %r4690};
	st.local.v4.u32 	[%rd54+736], {%r4690, %r4690, %r4690, %r4690};
	st.local.v4.u32 	[%rd54+752], {%r4690, %r4690, %r4690, %r4690};
	st.local.v4.u32 	[%rd54+768], {%r4690, %r4690, %r4690, %r4690};
	st.local.v4.u32 	[%rd54+784], {%r4690, %r4690, %r4690, %r4690};
	st.local.v4.u32 	[%rd54+800], {%r4690, %r4690, %r4690, %r4690};
	st.local.v4.u32 	[%rd54+816], {%r4690, %r4690, %r4690, %r4690};
	st.local.v4.u32 	[%rd54+832], {%r4690, %r4690, %r4690, %r4690};
	st.local.v4.u32 	[%rd54+848], {%r4690, %r4690, %r4690, %r4690};
	st.local.v4.u32 	[%rd54+864], {%r4690, %r4690, %r4690, %r4690};
	st.local.v4.u32 	[%rd54+880], {%r4690, %r4690, %r4690, %r4690};
	st.local.v4.u32 	[%rd54+896], {%r4690, %r4690, %r4690, %r4690};
	st.local.v4.u32 	[%rd54+912], {%r4690, %r4690, %r4690, %r4690};
	st.local.v4.u32 	[%rd54+928], {%r4690, %r4690, %r4690, %r4690};
	st.local.v4.u32 	[%rd54+944], {%r4690, %r4690, %r4690, %r4690};
	st.local.v4.u32 	[%rd54+960], {%r4690, %r4690, %r4690, %r4690};
	st.local.v4.u32 	[%rd54+976], {%r4690, %r4690, %r4690, %r4690};
	st.local.v4.u32 	[%rd54+992], {%r4690, %r4690, %r4690, %r4690};
	st.local.v4.u32 	[%rd54+1008], {%r4690, %r4690, %r4690, %r4690};
	setp.eq.s32 	%p1, %r4689, 0;
	@%p1 bra 	$L__BB1_339;
	mov.b32 	%r12781, 0;
	mov.u32 	%r4692, %nctaid.x;
	mov.u32 	%r4693, %ntid.x;
	mul.lo.s32 	%r2, %r4692, %r4693;
	mov.u32 	%r4694, %ctaid.x;
	mov.u32 	%r4695, %tid.x;
	mad.lo.s32 	%r3, %r4694, %r4693, %r4695;
$L__BB1_2:
	setp.gt.s32 	%p2, %r3, 511;
	mov.u32 	%r12782, %r3;
	@%p2 bra 	$L__BB1_3;
	bra.uni 	$L__BB1_343;
$L__BB1_3:
	setp.gt.s32 	%p4, %r3, 255;
	mov.u32 	%r12783, %r3;
	@%p4 bra 	$L__BB1_5;
$L__BB1_4:
	ld.param.u64 	%rd375, [_Z18pbkdf2_hmac_sha256jPjS_S_S__param_3];
	cvta.to.global.u64 	%rd120, %rd375;
	mul.wide.s32 	%rd121, %r12783, 4;
	add.s64 	%rd122, %rd120, %rd121;
	ld.global.u32 	%r4697, [%rd122];
	add.s64 	%rd123, %rd53, %rd121;
	st.local.u32 	[%rd123+2048], %r4697;
	bar.sync 	0;
	add.s32 	%r12783, %r12783, %r2;
	setp.lt.s32 	%p5, %r12783, 256;
	@%p5 bra 	$L__BB1_4;
$L__BB1_5:
	mov.b32 	%r12784, 1;
	st.local.u32 	[%rd53+3072], %r12784;
	st.local.v2.u32 	[%rd53+4056], {%r12784, %r12784};
	ld.local.v4.u32 	{%r8, %r9, %r10, %r11}, [%rd53];
	ld.local.v4.u32 	{%r12, %r13, %r14, %r15}, [%rd53+16];
	ld.local.v4.u32 	{%r16, %r17, %r18, %r19}, [%rd53+32];
	ld.local.v4.u32 	{%r20, %r21, %r22, %r23}, [%rd53+48];
	ld.local.v4.u32 	{%r24, %r25, %r26, %r27}, [%rd53+64];
	ld.local.v4.u32 	{%r28, %r29, %r30, %r31}, [%rd53+80];
	ld.local.v4.u32 	{%r32, %r33, %r34, %r35}, [%rd53+96];
	ld.local.v4.u32 	{%r36, %r37, %r38, %r39}, [%rd53+112];
	ld.local.v4.u32 	{%r40, %r41, %r42, %r43}, [%rd53+128];
	ld.local.v4.u32 	{%r44, %r45, %r46, %r47}, [%rd53+144];
	ld.local.v4.u32 	{%r48, %r49, %r50, %r51}, [%rd53+160];
	ld.local.v4.u32 	{%r52, %r53, %r54, %r55}, [%rd53+176];
	ld.local.v4.u32 	{%r56, %r57, %r58, %r59}, [%rd53+192];
	ld.local.v4.u32 	{%r60, %r61, %r62, %r63}, [%rd53+208];
	ld.local.v4.u32 	{%r64, %r65, %r66, %r67}, [%rd53+224];
	ld.local.v4.u32 	{%r68, %r69, %r70, %r71}, [%rd53+240];
	ld.local.v4.u32 	{%r72, %r73, %r74, %r75}, [%rd53+256];
	ld.local.v4.u32 	{%r76, %r77, %r78, %r79}, [%rd53+272];
	ld.local.v4.u32 	{%r80, %r81, %r82, %r83}, [%rd53+288];
	ld.local.v4.u32 	{%r84, %r85, %r86, %r87}, [%rd53+304];
	ld.local.v4.u32 	{%r88, %r89, %r90, %r91}, [%rd53+320];
	ld.local.v4.u32 	{%r92, %r93, %r94, %r95}, [%rd53+336];
	ld.local.v4.u32 	{%r96, %r97, %r98, %r99}, [%rd53+352];
	ld.local.v4.u32 	{%r100, %r101, %r102, %r103}, [%rd53+368];
	ld.local.v4.u32 	{%r104, %r105, %r106, %r107}, [%rd53+384];
	ld.local.v4.u32 	{%r108, %r109, %r110, %r111}, [%rd53+400];
	ld.local.v4.u32 	{%r112, %r113, %r114, %r115}, [%rd53+416];
	ld.local.v4.u32 	{%r116, %r117, %r118, %r119}, [%rd53+432];
	ld.local.v4.u32 	{%r120, %r121, %r122, %r123}, [%rd53+448];
	ld.local.v4.u32 	{%r124, %r125, %r126, %r127}, [%rd53+464];
	ld.local.v4.u32 	{%r128, %r129, %r130, %r131}, [%rd53+480];
	ld.local.v4.u32 	{%r132, %r133, %r134, %r135}, [%rd53+496];
	ld.local.v4.u32 	{%r136, %r137, %r138, %r139}, [%rd53+512];
	ld.local.v4.u32 	{%r140, %r141, %r142, %r143}, [%rd53+528];
	ld.local.v4.u32 	{%r144, %r145, %r146, %r147}, [%rd53+544];
	ld.local.v4.u32 	{%r148, %r149, %r150, %r151}, [%rd53+560];
	ld.local.v4.u32 	{%r152, %r153, %r154, %r155}, [%rd53+576];
	ld.local.v4.u32 	{%r156, %r157, %r158, %r159}, [%rd53+592];
	ld.local.v4.u32 	{%r160, %r161, %r162, %r163}, [%rd53+608];
	ld.local.v4.u32 	{%r164, %r165, %r166, %r167}, [%rd53+624];
	ld.local.v4.u32 	{%r168, %r169, %r170, %r171}, [%rd53+640];
	ld.local.v4.u32 	{%r172, %r173, %r174, %r175}, [%rd53+656];
	ld.local.v4.u32 	{%r176, %r177, %r178, %r179}, [%rd53+672];
	ld.local.v4.u32 	{%r180, %r181, %r182, %r183}, [%rd53+688];
	ld.local.v4.u32 	{%r184, %r185, %r186, %r187}, [%rd53+704];
	ld.local.v4.u32 	{%r188, %r189, %r190, %r191}, [%rd53+720];
	ld.local.v4.u32 	{%r192, %r193, %r194, %r195}, [%rd53+736];
	ld.local.v4.u32 	{%r196, %r197, %r198, %r199}, [%rd53+752];
	ld.local.v4.u32 	{%r200, %r201, %r202, %r203}, [%rd53+768];
	ld.local.v4.u32 	{%r204, %r205, %r206, %r207}, [%rd53+784];
	ld.local.v4.u32 	{%r208, %r209, %r210, %r211}, [%rd53+800];
	ld.local.v4.u32 	{%r212, %r213, %r214, %r215}, [%rd53+816];
	ld.local.v4.u32 	{%r216, %r217, %r218, %r219}, [%rd53+832];
	ld.local.v4.u32 	{%r220, %r221, %r222, %r223}, [%rd53+848];
	ld.local.v4.u32 	{%r224, %r225, %r226, %r227}, [%rd53+864];
	ld.local.v4.u32 	{%r228, %r229, %r230, %r231}, [%rd53+880];
	ld.local.v4.u32 	{%r232, %r233, %r234, %r235}, [%rd53+896];
	ld.local.v4.u32 	{%r236, %r237, %r238, %r239}, [%rd53+912];
	ld.local.v4.u32 	{%r240, %r241, %r242, %r243}, [%rd53+928];
	ld.local.v4.u32 	{%r244, %r245, %r246, %r247}, [%rd53+944];
	ld.local.v4.u32 	{%r248, %r249, %r250, %r251}, [%rd53+960];
	ld.local.v4.u32 	{%r252, %r253, %r254, %r255}, [%rd53+976];
	ld.local.v4.u32 	{%r256, %r257, %r258, %r259}, [%rd53+992];
	ld.local.v4.u32 	{%r260, %r261, %r262, %r263}, [%rd53+1008];
	ld.local.v4.u32 	{%r264, %r265, %r266, %r267}, [%rd53+1024];
	ld.local.v4.u32 	{%r268, %r269, %r270, %r271}, [%rd53+1040];
	ld.local.v4.u32 	{%r272, %r273, %r274, %r275}, [%rd53+1056];
	ld.local.v4.u32 	{%r276, %r277, %r278, %r279}, [%rd53+1072];
	ld.local.v4.u32 	{%r280, %r281, %r282, %r283}, [%rd53+1088];
	ld.local.v4.u32 	{%r284, %r285, %r286, %r287}, [%rd53+1104];
	ld.local.v4.u32 	{%r288, %r289, %r290, %r291}, [%rd53+1120];
	ld.local.v4.u32 	{%r292, %r293, %r294, %r295}, [%rd53+1136];
	ld.local.v4.u32 	{%r296, %r297, %r298, %r299}, [%rd53+1152];
	ld.local.v4.u32 	{%r300, %r301, %r302, %r303}, [%rd53+1168];
	ld.local.v4.u32 	{%r304, %r305, %r306, %r307}, [%rd53+1184];
	ld.local.v4.u32 	{%r308, %r309, %r310, %r311}, [%rd53+1200];
	ld.local.v4.u32 	{%r312, %r313, %r314, %r315}, [%rd53+1216];
	ld.local.v4.u32 	{%r316, %r317, %r318, %r319}, [%rd53+1232];
	ld.local.v4.u32 	{%r320, %r321, %r322, %r323}, [%rd53+1248];
	ld.local.v4.u32 	{%r324, %r325, %r326, %r327}, [%rd53+1264];
	ld.local.v4.u32 	{%r328, %r329, %r330, %r331}, [%rd53+1280];
	ld.local.v4.u32 	{%r332, %r333, %r334, %r335}, [%rd53+1296];
	ld.local.v4.u32 	{%r336, %r337, %r338, %r339}, [%rd53+1312];
	ld.local.v4.u32 	{%r340, %r341, %r342, %r343}, [%rd53+1328];
	ld.local.v4.u32 	{%r344, %r345, %r346, %r347}, [%rd53+1344];
	ld.local.v4.u32 	{%r348, %r349, %r350, %r351}, [%rd53+1360];
	ld.local.v4.u32 	{%r352, %r353, %r354, %r355}, [%rd53+1376];
	ld.local.v4.u32 	{%r356, %r357, %r358, %r359}, [%rd53+1392];
	ld.local.v4.u32 	{%r360, %r361, %r362, %r363}, [%rd53+1408];
	ld.local.v4.u32 	{%r364, %r365, %r366, %r367}, [%rd53+1424];
	ld.local.v4.u32 	{%r368, %r369, %r370, %r371}, [%rd53+1440];
	ld.local.v4.u32 	{%r372, %r373, %r374, %r375}, [%rd53+1456];
	ld.local.v4.u32 	{%r376, %r377, %r378, %r379}, [%rd53+1472];
	ld.local.v4.u32 	{%r380, %r381, %r382, %r383}, [%rd53+1488];
	ld.local.v4.u32 	{%r384, %r385, %r386, %r387}, [%rd53+1504];
	ld.local.v4.u32 	{%r388, %r389, %r390, %r391}, [%rd53+1520];
	ld.local.v4.u32 	{%r392, %r393, %r394, %r395}, [%rd53+1536];
	ld.local.v4.u32 	{%r396, %r397, %r398, %r399}, [%rd53+1552];
	ld.local.v4.u32 	{%r400, %r401, %r402, %r403}, [%rd53+1568];
	ld.local.v4.u32 	{%r404, %r405, %r406, %r407}, [%rd53+1584];
	ld.local.v4.u32 	{%r408, %r409, %r410, %r411}, [%rd53+1600];
	ld.local.v4.u32 	{%r412, %r413, %r414, %r415}, [%rd53+1616];
	ld.local.v4.u32 	{%r416, %r417, %r418, %r419}, [%rd53+1632];
	ld.local.v4.u32 	{%r420, %r421, %r422, %r423}, [%rd53+1648];
	ld.local.v4.u32 	{%r424, %r425, %r426, %r427}, [%rd53+1664];
	ld.local.v4.u32 	{%r428, %r429, %r430, %r431}, [%rd53+1680];
	ld.local.v4.u32 	{%r432, %r433, %r434, %r435}, [%rd53+1696];
	ld.local.v4.u32 	{%r436, %r437, %r438, %r439}, [%rd53+1712];
	ld.local.v4.u32 	{%r440, %r441, %r442, %r443}, [%rd53+1728];
	ld.local.v4.u32 	{%r444, %r445, %r446, %r447}, [%rd53+1744];
	ld.local.v4.u32 	{%r448, %r449, %r450, %r451}, [%rd53+1760];
	ld.local.v4.u32 	{%r452, %r453, %r454, %r455}, [%rd53+1776];
	ld.local.v4.u32 	{%r456, %r457, %r458, %r459}, [%rd53+1792];
	ld.local.v4.u32 	{%r460, %r461, %r462, %r463}, [%rd53+1808];
	ld.local.v4.u32 	{%r464, %r465, %r466, %r467}, [%rd53+1824];
	ld.local.v4.u32 	{%r468, %r469, %r470, %r471}, [%rd53+1840];
	ld.local.v4.u32 	{%r472, %r473, %r474, %r475}, [%rd53+1856];
	ld.local.v4.u32 	{%r476, %r477, %r478, %r479}, [%rd53+1872];
	ld.local.v4.u32 	{%r480, %r481, %r482, %r483}, [%rd53+1888];
	ld.local.v4.u32 	{%r484, %r485, %r486, %r487}, [%rd53+1904];
	ld.local.v4.u32 	{%r488, %r489, %r490, %r491}, [%rd53+1920];
	ld.local.v4.u32 	{%r492, %r493, %r494, %r495}, [%rd53+1936];
	ld.local.v4.u32 	{%r496, %r497, %r498, %r499}, [%rd53+1952];
	ld.local.v4.u32 	{%r500, %r501, %r502, %r503}, [%rd53+1968];
	ld.local.v4.u32 	{%r504, %r505, %r506, %r507}, [%rd53+1984];
	ld.local.v4.u32 	{%r508, %r509, %r510, %r511}, [%rd53+2000];
	ld.local.v4.u32 	{%r512, %r513, %r514, %r515}, [%rd53+2016];
	ld.local.v4.u32 	{%r516, %r517, %r518, %r519}, [%rd53+2032];
	ld.local.v4.u32 	{%r520, %r521, %r522, %r523}, [%rd53+2048];
	ld.local.v4.u32 	{%r524, %r525, %r526, %r527}, [%rd53+2064];
	ld.local.v4.u32 	{%r528, %r529, %r530, %r531}, [%rd53+2080];
	ld.local.v4.u32 	{%r532, %r533, %r534, %r535}, [%rd53+2096];
	ld.local.v4.u32 	{%r536, %r537, %r538, %r539}, [%rd53+2112];
	ld.local.v4.u32 	{%r540, %r541, %r542, %r543}, [%rd53+2128];
	ld.local.v4.u32 	{%r544, %r545, %r546, %r547}, [%rd53+2144];
	ld.local.v4.u32 	{%r548, %r549, %r550, %r551}, [%rd53+2160];
	ld.local.v4.u32 	{%r552, %r553, %r554, %r555}, [%rd53+2176];
	ld.local.v4.u32 	{%r556, %r557, %r558, %r559}, [%rd53+2192];
	ld.local.v4.u32 	{%r560, %r561, %r562, %r563}, [%rd53+2208];
	ld.local.v4.u32 	{%r564, %r565, %r566, %r567}, [%rd53+2224];
	ld.local.v4.u32 	{%r568, %r569, %r570, %r571}, [%rd53+2240];
	ld.local.v4.u32 	{%r572, %r573, %r574, %r575}, [%rd53+2256];
	ld.local.v4.u32 	{%r576, %r577, %r578, %r579}, [%rd53+2272];
	ld.local.v4.u32 	{%r580, %r581, %r582, %r583}, [%rd53+2288];
	ld.local.v4.u32 	{%r584, %r585, %r586, %r587}, [%rd53+2304];
	ld.local.v4.u32 	{%r588, %r589, %r590, %r591}, [%rd53+2320];
	ld.local.v4.u32 	{%r592, %r593, %r594, %r595}, [%rd53+2336];
	ld.local.v4.u32 	{%r596, %r597, %r598, %r599}, [%rd53+2352];
	ld.local.v4.u32 	{%r600, %r601, %r602, %r603}, [%rd53+2368];
	ld.local.v4.u32 	{%r604, %r605, %r606, %r607}, [%rd53+2384];
	ld.local.v4.u32 	{%r608, %r609, %r610, %r611}, [%rd53+2400];
	ld.local.v4.u32 	{%r612, %r613, %r614, %r615}, [%rd53+2416];
	ld.local.v4.u32 	{%r616, %r617, %r618, %r619}, [%rd53+2432];
	ld.local.v4.u32 	{%r620, %r621, %r622, %r623}, [%rd53+2448];
	ld.local.v4.u32 	{%r624, %r625, %r626, %r627}, [%rd53+2464];
	ld.local.v4.u32 	{%r628, %r629, %r630, %r631}, [%rd53+2480];
	ld.local.v4.u32 	{%r632, %r633, %r634, %r635}, [%rd53+2496];
	ld.local.v4.u32 	{%r636, %r637, %r638, %r639}, [%rd53+2512];
	ld.local.v4.u32 	{%r640, %r641, %r642, %r643}, [%rd53+2528];
	ld.local.v4.u32 	{%r644, %r645, %r646, %r647}, [%rd53+2544];
	ld.local.v4.u32 	{%r648, %r649, %r650, %r651}, [%rd53+2560];
	ld.local.v4.u32 	{%r652, %r653, %r654, %r655}, [%rd53+2576];
	ld.local.v4.u32 	{%r656, %r657, %r658, %r659}, [%rd53+2592];
	ld.local.v4.u32 	{%r660, %r661, %r662, %r663}, [%rd53+2608];
	ld.local.v4.u32 	{%r664, %r665, %r666, %r667}, [%rd53+2624];
	ld.local.v4.u32 	{%r668, %r669, %r670, %r671}, [%rd53+2640];
	ld.local.v4.u32 	{%r672, %r673, %r674, %r675}, [%rd53+2656];
	ld.local.v4.u32 	{%r676, %r677, %r678, %r679}, [%rd53+2672];
	ld.local.v4.u32 	{%r680, %r681, %r682, %r683}, [%rd53+2688];
	ld.local.v4.u32 	{%r684, %r685, %r686, %r687}, [%rd53+2704];
	ld.local.v4.u32 	{%r688, %r689, %r690, %r691}, [%rd53+2720];
	ld.local.v4.u32 	{%r692, %r693, %r694, %r695}, [%rd53+2736];
	ld.local.v4.u32 	{%r696, %r697, %r698, %r699}, [%rd53+2752];
	ld.local.v4.u32 	{%r700, %r701, %r702, %r703}, [%rd53+2768];
	ld.local.v4.u32 	{%r704, %r705, %r706, %r707}, [%rd53+2784];
	ld.local.v4.u32 	{%r708, %r709, %r710, %r711}, [%rd53+2800];
	ld.local.v4.u32 	{%r712, %r713, %r714, %r715}, [%rd53+2816];
	ld.local.v4.u32 	{%r716, %r717, %r718, %r719}, [%rd53+2832];
	ld.local.v4.u32 	{%r720, %r721, %r722, %r723}, [%rd53+2848];
	ld.local.v4.u32 	{%r724, %r725, %r726, %r727}, [%rd53+2864];
	ld.local.v4.u32 	{%r728, %r729, %r730, %r731}, [%rd53+2880];
	ld.local.v4.u32 	{%r732, %r733, %r734, %r735}, [%rd53+2896];
	ld.local.v4.u32 	{%r736, %r737, %r738, %r739}, [%rd53+2912];
	ld.local.v4.u32 	{%r740, %r741, %r742, %r743}, [%rd53+2928];
	ld.local.v4.u32 	{%r744, %r745, %r746, %r747}, [%rd53+2944];
	ld.local.v4.u32 	{%r748, %r749, %r750, %r751}, [%rd53+2960];
	ld.local.v4.u32 	{%r752, %r753, %r754, %r755}, [%rd53+2976];
	ld.local.v4.u32 	{%r756, %r757, %r758, %r759}, [%rd53+2992];
	ld.local.v4.u32 	{%r760, %r761, %r762, %r763}, [%rd53+3008];
	ld.local.v4.u32 	{%r764, %r765, %r766, %r767}, [%rd53+3024];
	ld.local.v4.u32 	{%r768, %r769, %r770, %r771}, [%rd53+3040];
	ld.local.v4.u32 	{%r772, %r773, %r774, %r775}, [%rd53+3056];
	.pragma "used_bytes_mask 65520";
	ld.local.v4.u32 	{%r776, %r777, %r778, %r779}, [%rd53+3072];
	ld.local.v4.u32 	{%r780, %r781, %r782, %r783}, [%rd53+3088];
	ld.local.v4.u32 	{%r784, %r785, %r786, %r787}, [%rd53+3104];
	ld.local.v4.u32 	{%r788, %r789, %r790, %r791}, [%rd53+3120];
	ld.local.v4.u32 	{%r792, %r793, %r794, %r795}, [%rd53+3136];
	ld.local.v4.u32 	{%r796, %r797, %r798, %r799}, [%rd53+3152];
	ld.local.v4.u32 	{%r800, %r801, %r802, %r803}, [%rd53+3168];
	ld.local.v4.u32 	{%r804, %r805, %r806, %r807}, [%rd53+3184];
	ld.local.v4.u32 	{%r808, %r809, %r810, %r811}, [%rd53+3200];
	ld.local.v4.u32 	{%r812, %r813, %r814, %r815}, [%rd53+3216];
	ld.local.v4.u32 	{%r816, %r817, %r818, %r819}, [%rd53+3232];
	ld.local.v4.u32 	{%r820, %r821, %r822, %r823}, [%rd53+3248];
	ld.local.v4.u32 	{%r824, %r825, %r826, %r827}, [%rd53+3264];
	ld.local.v4.u32 	{%r828, %r829, %r830, %r831}, [%rd53+3280];
	ld.local.v4.u32 	{%r832, %r833, %r834, %r835}, [%rd53+3296];
	ld.local.v4.u32 	{%r836, %r837, %r838, %r839}, [%rd53+3312];
	ld.local.v4.u32 	{%r840, %r841, %r842, %r843}, [%rd53+3328];
	ld.local.v4.u32 	{%r844, %r845, %r846, %r847}, [%rd53+3344];
	ld.local.v4.u32 	{%r848, %r849, %r850, %r851}, [%rd53+3360];
	ld.local.v4.u32 	{%r852, %r853, %r854, %r855}, [%rd53+3376];
	ld.local.v4.u32 	{%r856, %r857, %r858, %r859}, [%rd53+3392];
	ld.local.v4.u32 	{%r860, %r861, %r862, %r863}, [%rd53+3408];
	ld.local.v4.u32 	{%r864, %r865, %r866, %r867}, [%rd53+3424];
	ld.local.v4.u32 	{%r868, %r869, %r870, %r871}, [%rd53+3440];
	ld.local.v4.u32 	{%r872, %r873, %r874, %r875}, [%rd53+3456];
	ld.local.v4.u32 	{%r876, %r877, %r878, %r879}, [%rd53+3472];
	ld.local.v4.u32 	{%r880, %r881, %r882, %r883}, [%rd53+3488];
	ld.local.v4.u32 	{%r884, %r885, %r886, %r887}, [%rd53+3504];
	ld.local.v4.u32 	{%r888, %r889, %r890, %r891}, [%rd53+3520];
	ld.local.v4.u32 	{%r892, %r893, %r894, %r895}, [%rd53+3536];
	ld.local.v4.u32 	{%r896, %r897, %r898, %r899}, [%rd53+3552];
	ld.local.v4.u32 	{%r900, %r901, %r902, %r903}, [%rd53+3568];
	ld.local.v4.u32 	{%r904, %r905, %r906, %r907}, [%rd53+3584];
	ld.local.v4.u32 	{%r908, %r909, %r910, %r911}, [%rd53+3600];
	ld.local.v4.u32 	{%r912, %r913, %r914, %r915}, [%rd53+3616];
	ld.local.v4.u32 	{%r916, %r917, %r918, %r919}, [%rd53+3632];
	ld.local.v4.u32 	{%r920, %r921, %r922, %r923}, [%rd53+3648];
	ld.local.v4.u32 	{%r924, %r925, %r926, %r927}, [%rd53+3664];
	ld.local.v4.u32 	{%r928, %r929, %r930, %r931}, [%rd53+3680];
	ld.local.v4.u32 	{%r932, %r933, %r934, %r935}, [%rd53+3696];
	ld.local.v4.u32 	{%r936, %r937, %r938, %r939}, [%rd53+3712];
	ld.local.v4.u32 	{%r940, %r941, %r942, %r943}, [%rd53+3728];
	ld.local.v4.u32 	{%r944, %r945, %r946, %r947}, [%rd53+3744];
	ld.local.v4.u32 	{%r948, %r949, %r950, %r951}, [%rd53+3760];
	ld.local.v4.u32 	{%r952, %r953, %r954, %r955}, [%rd53+3776];
	ld.local.v4.u32 	{%r956, %r957, %r958, %r959}, [%rd53+3792];
	ld.local.v4.u32 	{%r960, %r961, %r962, %r963}, [%rd53+3808];
	ld.local.v4.u32 	{%r964, %r965, %r966, %r967}, [%rd53+3824];
	ld.local.v4.u32 	{%r968, %r969, %r970, %r971}, [%rd53+3840];
	ld.local.v4.u32 	{%r972, %r973, %r974, %r975}, [%rd53+3856];
	ld.local.v4.u32 	{%r976, %r977, %r978, %r979}, [%rd53+3872];
	ld.local.v4.u32 	{%r980, %r981, %r982, %r983}, [%rd53+3888];
	ld.local.v4.u32 	{%r984, %r985, %r986, %r987}, [%rd53+3904];
	ld.local.v4.u32 	{%r988, %r989, %r990, %r991}, [%rd53+3920];
	ld.local.v4.u32 	{%r992, %r993, %r994, %r995}, [%rd53+3936];
	ld.local.v4.u32 	{%r996, %r997, %r998, %r999}, [%rd53+3952];
	ld.local.v4.u32 	{%r1000, %r1001, %r1002, %r1003}, [%rd53+3968];
	ld.local.v4.u32 	{%r1004, %r1005, %r1006, %r1007}, [%rd53+3984];
	ld.local.v4.u32 	{%r1008, %r1009, %r1010, %r1011}, [%rd53+4000];
	ld.local.v4.u32 	{%r1012, %r1013, %r1014, %r1015}, [%rd53+4016];
	ld.local.v4.u32 	{%r1016, %r1017, %r1018, %r1019}, [%rd53+4032];
	ld.local.v2.u32 	{%r1020, %r1021}, [%rd53+4048];
	ld.local.v4.u32 	{%r1022, %r1023, %r1024, %r1025}, [%rd53+4064];
	mov.b32 	%r12787, 0;
	ld.local.v4.u32 	{%r1026, %r1027, %r1028, %r1029}, [%rd53+4080];
	mov.u32 	%r12785, %r12784;
	mov.u32 	%r12786, %r12784;
	mov.u32 	%r12788, %r12787;
	mov.u32 	%r12789, %r12784;
	mov.u32 	%r12790, %r12784;
	mov.u32 	%r12791, %r12787;
	mov.u32 	%r12792, %r12787;
	mov.u32 	%r12793, %r12784;
	mov.u32 	%r12794, %r12784;
	mov.u32 	%r12795, %r12787;
	mov.u32 	%r12796, %r12787;
	mov.u32 	%r12797, %r12784;
	mov.u32 	%r12798, %r12784;
	mov.u32 	%r12799, %r12784;
	mov.u32 	%r12800, %r12784;
	mov.u32 	%r12801, %r12787;
	mov.u32 	%r12802, %r12787;
	mov.u32 	%r12803, %r12784;
	mov.u32 	%r12804, %r12787;
	mov.u32 	%r12805, %r12787;
	mov.u32 	%r12806, %r12787;
	mov.u32 	%r12807, %r12787;
	mov.u32 	%r12808, %r12787;
	mov.u32 	%r12809, %r12784;
	mov.u32 	%r12810, %r12787;
	mov.u32 	%r12811, %r12784;
	mov.u32 	%r12812, %r12787;
	mov.u32 	%r12813, %r12784;
	mov.u32 	%r12814, %r12784;
	mov.u32 	%r12815, %r12787;
	mov.u32 	%r12816, %r12784;
	mov.u32 	%r12817, %r12787;
	mov.u32 	%r12818, %r12784;
	mov.u32 	%r12819, %r12787;
	mov.u32 	%r12820, %r12787;
	mov.u32 	%r12821, %r12787;
	mov.u32 	%r12822, %r12787;
	mov.u32 	%r12823, %r12784;
	mov.u32 	%r12824, %r12787;
	mov.u32 	%r12825, %r12784;
	mov.u32 	%r12826, %r12784;
	mov.u32 	%r12827, %r12784;
	mov.u32 	%r12828, %r12787;
	mov.u32 	%r12829, %r12784;
	mov.u32 	%r12830, %r12787;
	mov.u32 	%r12831, %r12784;
	mov.u32 	%r12832, %r12784;
	mov.u32 	%r12833, %r12784;
	mov.u32 	%r12834, %r12784;
	mov.u32 	%r12835, %r12787;
	mov.u32 	%r12836, %r12787;
	mov.u32 	%r12837, %r12784;
	mov.u32 	%r12838, %r12784;
	mov.u32 	%r12839, %r12787;
	mov.u32 	%r12840, %r12784;
	mov.u32 	%r12841, %r12784;
	mov.u32 	%r12842, %r12787;
	mov.u32 	%r12843, %r12784;
	mov.u32 	%r12844, %r12784;
	mov.u32 	%r12845, %r12784;
	mov.u32 	%r12846, %r12787;
	mov.u32 	%r12847, %r12784;
	mov.u32 	%r12848, %r12787;
	mov.u32 	%r12849, %r12784;
	mov.u32 	%r12850, %r12787;
	mov.u32 	%r12851, %r12787;
	mov.u32 	%r12852, %r12784;
	mov.u32 	%r12853, %r12784;
	mov.u32 	%r12854, %r12784;
	mov.u32 	%r12855, %r12787;
	mov.u32 	%r12856, %r12784;
	mov.u32 	%r12857, %r12784;
	mov.u32 	%r12858, %r12787;
	mov.u32 	%r12859, %r12787;
	mov.u32 	%r12860, %r12784;
	mov.u32 	%r12861, %r12784;
	mov.u32 	%r12862, %r12784;
	mov.u32 	%r12863, %r12784;
	mov.u32 	%r12864, %r12787;
	mov.u32 	%r12865, %r12784;
	mov.u32 	%r12866, %r12784;
	mov.u32 	%r12867, %r12784;
	mov.u32 	%r12868, %r12787;
	mov.u32 	%r12869, %r12784;
	mov.u32 	%r12870, %r12784;
	mov.u32 	%r12871, %r12787;
	mov.u32 	%r12872, %r12787;
	mov.u32 	%r12873, %r12787;
	mov.u32 	%r12874, %r12784;
	mov.u32 	%r12875, %r12784;
	mov.u32 	%r12876, %r12784;
	mov.u32 	%r12877, %r12784;
	mov.u32 	%r12878, %r12787;
	mov.u32 	%r12879, %r12787;
	mov.u32 	%r12880, %r12787;
	mov.u32 	%r12881, %r12784;
	mov.u32 	%r12882, %r12787;
	mov.u32 	%r12883, %r12784;
	mov.u32 	%r12884, %r12784;
	mov.u32 	%r12885, %r12784;
	mov.u32 	%r12886, %r12787;
	mov.u32 	%r12887, %r12787;
	mov.u32 	%r12888, %r12784;
	mov.u32 	%r12889, %r12787;
	mov.u32 	%r12890, %r12784;
	mov.u32 	%r12891, %r12787;
	mov.u32 	%r12892, %r12784;
	mov.u32 	%r12893, %r12784;
	mov.u32 	%r12894, %r12784;
	mov.u32 	%r12895, %r12784;
	mov.u32 	%r12896, %r12784;
	mov.u32 	%r12897, %r12784;
	mov.u32 	%r12898, %r12784;
	mov.u32 	%r12899, %r12784;
	mov.u32 	%r12900, %r12787;
	mov.u32 	%r12901, %r12787;
	mov.u32 	%r12902, %r12784;
	mov.u32 	%r12903, %r12787;
	mov.u32 	%r12904, %r12784;
	mov.u32 	%r12905, %r12787;
	mov.u32 	%r12906, %r12784;
	mov.u32 	%r12907, %r12787;
	mov.u32 	%r12908, %r12787;
	mov.u32 	%r12909, %r12784;
	mov.u32 	%r12910, %r12787;
	mov.u32 	%r12911, %r12784;
	mov.u32 	%r12912, %r12784;
	mov.u32 	%r12913, %r12784;
	mov.u32 	%r12914, %r12784;
	mov.u32 	%r12915, %r12784;
	mov.u32 	%r12916, %r12784;
	mov.u32 	%r12917, %r12784;
	mov.u32 	%r12918, %r12784;
	mov.u32 	%r12919, %r12787;
	mov.u32 	%r12920, %r12787;
	mov.u32 	%r12921, %r12784;
	mov.u32 	%r12922, %r12787;
	mov.u32 	%r12923, %r12787;
	mov.u32 	%r12924, %r12784;
	mov.u32 	%r12925, %r12787;
	mov.u32 	%r12926, %r12784;
	mov.u32 	%r12927, %r12787;
	mov.u32 	%r12928, %r12787;
	mov.u32 	%r12929, %r12784;
	mov.u32 	%r12930, %r12784;
	mov.u32 	%r12931, %r12784;
	mov.u32 	%r12932, %r12787;
	mov.u32 	%r12933, %r12787;
	mov.u32 	%r12934, %r12787;
	mov.u32 	%r12935, %r12787;
	mov.u32 	%r12936, %r12784;
	mov.u32 	%r12937, %r12787;
	mov.u32 	%r12938, %r12787;
	mov.u32 	%r12939, %r12787;
	mov.u32 	%r12940, %r12784;
	mov.u32 	%r12941, %r12787;
	mov.u32 	%r12942, %r12784;
	mov.u32 	%r12943, %r12787;
	mov.u32 	%r12944, %r12787;
	mov.u32 	%r12945, %r12787;
	mov.u32 	%r12946, %r12784;
	mov.u32 	%r12947, %r12784;
	mov.u32 	%r12948, %r12787;
	mov.u32 	%r12949, %r12787;
	mov.u32 	%r12950, %r12787;
	mov.u32 	%r12951, %r12784;
	mov.u32 	%r12952, %r12787;
	mov.u32 	%r12953, %r12787;
	mov.u32 	%r12954, %r12787;
	mov.u32 	%r12955, %r12784;
	mov.u32 	%r12956, %r12787;
	mov.u32 	%r12957, %r12784;
	mov.u32 	%r12958, %r12784;
	mov.u32 	%r12959, %r12787;
	mov.u32 	%r12960, %r12784;
	mov.u32 	%r12961, %r12787;
	mov.u32 	%r12962, %r12784;
	mov.u32 	%r12963, %r12787;
	mov.u32 	%r12964, %r12787;
	mov.u32 	%r12965, %r12787;
	mov.u32 	%r12966, %r12787;
	mov.u32 	%r12967, %r12787;
	mov.u32 	%r12968, %r12784;
	mov.u32 	%r12969, %r12784;
	mov.u32 	%r12970, %r12787;
	mov.u32 	%r12971, %r12784;
	mov.u32 	%r12972, %r12784;
	mov.u32 	%r12973, %r12787;
	mov.u32 	%r12974, %r12787;
	mov.u32 	%r12975, %r12784;
	mov.u32 	%r12976, %r12784;
	mov.u32 	%r12977, %r12784;
	mov.u32 	%r12978, %r12787;
	mov.u32 	%r12979, %r12784;
	mov.u32 	%r12980, %r12787;
	mov.u32 	%r12981, %r12784;
	mov.u32 	%r12982, %r12787;
	mov.u32 	%r12983, %r12784;
	mov.u32 	%r12984, %r12784;
	mov.u32 	%r12985, %r12787;
	mov.u32 	%r12986, %r12787;
	mov.u32 	%r12987, %r12784;
	mov.u32 	%r12988, %r12784;
	mov.u32 	%r12989, %r12787;
	mov.u32 	%r12990, %r12784;
	mov.u32 	%r12991, %r12784;
	mov.u32 	%r12992, %r12784;
	mov.u32 	%r12993, %r12784;
	mov.u32 	%r12994, %r12787;
	mov.u32 	%r12995, %r12787;
	mov.u32 	%r12996, %r12787;
	mov.u32 	%r12997, %r12787;
	mov.u32 	%r12998, %r12787;
	mov.u32 	%r12999, %r12784;
	mov.u32 	%r13000, %r12784;
	mov.u32 	%r13001, %r12784;
	mov.u32 	%r13002, %r12784;
	mov.u32 	%r13003, %r12784;
	mov.u32 	%r13004, %r12784;
	mov.u32 	%r13005, %r12787;
	mov.u32 	%r13006, %r12787;
	mov.u32 	%r13007, %r12787;
	mov.u32 	%r13008, %r12784;
	mov.u32 	%r13009, %r12787;
	mov.u32 	%r13010, %r12787;
	mov.u32 	%r13011, %r12784;
	mov.u32 	%r13012, %r12784;
	mov.u32 	%r13013, %r12787;
	mov.u32 	%r13014, %r12787;
	mov.u32 	%r13015, %r12787;
	mov.u32 	%r13016, %r12784;
	mov.u32 	%r13017, %r12787;
	mov.u32 	%r13018, %r12784;
	mov.u32 	%r13019, %r12784;
	mov.u32 	%r13020, %r12787;
	mov.u32 	%r13021, %r12787;
	mov.u32 	%r13022, %r12784;
	mov.u32 	%r13023, %r12784;
	mov.u32 	%r13024, %r12787;
	mov.u32 	%r13025, %r12787;
	mov.u32 	%r13026, %r12787;
	mov.u32 	%r13027, %r12787;
	mov.u32 	%r13028, %r12787;
	mov.u32 	%r13029, %r12784;
	mov.u32 	%r13030, %r12784;
	mov.u32 	%r13031, %r12784;
	mov.u32 	%r13032, %r12784;
	mov.u32 	%r13033, %r12784;
	mov.u32 	%r13034, %r12787;
	mov.u32 	%r13035, %r12784;
	mov.u32 	%r13036, %r12784;
	mov.u32 	%r13037, %r12787;
	mov.u32 	%r13038, %r12784;
	mov.u32 	%r13039, %r12787;
	mov.u32 	%r13040, %r12784;
$L__BB1_6:
	setp.ne.s32 	%p6, %r13040, 1;
	@%p6 bra 	$L__BB1_8;
	st.local.v4.u32 	[%rd52], {%r8, %r9, %r10, %r11};
	st.local.v4.u32 	[%rd52+16], {%r12, %r13, %r14, %r15};
	st.local.v4.u32 	[%rd52+32], {%r16, %r17, %r18, %r19};
	st.local.v4.u32 	[%rd52+48], {%r20, %r21, %r22, %r23};
	st.local.v4.u32 	[%rd52+64], {%r24, %r25, %r26, %r27};
	st.local.v4.u32 	[%rd52+80], {%r28, %r29, %r30, %r31};
	st.local.v4.u32 	[%rd52+96], {%r32, %r33, %r34, %r35};
	st.local.v4.u32 	[%rd52+112], {%r36, %r37, %r38, %r39};
	st.local.v4.u32 	[%rd52+128], {%r40, %r41, %r42, %r43};
	st.local.v4.u32 	[%rd52+144], {%r44, %r45, %r46, %r47};
	st.local.v4.u32 	[%rd52+160], {%r48, %r49, %r50, %r51};
	st.local.v4.u32 	[%rd52+176], {%r52, %r53, %r54, %r55};
	st.local.v4.u32 	[%rd52+192], {%r56, %r57, %r58, %r59};
	st.local.v4.u32 	[%rd52+208], {%r60, %r61, %r62, %r63};
	st.local.v4.u32 	[%rd52+224], {%r64, %r65, %r66, %r67};
	st.local.v4.u32 	[%rd52+240], {%r68, %r69, %r70, %r71};
	st.local.v4.u32 	[%rd52+256], {%r72, %r73, %r74, %r75};
	st.local.v4.u32 	[%rd52+272], {%r76, %r77, %r78, %r79};
	st.local.v4.u32 	[%rd52+288], {%r80, %r81, %r82, %r83};
	st.local.v4.u32 	[%rd52+304], {%r84, %r85, %r86, %r87};
	st.local.v4.u32 	[%rd52+320], {%r88, %r89, %r90, %r91};
	st.local.v4.u32 	[%rd52+336], {%r92, %r93, %r94, %r95};
	st.local.v4.u32 	[%rd52+352], {%r96, %r97, %r98, %r99};
	st.local.v4.u32 	[%rd52+368], {%r100, %r101, %r102, %r103};
	st.local.v4.u32 	[%rd52+384], {%r104, %r105, %r106, %r107};
	st.local.v4.u32 	[%rd52+400], {%r108, %r109, %r110, %r111};
	st.local.v4.u32 	[%rd52+416], {%r112, %r113, %r114, %r115};
	st.local.v4.u32 	[%rd52+432], {%r116, %r117, %r118, %r119};
	st.local.v4.u32 	[%rd52+448], {%r120, %r121, %r122, %r123};
	st.local.v4.u32 	[%rd52+464], {%r124, %r125, %r126, %r127};
	st.local.v4.u32 	[%rd52+480], {%r128, %r129, %r130, %r131};
	st.local.v4.u32 	[%rd52+496], {%r132, %r133, %r134, %r135};
	st.local.v4.u32 	[%rd52+512], {%r136, %r137, %r138, %r139};
	st.local.v4.u32 	[%rd52+528], {%r140, %r141, %r142, %r143};
	st.local.v4.u32 	[%rd52+544], {%r144, %r145, %r146, %r147};
	st.local.v4.u32 	[%rd52+560], {%r148, %r149, %r150, %r151};
	st.local.v4.u32 	[%rd52+576], {%r152, %r153, %r154, %r155};
	st.local.v4.u32 	[%rd52+592], {%r156, %r157, %r158, %r159};
	st.local.v4.u32 	[%rd52+608], {%r160, %r161, %r162, %r163};
	st.local.v4.u32 	[%rd52+624], {%r164, %r165, %r166, %r167};
	st.local.v4.u32 	[%rd52+640], {%r168, %r169, %r170, %r171};
	st.local.v4.u32 	[%rd52+656], {%r172, %r173, %r174, %r175};
	st.local.v4.u32 	[%rd52+672], {%r176, %r177, %r178, %r179};
	st.local.v4.u32 	[%rd52+688], {%r180, %r181, %r182, %r183};
	st.local.v4.u32 	[%rd52+704], {%r184, %r185, %r186, %r187};
	st.local.v4.u32 	[%rd52+720], {%r188, %r189, %r190, %r191};
	st.local.v4.u32 	[%rd52+736], {%r192, %r193, %r194, %r195};
	st.local.v4.u32 	[%rd52+752], {%r196, %r197, %r198, %r199};
	st.local.v4.u32 	[%rd52+768], {%r200, %r201, %r202, %r203};
	st.local.v4.u32 	[%rd52+784], {%r204, %r205, %r206, %r207};
	st.local.v4.u32 	[%rd52+800], {%r208, %r209, %r210, %r211};
	st.local.v4.u32 	[%rd52+816], {%r212, %r213, %r214, %r215};
	st.local.v4.u32 	[%rd52+832], {%r216, %r217, %r218, %r219};
	st.local.v4.u32 	[%rd52+848], {%r220, %r221, %r222, %r223};
	st.local.v4.u32 	[%rd52+864], {%r224, %r225, %r226, %r227};
	st.local.v4.u32 	[%rd52+880], {%r228, %r229, %r230, %r231};
	st.local.v4.u32 	[%rd52+896], {%r232, %r233, %r234, %r235};
	st.local.v4.u32 	[%rd52+912], {%r236, %r237, %r238, %r239};
	st.local.v4.u32 	[%rd52+928], {%r240, %r241, %r242, %r243};
	st.local.v4.u32 	[%rd52+944], {%r244, %r245, %r246, %r247};
	st.local.v4.u32 	[%rd52+960], {%r248, %r249, %r250, %r251};
	st.local.v4.u32 	[%rd52+976], {%r252, %r253, %r254, %r255};
	st.local.v4.u32 	[%rd52+992], {%r256, %r257, %r258, %r259};
	st.local.v4.u32 	[%rd52+1008], {%r260, %r261, %r262, %r263};
	st.local.v4.u32 	[%rd52+1024], {%r264, %r265, %r266, %r267};
	st.local.v4.u32 	[%rd52+1040], {%r268, %r269, %r270, %r271};
	st.local.v4.u32 	[%rd52+1056], {%r272, %r273, %r274, %r275};
	st.local.v4.u32 	[%rd52+1072], {%r276, %r277, %r278, %r279};
	st.local.v4.u32 	[%rd52+1088], {%r280, %r281, %r282, %r283};
	st.local.v4.u32 	[%rd52+1104], {%r284, %r285, %r286, %r287};
	st.local.v4.u32 	[%rd52+1120], {%r288, %r289, %r290, %r291};
	st.local.v4.u32 	[%rd52+1136], {%r292, %r293, %r294, %r295};
	st.local.v4.u32 	[%rd52+1152], {%r296, %r297, %r298, %r299};
	st.local.v4.u32 	[%rd52+1168], {%r300, %r301, %r302, %r303};
	st.local.v4.u32 	[%rd52+1184], {%r304, %r305, %r306, %r307};
	st.local.v4.u32 	[%rd52+1200], {%r308, %r309, %r310, %r311};
	st.local.v4.u32 	[%rd52+1216], {%r312, %r313, %r314, %r315};
	st.local.v4.u32 	[%rd52+1232], {%r316, %r317, %r318, %r319};
	st.local.v4.u32 	[%rd52+1248], {%r320, %r321, %r322, %r323};
	st.local.v4.u32 	[%rd52+1264], {%r324, %r325, %r326, %r327};
	st.local.v4.u32 	[%rd52+1280], {%r328, %r329, %r330, %r331};
	st.local.v4.u32 	[%rd52+1296], {%r332, %r333, %r334, %r335};
	st.local.v4.u32 	[%rd52+1312], {%r336, %r337, %r338, %r339};
	st.local.v4.u32 	[%rd52+1328], {%r340, %r341, %r342, %r343};
	st.local.v4.u32 	[%rd52+1344], {%r344, %r345, %r346, %r347};
	st.local.v4.u32 	[%rd52+1360], {%r348, %r349, %r350, %r351};
	st.local.v4.u32 	[%rd52+1376], {%r352, %r353, %r354, %r355};
	st.local.v4.u32 	[%rd52+1392], {%r356, %r357, %r358, %r359};
	st.local.v4.u32 	[%rd52+1408], {%r360, %r361, %r362, %r363};
	st.local.v4.u32 	[%rd52+1424], {%r364, %r365, %r366, %r367};
	st.local.v4.u32 	[%rd52+1440], {%r368, %r369, %r370, %r371};
	st.local.v4.u32 	[%rd52+1456], {%r372, %r373, %r374, %r375};
	st.local.v4.u32 	[%rd52+1472], {%r376, %r377, %r378, %r379};
	st.local.v4.u32 	[%rd52+1488], {%r380, %r381, %r382, %r383};
	st.local.v4.u32 	[%rd52+1504], {%r384, %r385, %r386, %r387};
	st.local.v4.u32 	[%rd52+1520], {%r388, %r389, %r390, %r391};
	st.local.v4.u32 	[%rd52+1536], {%r392, %r393, %r394, %r395};
	st.local.v4.u32 	[%rd52+1552], {%r396, %r397, %r398, %r399};
	st.local.v4.u32 	[%rd52+1568], {%r400, %r401, %r402, %r403};
	st.local.v4.u32 	[%rd52+1584], {%r404, %r405, %r406, %r407};
	st.local.v4.u32 	[%rd52+1600], {%r408, %r409, %r410, %r411};
	st.local.v4.u32 	[%rd52+1616], {%r412, %r413, %r414, %r415};
	st.local.v4.u32 	[%rd52+1632], {%r416, %r417, %r418, %r419};
	st.local.v4.u32 	[%rd52+1648], {%r420, %r421, %r422, %r423};
	st.local.v4.u32 	[%rd52+1664], {%r424, %r425, %r426, %r427};
	st.local.v4.u32 	[%rd52+1680], {%r428, %r429, %r430, %r431};
	st.local.v4.u32 	[%rd52+1696], {%r432, %r433, %r434, %r435};
	st.local.v4.u32 	[%rd52+1712], {%r436, %r437, %r438, %r439};
	st.local.v4.u32 	[%rd52+1728], {%r440, %r441, %r442, %r443};
	st.local.v4.u32 	[%rd52+1744], {%r444, %r445, %r446, %r447};
	st.local.v4.u32 	[%rd52+1760], {%r448, %r449, %r450, %r451};
	st.local.v4.u32 	[%rd52+1776], {%r452, %r453, %r454, %r455};
	st.local.v4.u32 	[%rd52+1792], {%r456, %r457, %r458, %r459};
	st.local.v4.u32 	[%rd52+1808], {%r460, %r461, %r462, %r463};
	st.local.v4.u32 	[%rd52+1824], {%r464, %r465, %r466, %r467};
	st.local.v4.u32 	[%rd52+1840], {%r468, %r469, %r470, %r471};
	st.local.v4.u32 	[%rd52+1856], {%r472, %r473, %r474, %r475};
	st.local.v4.u32 	[%rd52+1872], {%r476, %r477, %r478, %r479};
	st.local.v4.u32 	[%rd52+1888], {%r480, %r481, %r482, %r483};
	st.local.v4.u32 	[%rd52+1904], {%r484, %r485, %r486, %r487};
	st.local.v4.u32 	[%rd52+1920], {%r488, %r489, %r490, %r491};
	st.local.v4.u32 	[%rd52+1936], {%r492, %r493, %r494, %r495};
	st.local.v4.u32 	[%rd52+1952], {%r496, %r497, %r498, %r499};
	st.local.v4.u32 	[%rd52+1968], {%r500, %r501, %r502, %r503};
	st.local.v4.u32 	[%rd52+1984], {%r504, %r505, %r506, %r507};
	st.local.v4.u32 	[%rd52+2000], {%r508, %r509, %r510, %r511};
	st.local.v4.u32 	[%rd52+2016], {%r512, %r513, %r514, %r515};
	st.local.v4.u32 	[%rd52+2032], {%r516, %r517, %r518, %r519};
	bra.uni 	$L__BB1_9;
$L__BB1_8:
	st.local.v4.u32 	[%rd52], {%r520, %r521, %r522, %r523};
	st.local.v4.u32 	[%rd52+16], {%r524, %r525, %r526, %r527};
	st.local.v4.u32 	[%rd52+32], {%r528, %r529, %r530, %r531};
	st.local.v4.u32 	[%rd52+48], {%r532, %r533, %r534, %r535};
	st.local.v4.u32 	[%rd52+64], {%r536, %r537, %r538, %r539};
	st.local.v4.u32 	[%rd52+80], {%r540, %r541, %r542, %r543};
	st.local.v4.u32 	[%rd52+96], {%r544, %r545, %r546, %r547};
	st.local.v4.u32 	[%rd52+112], {%r548, %r549, %r550, %r551};
	st.local.v4.u32 	[%rd52+128], {%r552, %r553, %r554, %r555};
	st.local.v4.u32 	[%rd52+144], {%r556, %r557, %r558, %r559};
	st.local.v4.u32 	[%rd52+160], {%r560, %r561, %r562, %r563};
	st.local.v4.u32 	[%rd52+176], {%r564, %r565, %r566, %r567};
	st.local.v4.u32 	[%rd52+192], {%r568, %r569, %r570, %r571};
	st.local.v4.u32 	[%rd52+208], {%r572, %r573, %r574, %r575};
	st.local.v4.u32 	[%rd52+224], {%r576, %r577, %r578, %r579};
	st.local.v4.u32 	[%rd52+240], {%r580, %r581, %r582, %r583};
	st.local.v4.u32 	[%rd52+256], {%r584, %r585, %r586, %r587};
	st.local.v4.u32 	[%rd52+272], {%r588, %r589, %r590, %r591};
	st.local.v4.u32 	[%rd52+288], {%r592, %r593, %r594, %r595};
	st.local.v4.u32 	[%rd52+304], {%r596, %r597, %r598, %r599};
	st.local.v4.u32 	[%rd52+320], {%r600, %r601, %r602, %r603};
	st.local.v4.u32 	[%rd52+336], {%r604, %r605, %r606, %r607};
	st.local.v4.u32 	[%rd52+352], {%r608, %r609, %r610, %r611};
	st.local.v4.u32 	[%rd52+368], {%r612, %r613, %r614, %r615};
	st.local.v4.u32 	[%rd52+384], {%r616, %r617, %r618, %r619};
	st.local.v4.u32 	[%rd52+400], {%r620, %r621, %r622, %r623};
	st.local.v4.u32 	[%rd52+416], {%r624, %r625, %r626, %r627};
	st.local.v4.u32 	[%rd52+432], {%r628, %r629, %r630, %r631};
	st.local.v4.u32 	[%rd52+448], {%r632, %r633, %r634, %r635};
	st.local.v4.u32 	[%rd52+464], {%r636, %r637, %r638, %r639};
	st.local.v4.u32 	[%rd52+480], {%r640, %r641, %r642, %r643};
	st.local.v4.u32 	[%rd52+496], {%r644, %r645, %r646, %r647};
	st.local.v4.u32 	[%rd52+512], {%r648, %r649, %r650, %r651};
	st.local.v4.u32 	[%rd52+528], {%r652, %r653, %r654, %r655};
	st.local.v4.u32 	[%rd52+544], {%r656, %r657, %r658, %r659};
	st.local.v4.u32 	[%rd52+560], {%r660, %r661, %r662, %r663};
	st.local.v4.u32 	[%rd52+576], {%r664, %r665, %r666, %r667};
	st.local.v4.u32 	[%rd52+592], {%r668, %r669, %r670, %r671};
	st.local.v4.u32 	[%rd52+608], {%r672, %r673, %r674, %r675};
	st.local.v4.u32 	[%rd52+624], {%r676, %r677, %r678, %r679};
	st.local.v4.u32 	[%rd52+640], {%r680, %r681, %r682, %r683};
	st.local.v4.u32 	[%rd52+656], {%r684, %r685, %r686, %r687};
	st.local.v4.u32 	[%rd52+672], {%r688, %r689, %r690, %r691};
	st.local.v4.u32 	[%rd52+688], {%r692, %r693, %r694, %r695};
	st.local.v4.u32 	[%rd52+704], {%r696, %r697, %r698, %r699};
	st.local.v4.u32 	[%rd52+720], {%r700, %r701, %r702, %r703};
	st.local.v4.u32 	[%rd52+736], {%r704, %r705, %r706, %r707};
	st.local.v4.u32 	[%rd52+752], {%r708, %r709, %r710, %r711};
	st.local.v4.u32 	[%rd52+768], {%r712, %r713, %r714, %r715};
	st.local.v4.u32 	[%rd52+784], {%r716, %r717, %r718, %r719};
	st.local.v4.u32 	[%rd52+800], {%r720, %r721, %r722, %r723};
	st.local.v4.u32 	[%rd52+816], {%r724, %r725, %r726, %r727};
	st.local.v4.u32 	[%rd52+832], {%r728, %r729, %r730, %r731};
	st.local.v4.u32 	[%rd52+848], {%r732, %r733, %r734, %r735};
	st.local.v4.u32 	[%rd52+864], {%r736, %r737, %r738, %r739};
	st.local.v4.u32 	[%rd52+880], {%r740, %r741, %r742, %r743};
	st.local.v4.u32 	[%rd52+896], {%r744, %r745, %r746, %r747};
	st.local.v4.u32 	[%rd52+912], {%r748, %r749, %r750, %r751};
	st.local.v4.u32 	[%rd52+928], {%r752, %r753, %r754, %r755};
	st.local.v4.u32 	[%rd52+944], {%r756, %r757, %r758, %r759};
	st.local.v4.u32 	[%rd52+960], {%r760, %r761, %r762, %r763};
	st.local.v4.u32 	[%rd52+976], {%r764, %r765, %r766, %r767};
	st.local.v4.u32 	[%rd52+992], {%r768, %r769, %r770, %r771};
	st.local.v4.u32 	[%rd52+1008], {%r772, %r773, %r774, %r775};
	mov.b32 	%r4700, 1;
	st.local.v4.u32 	[%rd52+1024], {%r4700, %r777, %r778, %r779};
	st.local.v4.u32 	[%rd52+1040], {%r780, %r781, %r782, %r783};
	st.local.v4.u32 	[%rd52+1056], {%r784, %r785, %r786, %r787};
	st.local.v4.u32 	[%rd52+1072], {%r788, %r789, %r790, %r791};
	st.local.v4.u32 	[%rd52+1088], {%r792, %r793, %r794, %r795};
	st.local.v4.u32 	[%rd52+1104], {%r796, %r797, %r798, %r799};
	st.local.v4.u32 	[%rd52+1120], {%r800, %r801, %r802, %r803};
	st.local.v4.u32 	[%rd52+1136], {%r804, %r805, %r806, %r807};
	st.local.v4.u32 	[%rd52+1152], {%r808, %r809, %r810, %r811};
	st.local.v4.u32 	[%rd52+1168], {%r812, %r813, %r814, %r815};
	st.local.v4.u32 	[%rd52+1184], {%r816, %r817, %r818, %r819};
	st.local.v4.u32 	[%rd52+1200], {%r820, %r821, %r822, %r823};
	st.local.v4.u32 	[%rd52+1216], {%r824, %r825, %r826, %r827};
	st.local.v4.u32 	[%rd52+1232], {%r828, %r829, %r830, %r831};
	st.local.v4.u32 	[%rd52+1248], {%r832, %r833, %r834, %r835};
	st.local.v4.u32 	[%rd52+1264], {%r836, %r837, %r838, %r839};
	st.local.v4.u32 	[%rd52+1280], {%r840, %r841, %r842, %r843};
	st.local.v4.u32 	[%rd52+1296], {%r844, %r845, %r846, %r847};
	st.local.v4.u32 	[%rd52+1312], {%r848, %r849, %r850, %r851};
	st.local.v4.u32 	[%rd52+1328], {%r852, %r853, %r854, %r855};
	st.local.v4.u32 	[%rd52+1344], {%r856, %r857, %r858, %r859};
	st.local.v4.u32 	[%rd52+1360], {%r860, %r861, %r862, %r863};
	st.local.v4.u32 	[%rd52+1376], {%r864, %r865, %r866, %r867};
	st.local.v4.u32 	[%rd52+1392], {%r868, %r869, %r870, %r871};
	st.local.v4.u32 	[%rd52+1408], {%r872, %r873, %r874, %r875};
	st.local.v4.u32 	[%rd52+1424], {%r876, %r877, %r878, %r879};
	st.local.v4.u32 	[%rd52+1440], {%r880, %r881, %r882, %r883};
	st.local.v4.u32 	[%rd52+1456], {%r884, %r885, %r886, %r887};
	st.local.v4.u32 	[%rd52+1472], {%r888, %r889, %r890, %r891};
	st.local.v4.u32 	[%rd52+1488], {%r892, %r893, %r894, %r895};
	st.local.v4.u32 	[%rd52+1504], {%r896, %r897, %r898, %r899};
	st.local.v4.u32 	[%rd52+1520], {%r900, %r901, %r902, %r903};
	st.local.v4.u32 	[%rd52+1536], {%r904, %r905, %r906, %r907};
	st.local.v4.u32 	[%rd52+1552], {%r908, %r909, %r910, %r911};
	st.local.v4.u32 	[%rd52+1568], {%r912, %r913, %r914, %r915};
	st.local.v4.u32 	[%rd52+1584], {%r916, %r917, %r918, %r919};
	st.local.v4.u32 	[%rd52+1600], {%r920, %r921, %r922, %r923};
	st.local.v4.u32 	[%rd52+1616], {%r924, %r925, %r926, %r927};
	st.local.v4.u32 	[%rd52+1632], {%r928, %r929, %r930, %r931};
	st.local.v4.u32 	[%rd52+1648], {%r932, %r933, %r934, %r935};
	st.local.v4.u32 	[%rd52+1664], {%r936, %r937, %r938, %r939};
	st.local.v4.u32 	[%rd52+1680], {%r940, %r941, %r942, %r943};
	st.local.v4.u32 	[%rd52+1696], {%r944, %r945, %r946, %r947};
	st.local.v4.u32 	[%rd52+1712], {%r948, %r949, %r950, %r951};
	st.local.v4.u32 	[%rd52+1728], {%r952, %r953, %r954, %r955};
	st.local.v4.u32 	[%rd52+1744], {%r956, %r957, %r958, %r959};
	st.local.v4.u32 	[%rd52+1760], {%r960, %r961, %r962, %r963};
	st.local.v4.u32 	[%rd52+1776], {%r964, %r965, %r966, %r967};
	st.local.v4.u32 	[%rd52+1792], {%r968, %r969, %r970, %r971};
	st.local.v4.u32 	[%rd52+1808], {%r972, %r973, %r974, %r975};
	st.local.v4.u32 	[%rd52+1824], {%r976, %r977, %r978, %r979};
	st.local.v4.u32 	[%rd52+1840], {%r980, %r981, %r982, %r983};
	st.local.v4.u32 	[%rd52+1856], {%r984, %r985, %r986, %r987};
	st.local.v4.u32 	[%rd52+1872], {%r988, %r989, %r990, %r991};
	st.local.v4.u32 	[%rd52+1888], {%r992, %r993, %r994, %r995};
	st.local.v4.u32 	[%rd52+1904], {%r996, %r997, %r998, %r999};
	st.local.v4.u32 	[%rd52+1920], {%r1000, %r1001, %r1002, %r1003};
	st.local.v4.u32 	[%rd52+1936], {%r1004, %r1005, %r1006, %r1007};
	st.local.v4.u32 	[%rd52+1952], {%r1008, %r1009, %r1010, %r1011};
	st.local.v4.u32 	[%rd52+1968], {%r1012, %r1013, %r1014, %r1015};
	st.local.v4.u32 	[%rd52+1984], {%r1016, %r1017, %r1018, %r1019};
	st.local.v4.u32 	[%rd52+2000], {%r1020, %r1021, %r4700, %r4700};
	st.local.v4.u32 	[%rd52+2016], {%r1022, %r1023, %r1024, %r1025};
	st.local.v4.u32 	[%rd52+2032], {%r1026, %r1027, %r1028, %r1029};
$L__BB1_9:
	mov.b32 	%r13041, 16;
$L__BB1_10:
	mul.wide.u32 	%rd124, %r13041, 128;
	add.s64 	%rd125, %rd52, %rd124;
	ld.local.v4.u32 	{%r4702, %r4703, %r4704, %r4705}, [%rd125+-1920];
	ld.local.v4.u32 	{%r4706, %r4707, %r4708, %r4709}, [%rd125+-1904];
	ld.local.v4.u32 	{%r4710, %r4711, %r4712, %r4713}, [%rd125+-1888];
	ld.local.v4.u32 	{%r4714, %r4715, %r4716, %r4717}, [%rd125+-1872];
	ld.local.v4.u32 	{%r4718, %r4719, %r4720, %r4721}, [%rd125+-1856];
	ld.local.v4.u32 	{%r4722, %r4723, %r4724, %r4725}, [%rd125+-1840];
	ld.local.v4.u32 	{%r4726, %r4727, %r4728, %r4729}, [%rd125+-1824];
	ld.local.v4.u32 	{%r4730, %r4731, %r4732, %r4733}, [%rd125+-1808];
	shl.b32 	%r4734, %r4702, 31;
	shl.b32 	%r4735, %r4703, 30;
	add.s32 	%r4736, %r4735, %r4734;
	shl.b32 	%r4737, %r4704, 29;
	add.s32 	%r4738, %r4737, %r4736;
	shl.b32 	%r4739, %r4705, 28;
	add.s32 	%r4740, %r4739, %r4738;
	shl.b32 	%r4741, %r4706, 27;
	add.s32 	%r4742, %r4741, %r4740;
	shl.b32 	%r4743, %r4707, 26;
	add.s32 	%r4744, %r4743, %r4742;
	shl.b32 	%r4745, %r4708, 25;
	add.s32 	%r4746, %r4745, %r4744;
	shl.b32 	%r4747, %r4709, 24;
	add.s32 	%r4748, %r4747, %r4746;
	shl.b32 	%r4749, %r4710, 23;
	add.s32 	%r4750, %r4749, %r4748;
	shl.b32 	%r4751, %r4711, 22;
	add.s32 	%r4752, %r4751, %r4750;
	shl.b32 	%r4753, %r4712, 21;
	add.s32 	%r4754, %r4753, %r4752;
	shl.b32 	%r4755, %r4713, 20;
	add.s32 	%r4756, %r4755, %r4754;
	shl.b32 	%r4757, %r4714, 19;
	add.s32 	%r4758, %r4757, %r4756;
	shl.b32 	%r4759, %r4715, 18;
	add.s32 	%r4760, %r4759, %r4758;
	shl.b32 	%r4761, %r4716, 17;
	add.s32 	%r4762, %r4761, %r4760;
	shl.b32 	%r4763, %r4717, 16;
	add.s32 	%r4764, %r4763, %r4762;
	shl.b32 	%r4765, %r4718, 15;
	add.s32 	%r4766, %r4765, %r4764;
	shl.b32 	%r4767, %r4719, 14;
	add.s32 	%r4768, %r4767, %r4766;
	shl.b32 	%r4769, %r4720, 13;
	add.s32 	%r4770, %r4769, %r4768;
	shl.b32 	%r4771, %r4721, 12;
	add.s32 	%r4772, %r4771, %r4770;
	shl.b32 	%r4773, %r4722, 11;
	add.s32 	%r4774, %r4773, %r4772;
	shl.b32 	%r4775, %r4723, 10;
	add.s32 	%r4776, %r4775, %r4774;
	shl.b32 	%r4777, %r4724, 9;
	add.s32 	%r4778, %r4777, %r4776;
	shl.b32 	%r4779, %r4725, 8;
	add.s32 	%r4780, %r4779, %r4778;
	shl.b32 	%r4781, %r4726, 7;
	add.s32 	%r4782, %r4781, %r4780;
	shl.b32 	%r4783, %r4727, 6;
	add.s32 	%r4784, %r4783, %r4782;
	shl.b32 	%r4785, %r4728, 5;
	add.s32 	%r4786, %r4785, %r4784;
	shl.b32 	%r4787, %r4729, 4;
	add.s32 	%r4788, %r4787, %r4786;
	shl.b32 	%r4789, %r4730, 3;
	add.s32 	%r4790, %r4789, %r4788;
	shl.b32 	%r4791, %r4731, 2;
	add.s32 	%r4792, %r4791, %r4790;
	shl.b32 	%r4793, %r4732, 1;
	add.s32 	%r4794, %r4793, %r4792;
	add.s32 	%r1288, %r4733, %r4794;
	mov.b32 	%r4795, 0;
	st.local.v4.u32 	[%rd50], {%r4795, %r4795, %r4795, %r4795};
	st.local.v4.u32 	[%rd50+16], {%r4795, %r4795, %r4795, %r4795};
	st.local.v4.u32 	[%rd50+32], {%r4795, %r4795, %r4795, %r4795};
	st.local.v4.u32 	[%rd50+48], {%r4795, %r4795, %r4795, %r4795};
	st.local.u32 	[%rd50+64], %r4795;
	setp.eq.s32 	%p7, %r1288, 0;
	@%p7 bra 	$L__BB1_13;
	shf.l.wrap.b32 	%r13043, %r1288, %r1288, 25;
	mov.b32 	%r13042, 31;
$L__BB1_12:
	mul.wide.s32 	%rd126, %r13042, 4;
	add.s64 	%rd127, %rd50, %rd126;
	and.b32  	%r4797, %r13043, 1;
	st.local.u32 	[%rd127], %r4797;
	shr.u32 	%r1292, %r13043, 1;
	add.s32 	%r13042, %r13042, -1;
	setp.gt.u32 	%p8, %r13043, 1;
	mov.u32 	%r13043, %r1292;
	@%p8 bra 	$L__BB1_12;
$L__BB1_13:
	mov.b32 	%r4798, 0;
	st.local.v4.u32 	[%rd49], {%r4798, %r4798, %r4798, %r4798};
	st.local.v4.u32 	[%rd49+16], {%r4798, %r4798, %r4798, %r4798};
	st.local.v4.u32 	[%rd49+32], {%r4798, %r4798, %r4798, %r4798};
	st.local.v4.u32 	[%rd49+48], {%r4798, %r4798, %r4798, %r4798};
	st.local.u32 	[%rd49+64], %r4798;
	@%p7 bra 	$L__BB1_16;
	shf.l.wrap.b32 	%r13045, %r1288, %r1288, 14;
	mov.b32 	%r13044, 31;
$L__BB1_15:
	and.b32  	%r4800, %r13045, 1;
	mul.wide.s32 	%rd128, %r13044, 4;
	add.s64 	%rd129, %rd49, %rd128;
	st.local.u32 	[%rd129], %r4800;
	shr.u32 	%r1297, %r13045, 1;
	add.s32 	%r13044, %r13044, -1;
	setp.gt.u32 	%p10, %r13045, 1;
	mov.u32 	%r13045, %r1297;
	@%p10 bra 	$L__BB1_15;
$L__BB1_16:
	ld.local.v4.u32 	{%r4801, %r4802, %r4803, %r4804}, [%rd50];
	ld.local.v4.u32 	{%r4805, %r4806, %r4807, %r4808}, [%rd49];
	xor.b32  	%r1299, %r4805, %r4801;
	xor.b32  	%r1300, %r4806, %r4802;
	xor.b32  	%r1301, %r4807, %r4803;
	xor.b32  	%r1302, %r4808, %r4804;
	ld.local.v4.u32 	{%r4809, %r4810, %r4811, %r4812}, [%rd50+16];
	ld.local.v4.u32 	{%r4813, %r4814, %r4815, %r4816}, [%rd49+16];
	xor.b32  	%r1303, %r4813, %r4809;
	xor.b32  	%r1304, %r4814, %r4810;
	xor.b32  	%r1305, %r4815, %r4811;
	xor.b32  	%r1306, %r4816, %r4812;
	ld.local.v4.u32 	{%r4817, %r4818, %r4819, %r4820}, [%rd50+32];
	ld.local.v4.u32 	{%r4821, %r4822, %r4823, %r4824}, [%rd49+32];
	xor.b32  	%r1307, %r4821, %r4817;
	xor.b32  	%r1308, %r4822, %r4818;
	xor.b32  	%r1309, %r4823, %r4819;
	xor.b32  	%r1310, %r4824, %r4820;
	ld.local.v4.u32 	{%r4825, %r4826, %r4827, %r4828}, [%rd50+48];
	ld.local.v4.u32 	{%r4829, %r4830, %r4831, %r4832}, [%rd49+48];
	xor.b32  	%r1311, %r4829, %r4825;
	xor.b32  	%r1312, %r4830, %r4826;
	xor.b32  	%r1313, %r4831, %r4827;
	xor.b32  	%r1314, %r4832, %r4828;
	ld.local.v4.u32 	{%r4833, %r4834, %r4835, %r4836}, [%rd50+64];
	ld.local.v4.u32 	{%r4837, %r4838, %r4839, %r4840}, [%rd49+64];
	xor.b32  	%r1315, %r4837, %r4833;
	xor.b32  	%r1316, %r4838, %r4834;
	xor.b32  	%r1317, %r4839, %r4835;
	xor.b32  	%r1318, %r4840, %r4836;
	ld.local.v4.u32 	{%r4841, %r4842, %r4843, %r4844}, [%rd50+80];
	ld.local.v4.u32 	{%r4845, %r4846, %r4847, %r4848}, [%rd49+80];
	xor.b32  	%r1319, %r4845, %r4841;
	xor.b32  	%r1320, %r4846, %r4842;
	xor.b32  	%r1321, %r4847, %r4843;
	xor.b32  	%r1322, %r4848, %r4844;
	ld.local.v4.u32 	{%r4849, %r4850, %r4851, %r4852}, [%rd50+96];
	ld.local.v4.u32 	{%r4853, %r4854, %r4855, %r4856}, [%rd49+96];
	xor.b32  	%r1323, %r4853, %r4849;
	xor.b32  	%r1324, %r4854, %r4850;
	xor.b32  	%r1325, %r4855, %r4851;
	xor.b32  	%r1326, %r4856, %r4852;
	ld.local.v4.u32 	{%r4857, %r4858, %r4859, %r4860}, [%rd50+112];
	ld.local.v4.u32 	{%r4861, %r4862, %r4863, %r4864}, [%rd49+112];
	xor.b32  	%r1327, %r4861, %r4857;
	xor.b32  	%r1328, %r4862, %r4858;
	xor.b32  	%r1329, %r4863, %r4859;
	xor.b32  	%r1330, %r4864, %r4860;
	mov.b32 	%r4865, 0;
	st.local.v4.u32 	[%rd48], {%r4865, %r4865, %r4865, %r4865};
	st.local.v4.u32 	[%rd48+16], {%r4865, %r4865, %r4865, %r4865};
	st.local.v4.u32 	[%rd48+32], {%r4865, %r4865, %r4865, %r4865};
	st.local.v4.u32 	[%rd48+48], {%r4865, %r4865, %r4865, %r4865};
	st.local.u32 	[%rd48+64], %r4865;
	setp.lt.u32 	%p11, %r1288, 8;
	@%p11 bra 	$L__BB1_19;
	shr.u32 	%r13047, %r1288, 3;
	mov.b32 	%r13046, 31;
$L__BB1_18:
	and.b32  	%r4867, %r13047, 1;
	mul.wide.s32 	%rd130, %r13046, 4;
	add.s64 	%rd131, %rd48, %rd130;
	st.local.u32 	[%rd131], %r4867;
	shr.u32 	%r1334, %r13047, 1;
	add.s32 	%r13046, %r13046, -1;
	setp.gt.u32 	%p12, %r13047, 1;
	mov.u32 	%r13047, %r1334;
	@%p12 bra 	$L__BB1_18;
$L__BB1_19:
	ld.local.v4.u32 	{%r4868, %r4869, %r4870, %r4871}, [%rd48];
	xor.b32  	%r1336, %r4868, %r1299;
	xor.b32  	%r1337, %r4869, %r1300;
	xor.b32  	%r1338, %r4870, %r1301;
	xor.b32  	%r1339, %r4871, %r1302;
	ld.local.v4.u32 	{%r4872, %r4873, %r4874, %r4875}, [%rd48+16];
	xor.b32  	%r1340, %r4872, %r1303;
	xor.b32  	%r1341, %r4873, %r1304;
	xor.b32  	%r1342, %r4874, %r1305;
	xor.b32  	%r1343, %r4875, %r1306;
	ld.local.v4.u32 	{%r4876, %r4877, %r4878, %r4879}, [%rd48+32];
	xor.b32  	%r1344, %r4876, %r1307;
	xor.b32  	%r1345, %r4877, %r1308;
	xor.b32  	%r1346, %r4878, %r1309;
	xor.b32  	%r1347, %r4879, %r1310;
	ld.local.v4.u32 	{%r4880, %r4881, %r4882, %r4883}, [%rd48+48];
	xor.b32  	%r1348, %r4880, %r1311;
	xor.b32  	%r1349, %r4881, %r1312;
	xor.b32  	%r1350, %r4882, %r1313;
	xor.b32  	%r1351, %r4883, %r1314;
	ld.local.v4.u32 	{%r4884, %r4885, %r4886, %r4887}, [%rd48+64];
	xor.b32  	%r1352, %r4884, %r1315;
	xor.b32  	%r1353, %r4885, %r1316;
	xor.b32  	%r1354, %r4886, %r1317;
	xor.b32  	%r1355, %r4887, %r1318;
	ld.local.v4.u32 	{%r4888, %r4889, %r4890, %r4891}, [%rd48+80];
	xor.b32  	%r1356, %r4888, %r1319;
	xor.b32  	%r1357, %r4889, %r1320;
	xor.b32  	%r1358, %r4890, %r1321;
	xor.b32  	%r1359, %r4891, %r1322;
	ld.local.v4.u32 	{%r4892, %r4893, %r4894, %r4895}, [%rd48+96];
	xor.b32  	%r1360, %r4892, %r1323;
	xor.b32  	%r1361, %r4893, %r1324;
	xor.b32  	%r1362, %r4894, %r1325;
	xor.b32  	%r1363, %r4895, %r1326;
	ld.local.v4.u32 	{%r4896, %r4897, %r4898, %r4899}, [%rd48+112];
	xor.b32  	%r1364, %r4896, %r1327;
	xor.b32  	%r1365, %r4897, %r1328;
	xor.b32  	%r1366, %r4898, %r1329;
	xor.b32  	%r1367, %r4899, %r1330;
	mul.wide.u32 	%rd132, %r13041, 128;
	add.s64 	%rd133, %rd52, %rd132;
	ld.local.v4.u32 	{%r4900, %r4901, %r4902, %r4903}, [%rd133+-256];
	ld.local.v4.u32 	{%r4904, %r4905, %r4906, %r4907}, [%rd133+-240];
	ld.local.v4.u32 	{%r4908, %r4909, %r4910, %r4911}, [%rd133+-224];
	ld.local.v4.u32 	{%r4912, %r4913, %r4914, %r4915}, [%rd133+-208];
	ld.local.v4.u32 	{%r4916, %r4917, %r4918, %r4919}, [%rd133+-192];
	ld.local.v4.u32 	{%r4920, %r4921, %r4922, %r4923}, [%rd133+-176];
	ld.local.v4.u32 	{%r4924, %r4925, %r4926, %r4927}, [%rd133+-160];
	ld.local.v4.u32 	{%r4928, %r4929, %r4930, %r4931}, [%rd133+-144];
	shl.b32 	%r4932, %r4900, 31;
	shl.b32 	%r4933, %r4901, 30;
	add.s32 	%r4934, %r4933, %r4932;
	shl.b32 	%r4935, %r4902, 29;
	add.s32 	%r4936, %r4935, %r4934;
	shl.b32 	%r4937, %r4903, 28;
	add.s32 	%r4938, %r4937, %r4936;
	shl.b32 	%r4939, %r4904, 27;
	add.s32 	%r4940, %r4939, %r4938;
	shl.b32 	%r4941, %r4905, 26;
	add.s32 	%r4942, %r4941, %r4940;
	shl.b32 	%r4943, %r4906, 25;
	add.s32 	%r4944, %r4943, %r4942;
	shl.b32 	%r4945, %r4907, 24;
	add.s32 	%r4946, %r4945, %r4944;
	shl.b32 	%r4947, %r4908, 23;
	add.s32 	%r4948, %r4947, %r4946;
	shl.b32 	%r4949, %r4909, 22;
	add.s32 	%r4950, %r4949, %r4948;
	shl.b32 	%r4951, %r4910, 21;
	add.s32 	%r4952, %r4951, %r4950;
	shl.b32 	%r4953, %r4911, 20;
	add.s32 	%r4954, %r4953, %r4952;
	shl.b32 	%r4955, %r4912, 19;
	add.s32 	%r4956, %r4955, %r4954;
	shl.b32 	%r4957, %r4913, 18;
	add.s32 	%r4958, %r4957, %r4956;
	shl.b32 	%r4959, %r4914, 17;
	add.s32 	%r4960, %r4959, %r4958;
	shl.b32 	%r4961, %r4915, 16;
	add.s32 	%r4962, %r4961, %r4960;
	shl.b32 	%r4963, %r4916, 15;
	add.s32 	%r4964, %r4963, %r4962;
	shl.b32 	%r4965, %r4917, 14;
	add.s32 	%r4966, %r4965, %r4964;
	shl.b32 	%r4967, %r4918, 13;
	add.s32 	%r4968, %r4967, %r4966;
	shl.b32 	%r4969, %r4919, 12;
	add.s32 	%r4970, %r4969, %r4968;
	shl.b32 	%r4971, %r4920, 11;
	add.s32 	%r4972, %r4971, %r4970;
	shl.b32 	%r4973, %r4921, 10;
	add.s32 	%r4974, %r4973, %r4972;
	shl.b32 	%r4975, %r4922, 9;
	add.s32 	%r4976, %r4975, %r4974;
	shl.b32 	%r4977, %r4923, 8;
	add.s32 	%r4978, %r4977, %r4976;
	shl.b32 	%r4979, %r4924, 7;
	add.s32 	%r4980, %r4979, %r4978;
	shl.b32 	%r4981, %r4925, 6;
	add.s32 	%r4982, %r4981, %r4980;
	shl.b32 	%r4983, %r4926, 5;
	add.s32 	%r4984, %r4983, %r4982;
	shl.b32 	%r4985, %r4927, 4;
	add.s32 	%r4986, %r4985, %r4984;
	shl.b32 	%r4987, %r4928, 3;
	add.s32 	%r4988, %r4987, %r4986;
	shl.b32 	%r4989, %r4929, 2;
	add.s32 	%r4990, %r4989, %r4988;
	shl.b32 	%r4991, %r4930, 1;
	add.s32 	%r4992, %r4991, %r4990;
	add.s32 	%r1368, %r4931, %r4992;
	mov.b32 	%r4993, 0;
	st.local.v4.u32 	[%rd47], {%r4993, %r4993, %r4993, %r4993};
	st.local.v4.u32 	[%rd47+16], {%r4993, %r4993, %r4993, %r4993};
	st.local.v4.u32 	[%rd47+32], {%r4993, %r4993, %r4993, %r4993};
	st.local.v4.u32 	[%rd47+48], {%r4993, %r4993, %r4993, %r4993};
	st.local.u32 	[%rd47+64], %r4993;
	setp.eq.s32 	%p13, %r1368, 0;
	@%p13 bra 	$L__BB1_22;
	shf.l.wrap.b32 	%r13049, %r1368, %r1368, 15;
	mov.b32 	%r13048, 31;
$L__BB1_21:
	and.b32  	%r4995, %r13049, 1;
	mul.wide.s32 	%rd134, %r13048, 4;
	add.s64 	%rd135, %rd47, %rd134;
	st.local.u32 	[%rd135], %r4995;
	shr.u32 	%r1372, %r13049, 1;
	add.s32 	%r13048, %r13048, -1;
	setp.gt.u32 	%p14, %r13049, 1;
	mov.u32 	%r13049, %r1372;
	@%p14 bra 	$L__BB1_21;
$L__BB1_22:
	mov.b32 	%r4996, 0;
	st.local.v4.u32 	[%rd46], {%r4996, %r4996, %r4996, %r4996};
	st.local.v4.u32 	[%rd46+16], {%r4996, %r4996, %r4996, %r4996};
	st.local.v4.u32 	[%rd46+32], {%r4996, %r4996, %r4996, %r4996};
	st.local.v4.u32 	[%rd46+48], {%r4996, %r4996, %r4996, %r4996};
	st.local.u32 	[%rd46+64], %r4996;
	@%p13 bra 	$L__BB1_25;
	shf.l.wrap.b32 	%r13051, %r1368, %r1368, 13;
	mov.b32 	%r13050, 31;
$L__BB1_24:
	and.b32  	%r4998, %r13051, 1;
	mul.wide.s32 	%rd136, %r13050, 4;
	add.s64 	%rd137, %rd46, %rd136;
	st.local.u32 	[%rd137], %r4998;
	shr.u32 	%r1377, %r13051, 1;
	add.s32 	%r13050, %r13050, -1;
	setp.gt.u32 	%p16, %r13051, 1;
	mov.u32 	%r13051, %r1377;
	@%p16 bra 	$L__BB1_24;
$L__BB1_25:
	ld.local.v4.u32 	{%r4999, %r5000, %r5001, %r5002}, [%rd47];
	ld.local.v4.u32 	{%r5003, %r5004, %r5005, %r5006}, [%rd46];
	xor.b32  	%r1379, %r5003, %r4999;
	xor.b32  	%r1380, %r5004, %r5000;
	xor.b32  	%r1381, %r5005, %r5001;
	xor.b32  	%r1382, %r5006, %r5002;
	ld.local.v4.u32 	{%r5007, %r5008, %r5009, %r5010}, [%rd47+16];
	ld.local.v4.u32 	{%r5011, %r5012, %r5013, %r5014}, [%rd46+16];
	xor.b32  	%r1383, %r5011, %r5007;
	xor.b32  	%r1384, %r5012, %r5008;
	xor.b32  	%r1385, %r5013, %r5009;
	xor.b32  	%r1386, %r5014, %r5010;
	ld.local.v4.u32 	{%r5015, %r5016, %r5017, %r5018}, [%rd47+32];
	ld.local.v4.u32 	{%r5019, %r5020, %r5021, %r5022}, [%rd46+32];
	xor.b32  	%r1387, %r5019, %r5015;
	xor.b32  	%r1388, %r5020, %r5016;
	xor.b32  	%r1389, %r5021, %r5017;
	xor.b32  	%r1390, %r5022, %r5018;
	ld.local.v4.u32 	{%r5023, %r5024, %r5025, %r5026}, [%rd47+48];
	ld.local.v4.u32 	{%r5027, %r5028, %r5029, %r5030}, [%rd46+48];
	xor.b32  	%r1391, %r5027, %r5023;
	xor.b32  	%r1392, %r5028, %r5024;
	xor.b32  	%r1393, %r5029, %r5025;
	xor.b32  	%r1394, %r5030, %r5026;
	ld.local.v4.u32 	{%r5031, %r5032, %r5033, %r5034}, [%rd47+64];
	ld.local.v4.u32 	{%r5035, %r5036, %r5037, %r5038}, [%rd46+64];
	xor.b32  	%r1395, %r5035, %r5031;
	xor.b32  	%r1396, %r5036, %r5032;
	xor.b32  	%r1397, %r5037, %r5033;
	xor.b32  	%r1398, %r5038, %r5034;
	ld.local.v4.u32 	{%r5039, %r5040, %r5041, %r5042}, [%rd47+80];
	ld.local.v4.u32 	{%r5043, %r5044, %r5045, %r5046}, [%rd46+80];
	xor.b32  	%r1399, %r5043, %r5039;
	xor.b32  	%r1400, %r5044, %r5040;
	xor.b32  	%r1401, %r5045, %r5041;
	xor.b32  	%r1402, %r5046, %r5042;
	ld.local.v4.u32 	{%r5047, %r5048, %r5049, %r5050}, [%rd47+96];
	ld.local.v4.u32 	{%r5051, %r5052, %r5053, %r5054}, [%rd46+96];
	xor.b32  	%r1403, %r5051, %r5047;
	xor.b32  	%r1404, %r5052, %r5048;
	xor.b32  	%r1405, %r5053, %r5049;
	xor.b32  	%r1406, %r5054, %r5050;
	ld.local.v4.u32 	{%r5055, %r5056, %r5057, %r5058}, [%rd47+112];
	ld.local.v4.u32 	{%r5059, %r5060, %r5061, %r5062}, [%rd46+112];
	xor.b32  	%r1407, %r5059, %r5055;
	xor.b32  	%r1408, %r5060, %r5056;
	xor.b32  	%r1409, %r5061, %r5057;
	xor.b32  	%r1410, %r5062, %r5058;
	mov.b32 	%r5063, 0;
	st.local.v4.u32 	[%rd45], {%r5063, %r5063, %r5063, %r5063};
	st.local.v4.u32 	[%rd45+16], {%r5063, %r5063, %r5063, %r5063};
	st.local.v4.u32 	[%rd45+32], {%r5063, %r5063, %r5063, %r5063};
	st.local.v4.u32 	[%rd45+48], {%r5063, %r5063, %r5063, %r5063};
	st.local.u32 	[%rd45+64], %r5063;
	setp.lt.u32 	%p17, %r1368, 1024;
	@%p17 bra 	$L__BB1_28;
	shr.u32 	%r13053, %r1368, 10;
	mov.b32 	%r13052, 31;
$L__BB1_27:
	and.b32  	%r5065, %r13053, 1;
	mul.wide.s32 	%rd138, %r13052, 4;
	add.s64 	%rd139, %rd45, %rd138;
	st.local.u32 	[%rd139], %r5065;
	shr.u32 	%r1414, %r13053, 1;
	add.s32 	%r13052, %r13052, -1;
	setp.gt.u32 	%p18, %r13053, 1;
	mov.u32 	%r13053, %r1414;
	@%p18 bra 	$L__BB1_27;
$L__BB1_28:
	ld.local.v4.u32 	{%r5066, %r5067, %r5068, %r5069}, [%rd45];
	xor.b32  	%r5070, %r5066, %r1379;
	xor.b32  	%r5071, %r5067, %r1380;
	xor.b32  	%r5072, %r5068, %r1381;
	xor.b32  	%r5073, %r5069, %r1382;
	ld.local.v4.u32 	{%r5074, %r5075, %r5076, %r5077}, [%rd45+16];
	xor.b32  	%r5078, %r5074, %r1383;
	xor.b32  	%r5079, %r5075, %r1384;
	xor.b32  	%r5080, %r5076, %r1385;
	xor.b32  	%r5081, %r5077, %r1386;
	ld.local.v4.u32 	{%r5082, %r5083, %r5084, %r5085}, [%rd45+32];
	xor.b32  	%r5086, %r5082, %r1387;
	xor.b32  	%r5087, %r5083, %r1388;
	xor.b32  	%r5088, %r5084, %r1389;
	xor.b32  	%r5089, %r5085, %r1390;
	ld.local.v4.u32 	{%r5090, %r5091, %r5092, %r5093}, [%rd45+48];
	xor.b32  	%r5094, %r5090, %r1391;
	xor.b32  	%r5095, %r5091, %r1392;
	xor.b32  	%r5096, %r5092, %r1393;
	xor.b32  	%r5097, %r5093, %r1394;
	ld.local.v4.u32 	{%r5098, %r5099, %r5100, %r5101}, [%rd45+64];
	xor.b32  	%r5102, %r5098, %r1395;
	xor.b32  	%r5103, %r5099, %r1396;
	xor.b32  	%r5104, %r5100, %r1397;
	xor.b32  	%r5105, %r5101, %r1398;
	ld.local.v4.u32 	{%r5106, %r5107, %r5108, %r5109}, [%rd45+80];
	xor.b32  	%r5110, %r5106, %r1399;
	xor.b32  	%r5111, %r5107, %r1400;
	xor.b32  	%r5112, %r5108, %r1401;
	xor.b32  	%r5113, %r5109, %r1402;
	ld.local.v4.u32 	{%r5114, %r5115, %r5116, %r5117}, [%rd45+96];
	xor.b32  	%r5118, %r5114, %r1403;
	xor.b32  	%r5119, %r5115, %r1404;
	xor.b32  	%r5120, %r5116, %r1405;
	xor.b32  	%r5121, %r5117, %r1406;
	ld.local.v4.u32 	{%r5122, %r5123, %r5124, %r5125}, [%rd45+112];
	xor.b32  	%r5126, %r5122, %r1407;
	xor.b32  	%r5127, %r5123, %r1408;
	xor.b32  	%r5128, %r5124, %r1409;
	xor.b32  	%r5129, %r5125, %r1410;
	mul.wide.u32 	%rd140, %r13041, 128;
	add.s64 	%rd141, %rd52, %rd140;
	ld.local.v4.u32 	{%r5130, %r5131, %r5132, %r5133}, [%rd141+-2048];
	shl.b32 	%r5134, %r5130, 31;
	shl.b32 	%r5135, %r5131, 30;
	add.s32 	%r5136, %r5135, %r5134;
	shl.b32 	%r5137, %r5132, 29;
	add.s32 	%r5138, %r5137, %r5136;
	shl.b32 	%r5139, %r5133, 28;
	add.s32 	%r5140, %r5139, %r5138;
	ld.local.v4.u32 	{%r5141, %r5142, %r5143, %r5144}, [%rd141+-2032];
	shl.b32 	%r5145, %r5141, 27;
	add.s32 	%r5146, %r5145, %r5140;
	shl.b32 	%r5147, %r5142, 26;
	add.s32 	%r5148, %r5147, %r5146;
	shl.b32 	%r5149, %r5143, 25;
	add.s32 	%r5150, %r5149, %r5148;
	shl.b32 	%r5151, %r5144, 24;
	add.s32 	%r5152, %r5151, %r5150;
	ld.local.v4.u32 	{%r5153, %r5154, %r5155, %r5156}, [%rd141+-2016];
	shl.b32 	%r5157, %r5153, 23;
	add.s32 	%r5158, %r5157, %r5152;
	shl.b32 	%r5159, %r5154, 22;
	add.s32 	%r5160, %r5159, %r5158;
	shl.b32 	%r5161, %r5155, 21;
	add.s32 	%r5162, %r5161, %r5160;
	shl.b32 	%r5163, %r5156, 20;
	add.s32 	%r5164, %r5163, %r5162;
	ld.local.v4.u32 	{%r5165, %r5166, %r5167, %r5168}, [%rd141+-2000];
	shl.b32 	%r5169, %r5165, 19;
	add.s32 	%r5170, %r5169, %r5164;
	shl.b32 	%r5171, %r5166, 18;
	add.s32 	%r5172, %r5171, %r5170;
	shl.b32 	%r5173, %r5167, 17;
	add.s32 	%r5174, %r5173, %r5172;
	shl.b32 	%r5175, %r5168, 16;
	add.s32 	%r5176, %r5175, %r5174;
	ld.local.v4.u32 	{%r5177, %r5178, %r5179, %r5180}, [%rd141+-1984];
	shl.b32 	%r5181, %r5177, 15;
	add.s32 	%r5182, %r5181, %r5176;
	shl.b32 	%r5183, %r5178, 14;
	add.s32 	%r5184, %r5183, %r5182;
	shl.b32 	%r5185, %r5179, 13;
	add.s32 	%r5186, %r5185, %r5184;
	shl.b32 	%r5187, %r5180, 12;
	add.s32 	%r5188, %r5187, %r5186;
	ld.local.v4.u32 	{%r5189, %r5190, %r5191, %r5192}, [%rd141+-1968];
	shl.b32 	%r5193, %r5189, 11;
	add.s32 	%r5194, %r5193, %r5188;
	shl.b32 	%r5195, %r5190, 10;
	add.s32 	%r5196, %r5195, %r5194;
	shl.b32 	%r5197, %r5191, 9;
	add.s32 	%r5198, %r5197, %r5196;
	shl.b32 	%r5199, %r5192, 8;
	add.s32 	%r5200, %r5199, %r5198;
	ld.local.v4.u32 	{%r5201, %r5202, %r5203, %r5204}, [%rd141+-1952];
	shl.b32 	%r5205, %r5201, 7;
	add.s32 	%r5206, %r5205, %r5200;
	shl.b32 	%r5207, %r5202, 6;
	add.s32 	%r5208, %r5207, %r5206;
	shl.b32 	%r5209, %r5203, 5;
	add.s32 	%r5210, %r5209, %r5208;
	shl.b32 	%r5211, %r5204, 4;
	add.s32 	%r5212, %r5211, %r5210;
	ld.local.v4.u32 	{%r5213, %r5214, %r5215, %r5216}, [%rd141+-1936];
	shl.b32 	%r5217, %r5213, 3;
	add.s32 	%r5218, %r5217, %r5212;
	shl.b32 	%r5219, %r5214, 2;
	add.s32 	%r5220, %r5219, %r5218;
	shl.b32 	%r5221, %r5215, 1;
	add.s32 	%r5222, %r5221, %r5220;
	add.s32 	%r5223, %r5216, %r5222;
	shl.b32 	%r5224, %r1336, 31;
	shl.b32 	%r5225, %r1337, 30;
	add.s32 	%r5226, %r5225, %r5224;
	shl.b32 	%r5227, %r1338, 29;
	add.s32 	%r5228, %r5227, %r5226;
	shl.b32 	%r5229, %r1339, 28;
	add.s32 	%r5230, %r5229, %r5228;
	shl.b32 	%r5231, %r1340, 27;
	add.s32 	%r5232, %r5231, %r5230;
	shl.b32 	%r5233, %r1341, 26;
	add.s32 	%r5234, %r5233, %r5232;
	shl.b32 	%r5235, %r1342, 25;
	add.s32 	%r5236, %r5235, %r5234;
	shl.b32 	%r5237, %r1343, 24;
	add.s32 	%r5238, %r5237, %r5236;
	shl.b32 	%r5239, %r1344, 23;
	add.s32 	%r5240, %r5239, %r5238;
	shl.b32 	%r5241, %r1345, 22;
	add.s32 	%r5242, %r5241, %r5240;
	shl.b32 	%r5243, %r1346, 21;
	add.s32 	%r5244, %r5243, %r5242;
	shl.b32 	%r5245, %r1347, 20;
	add.s32 	%r5246, %r5245, %r5244;
	shl.b32 	%r5247, %r1348, 19;
	add.s32 	%r5248, %r5247, %r5246;
	shl.b32 	%r5249, %r1349, 18;
	add.s32 	%r5250, %r5249, %r5248;
	shl.b32 	%r5251, %r1350, 17;
	add.s32 	%r5252, %r5251, %r5250;
	shl.b32 	%r5253, %r1351, 16;
	add.s32 	%r5254, %r5253, %r5252;
	shl.b32 	%r5255, %r1352, 15;
	add.s32 	%r5256, %r5255, %r5254;
	shl.b32 	%r5257, %r1353, 14;
	add.s32 	%r5258, %r5257, %r5256;
	shl.b32 	%r5259, %r1354, 13;
	add.s32 	%r5260, %r5259, %r5258;
	shl.b32 	%r5261, %r1355, 12;
	add.s32 	%r5262, %r5261, %r5260;
	shl.b32 	%r5263, %r1356, 11;
	add.s32 	%r5264, %r5263, %r5262;
	shl.b32 	%r5265, %r1357, 10;
	add.s32 	%r5266, %r5265, %r5264;
	shl.b32 	%r5267, %r1358, 9;
	add.s32 	%r5268, %r5267, %r5266;
	shl.b32 	%r5269, %r1359, 8;
	add.s32 	%r5270, %r5269, %r5268;
	shl.b32 	%r5271, %r1360, 7;
	add.s32 	%r5272, %r5271, %r5270;
	shl.b32 	%r5273, %r1361, 6;
	add.s32 	%r5274, %r5273, %r5272;
	shl.b32 	%r5275, %r1362, 5;
	add.s32 	%r5276, %r5275, %r5274;
	shl.b32 	%r5277, %r1363, 4;
	add.s32 	%r5278, %r5277, %r5276;
	shl.b32 	%r5279, %r1364, 3;
	add.s32 	%r5280, %r5279, %r5278;
	shl.b32 	%r5281, %r1365, 2;
	add.s32 	%r5282, %r5281, %r5280;
	shl.b32 	%r5283, %r1366, 1;
	add.s32 	%r5284, %r5283, %r5282;
	add.s32 	%r5285, %r1367, %r5284;
	ld.local.v4.u32 	{%r5286, %r5287, %r5288, %r5289}, [%rd141+-896];
	shl.b32 	%r5290, %r5286, 31;
	shl.b32 	%r5291, %r5287, 30;
	add.s32 	%r5292, %r5291, %r5290;
	shl.b32 	%r5293, %r5288, 29;
	add.s32 	%r5294, %r5293, %r5292;
	shl.b32 	%r5295, %r5289, 28;
	add.s32 	%r5296, %r5295, %r5294;
	ld.local.v4.u32 	{%r5297, %r5298, %r5299, %r5300}, [%rd141+-880];
	shl.b32 	%r5301, %r5297, 27;
	add.s32 	%r5302, %r5301, %r5296;
	shl.b32 	%r5303, %r5298, 26;
	add.s32 	%r5304, %r5303, %r5302;
	shl.b32 	%r5305, %r5299, 25;
	add.s32 	%r5306, %r5305, %r5304;
	shl.b32 	%r5307, %r5300, 24;
	add.s32 	%r5308, %r5307, %r5306;
	ld.local.v4.u32 	{%r5309, %r5310, %r5311, %r5312}, [%rd141+-864];
	shl.b32 	%r5313, %r5309, 23;
	add.s32 	%r5314, %r5313, %r5308;
	shl.b32 	%r5315, %r5310, 22;
	add.s32 	%r5316, %r5315, %r5314;
	shl.b32 	%r5317, %r5311, 21;
	add.s32 	%r5318, %r5317, %r5316;
	shl.b32 	%r5319, %r5312, 20;
	add.s32 	%r5320, %r5319, %r5318;
	ld.local.v4.u32 	{%r5321, %r5322, %r5323, %r5324}, [%rd141+-848];
	shl.b32 	%r5325, %r5321, 19;
	add.s32 	%r5326, %r5325, %r5320;
	shl.b32 	%r5327, %r5322, 18;
	add.s32 	%r5328, %r5327, %r5326;
	shl.b32 	%r5329, %r5323, 17;
	add.s32 	%r5330, %r5329, %r5328;
	shl.b32 	%r5331, %r5324, 16;
	add.s32 	%r5332, %r5331, %r5330;
	ld.local.v4.u32 	{%r5333, %r5334, %r5335, %r5336}, [%rd141+-832];
	shl.b32 	%r5337, %r5333, 15;
	add.s32 	%r5338, %r5337, %r5332;
	shl.b32 	%r5339, %r5334, 14;
	add.s32 	%r5340, %r5339, %r5338;
	shl.b32 	%r5341, %r5335, 13;
	add.s32 	%r5342, %r5341, %r5340;
	shl.b32 	%r5343, %r5336, 12;
	add.s32 	%r5344, %r5343, %r5342;
	ld.local.v4.u32 	{%r5345, %r5346, %r5347, %r5348}, [%rd141+-816];
	shl.b32 	%r5349, %r5345, 11;
	add.s32 	%r5350, %r5349, %r5344;
	shl.b32 	%r5351, %r5346, 10;
	add.s32 	%r5352, %r5351, %r5350;
	shl.b32 	%r5353, %r5347, 9;
	add.s32 	%r5354, %r5353, %r5352;
	shl.b32 	%r5355, %r5348, 8;
	add.s32 	%r5356, %r5355, %r5354;
	ld.local.v4.u32 	{%r5357, %r5358, %r5359, %r5360}, [%rd141+-800];
	shl.b32 	%r5361, %r5357, 7;
	add.s32 	%r5362, %r5361, %r5356;
	shl.b32 	%r5363, %r5358, 6;
	add.s32 	%r5364, %r5363, %r5362;
	shl.b32 	%r5365, %r5359, 5;
	add.s32 	%r5366, %r5365, %r5364;
	shl.b32 	%r5367, %r5360, 4;
	add.s32 	%r5368, %r5367, %r5366;
	ld.local.v4.u32 	{%r5369, %r5370, %r5371, %r5372}, [%rd141+-784];
	shl.b32 	%r5373, %r5369, 3;
	add.s32 	%r5374, %r5373, %r5368;
	shl.b32 	%r5375, %r5370, 2;
	add.s32 	%r5376, %r5375, %r5374;
	shl.b32 	%r5377, %r5371, 1;
	add.s32 	%r5378, %r5377, %r5376;
	add.s32 	%r5379, %r5372, %r5378;
	shl.b32 	%r5380, %r5070, 31;
	shl.b32 	%r5381, %r5071, 30;
	add.s32 	%r5382, %r5381, %r5380;
	shl.b32 	%r5383, %r5072, 29;
	add.s32 	%r5384, %r5383, %r5382;
	shl.b32 	%r5385, %r5073, 28;
	add.s32 	%r5386, %r5385, %r5384;
	shl.b32 	%r5387, %r5078, 27;
	add.s32 	%r5388, %r5387, %r5386;
	shl.b32 	%r5389, %r5079, 26;
	add.s32 	%r5390, %r5389, %r5388;
	shl.b32 	%r5391, %r5080, 25;
	add.s32 	%r5392, %r5391, %r5390;
	shl.b32 	%r5393, %r5081, 24;
	add.s32 	%r5394, %r5393, %r5392;
	shl.b32 	%r5395, %r5086, 23;
	add.s32 	%r5396, %r5395, %r5394;
	shl.b32 	%r5397, %r5087, 22;
	add.s32 	%r5398, %r5397, %r5396;
	shl.b32 	%r5399, %r5088, 21;
	add.s32 	%r5400, %r5399, %r5398;
	shl.b32 	%r5401, %r5089, 20;
	add.s32 	%r5402, %r5401, %r5400;
	shl.b32 	%r5403, %r5094, 19;
	add.s32 	%r5404, %r5403, %r5402;
	shl.b32 	%r5405, %r5095, 18;
	add.s32 	%r5406, %r5405, %r5404;
	shl.b32 	%r5407, %r5096, 17;
	add.s32 	%r5408, %r5407, %r5406;
	shl.b32 	%r5409, %r5097, 16;
	add.s32 	%r5410, %r5409, %r5408;
	shl.b32 	%r5411, %r5102, 15;
	add.s32 	%r5412, %r5411, %r5410;
	shl.b32 	%r5413, %r5103, 14;
	add.s32 	%r5414, %r5413, %r5412;
	shl.b32 	%r5415, %r5104, 13;
	add.s32 	%r5416, %r5415, %r5414;
	shl.b32 	%r5417, %r5105, 12;
	add.s32 	%r5418, %r5417, %r5416;
	shl.b32 	%r5419, %r5110, 11;
	add.s32 	%r5420, %r5419, %r5418;
	shl.b32 	%r5421, %r5111, 10;
	add.s32 	%r5422, %r5421, %r5420;
	shl.b32 	%r5423, %r5112, 9;
	add.s32 	%r5424, %r5423, %r5422;
	shl.b32 	%r5425, %r5113, 8;
	add.s32 	%r5426, %r5425, %r5424;
	shl.b32 	%r5427, %r5118, 7;
	add.s32 	%r5428, %r5427, %r5426;
	shl.b32 	%r5429, %r5119, 6;
	add.s32 	%r5430, %r5429, %r5428;
	shl.b32 	%r5431, %r5120, 5;
	add.s32 	%r5432, %r5431, %r5430;
	shl.b32 	%r5433, %r5121, 4;
	add.s32 	%r5434, %r5433, %r5432;
	shl.b32 	%r5435, %r5126, 3;
	add.s32 	%r5436, %r5435, %r5434;
	shl.b32 	%r5437, %r5127, 2;
	add.s32 	%r5438, %r5437, %r5436;
	shl.b32 	%r5439, %r5128, 1;
	add.s32 	%r5440, %r5439, %r5438;
	add.s32 	%r5441, %r5129, %r5440;
	add.s32 	%r5442, %r5285, %r5223;
	add.s32 	%r5443, %r5442, %r5379;
	add.s32 	%r13058, %r5443, %r5441;
	mov.b32 	%r5444, 0;
	st.local.v4.u32 	[%rd44], {%r5444, %r5444, %r5444, %r5444};
	st.local.v4.u32 	[%rd44+16], {%r5444, %r5444, %r5444, %r5444};
	st.local.v4.u32 	[%rd44+32], {%r5444, %r5444, %r5444, %r5444};
	st.local.v4.u32 	[%rd44+48], {%r5444, %r5444, %r5444, %r5444};
	st.local.v4.u32 	[%rd44+64], {%r5444, %r5444, %r5444, %r5444};
	st.local.v4.u32 	[%rd44+80], {%r5444, %r5444, %r5444, %r5444};
	st.local.v4.u32 	[%rd44+96], {%r5444, %r5444, %r5444, %r5444};
	st.local.v2.u32 	[%rd44+112], {%r5444, %r5444};
	setp.eq.s32 	%p19, %r13058, 0;
	@%p19 bra 	$L__BB1_37;
	clz.b32 	%r5446, %r13058;
	sub.s32 	%r1417, 32, %r5446;
	xor.b32  	%r5447, %r5446, 31;
	setp.lt.u32 	%p20, %r5447, 7;
	mov.b32 	%r13057, 31;
	@%p20 bra 	$L__BB1_32;
	mov.b32 	%r13056, 0;
	mov.b32 	%r13057, 31;
$L__BB1_31:
	.pragma "nounroll";
	and.b32  	%r5450, %r13058, 1;
	shr.u32 	%r5451, %r13058, 1;
	and.b32  	%r5452, %r5451, 1;
	shr.u32 	%r5453, %r13058, 2;
	and.b32  	%r5454, %r5453, 1;
	shr.u32 	%r5455, %r13058, 3;
	and.b32  	%r5456, %r5455, 1;
	mul.wide.s32 	%rd142, %r13057, 4;
	add.s64 	%rd143, %rd44, %rd142;
	st.local.v4.u32 	[%rd143+-12], {%r5456, %r5454, %r5452, %r5450};
	shr.u32 	%r5457, %r13058, 4;
	and.b32  	%r5458, %r5457, 1;
	shr.u32 	%r5459, %r13058, 5;
	and.b32  	%r5460, %r5459, 1;
	shr.u32 	%r5461, %r13058, 6;
	and.b32  	%r5462, %r5461, 1;
	shr.u32 	%r5463, %r13058, 7;
	and.b32  	%r5464, %r5463, 1;
	st.local.v4.u32 	[%rd143+-28], {%r5464, %r5462, %r5460, %r5458};
	shr.u32 	%r13058, %r13058, 8;
	add.s32 	%r13057, %r13057, -8;
	add.s32 	%r13056, %r13056, 8;
	and.b32  	%r5465, %r1417, 56;
	setp.ne.s32 	%p21, %r13056, %r5465;
	@%p21 bra 	$L__BB1_31;
$L__BB1_32:
	and.b32  	%r5466, %r1417, 7;
	setp.eq.s32 	%p22, %r5466, 0;
	@%p22 bra 	$L__BB1_37;
	and.b32  	%r5467, %r1417, 7;
	setp.lt.u32 	%p23, %r5467, 4;
	@%p23 bra 	$L__BB1_35;
	and.b32  	%r5468, %r13058, 1;
	mul.wide.s32 	%rd144, %r13057, 4;
	add.s64 	%rd145, %rd44, %rd144;
	st.local.u32 	[%rd145], %r5468;
	shr.u32 	%r5469, %r13058, 1;
	and.b32  	%r5470, %r5469, 1;
	st.local.u32 	[%rd145+-4], %r5470;
	shr.u32 	%r5471, %r13058, 2;
	and.b32  	%r5472, %r5471, 1;
	st.local.u32 	[%rd145+-8], %r5472;
	shr.u32 	%r13058, %r13058, 4;
	add.s32 	%r13057, %r13057, -4;
$L__BB1_35:
	and.b32  	%r5473, %r1417, 2;
	setp.eq.s32 	%p24, %r5473, 0;
	@%p24 bra 	$L__BB1_37;
	and.b32  	%r5474, %r13058, 1;
	mul.wide.s32 	%rd146, %r13057, 4;
	add.s64 	%rd147, %rd44, %rd146;
	st.local.u32 	[%rd147], %r5474;
$L__BB1_37:
	mov.b32 	%r13061, 0;
$L__BB1_38:
	mul.wide.u32 	%rd148, %r13061, 4;
	add.s64 	%rd149, %rd44, %rd148;
	ld.local.u32 	%r5476, [%rd149];
	mul.wide.u32 	%rd150, %r13041, 128;
	add.s64 	%rd151, %rd52, %rd150;
	add.s64 	%rd152, %rd151, %rd148;
	st.local.u32 	[%rd152], %r5476;
	add.s32 	%r1431, %r13061, 1;
	setp.lt.u32 	%p25, %r13061, 31;
	mov.u32 	%r13061, %r1431;
	@%p25 bra 	$L__BB1_38;
	add.s32 	%r13041, %r13041, 1;
	setp.ne.s32 	%p26, %r13041, 64;
	@%p26 bra 	$L__BB1_10;
	mov.b32 	%r13318, 0;
	mov.u32 	%r13062, %r12784;
	mov.u32 	%r13063, %r12785;
	mov.u32 	%r13064, %r12786;
	mov.u32 	%r13065, %r12787;
	mov.u32 	%r13066, %r12788;
	mov.u32 	%r13067, %r12789;
	mov.u32 	%r13068, %r12790;
	mov.u32 	%r13069, %r12791;
	mov.u32 	%r13070, %r12792;
	mov.u32 	%r13071, %r12793;
	mov.u32 	%r13072, %r12794;
	mov.u32 	%r13073, %r12795;
	mov.u32 	%r13074, %r12796;
	mov.u32 	%r13075, %r12797;
	mov.u32 	%r13076, %r12798;
	mov.u32 	%r13077, %r12799;
	mov.u32 	%r13078, %r12800;
	mov.u32 	%r13079, %r12801;
	mov.u32 	%r13080, %r12802;
	mov.u32 	%r13081, %r12803;
	mov.u32 	%r13082, %r12804;
	mov.u32 	%r13083, %r12805;
	mov.u32 	%r13084, %r12806;
	mov.u32 	%r13085, %r12807;
	mov.u32 	%r13086, %r12808;
	mov.u32 	%r13087, %r12809;
	mov.u32 	%r13088, %r12810;
	mov.u32 	%r13089, %r12811;
	mov.u32 	%r13090, %r12812;
	mov.u32 	%r13091, %r12813;
	mov.u32 	%r13092, %r12814;
	mov.u32 	%r13093, %r12815;
	mov.u32 	%r13094, %r12816;
	mov.u32 	%r13095, %r12817;
	mov.u32 	%r13096, %r12818;
	mov.u32 	%r13097, %r12819;
	mov.u32 	%r13098, %r12820;
	mov.u32 	%r13099, %r12821;
	mov.u32 	%r13100, %r12822;
	mov.u32 	%r13101, %r12823;
	mov.u32 	%r13102, %r12824;
	mov.u32 	%r13103, %r12825;
	mov.u32 	%r13104, %r12826;
	mov.u32 	%r13105, %r12827;
	mov.u32 	%r13106, %r12828;
	mov.u32 	%r13107, %r12829;
	mov.u32 	%r13108, %r12830;
	mov.u32 	%r13109, %r12831;
	mov.u32 	%r13110, %r12832;
	mov.u32 	%r13111, %r12833;
	mov.u32 	%r13112, %r12834;
	mov.u32 	%r13113, %r12835;
	mov.u32 	%r13114, %r12836;
	mov.u32 	%r13115, %r12837;
	mov.u32 	%r13116, %r12838;
	mov.u32 	%r13117, %r12839;
	mov.u32 	%r13118, %r12840;
	mov.u32 	%r13119, %r12841;
	mov.u32 	%r13120, %r12842;
	mov.u32 	%r13121, %r12843;
	mov.u32 	%r13122, %r12844;
	mov.u32 	%r13123, %r12845;
	mov.u32 	%r13124, %r12846;
	mov.u32 	%r13125, %r12847;
	mov.u32 	%r13126, %r12848;
	mov.u32 	%r13127, %r12849;
	mov.u32 	%r13128, %r12850;
	mov.u32 	%r13129, %r12851;
	mov.u32 	%r13130, %r12852;
	mov.u32 	%r13131, %r12853;
	mov.u32 	%r13132, %r12854;
	mov.u32 	%r13133, %r12855;
	mov.u32 	%r13134, %r12856;
	mov.u32 	%r13135, %r12857;
	mov.u32 	%r13136, %r12858;
	mov.u32 	%r13137, %r12859;
	mov.u32 	%r13138, %r12860;
	mov.u32 	%r13139, %r12861;
	mov.u32 	%r13140, %r12862;
	mov.u32 	%r13141, %r12863;
	mov.u32 	%r13142, %r12864;
	mov.u32 	%r13143, %r12865;
	mov.u32 	%r13144, %r12866;
	mov.u32 	%r13145, %r12867;
	mov.u32 	%r13146, %r12868;
	mov.u32 	%r13147, %r12869;
	mov.u32 	%r13148, %r12870;
	mov.u32 	%r13149, %r12871;
	mov.u32 	%r13150, %r12872;
	mov.u32 	%r13151, %r12873;
	mov.u32 	%r13152, %r12874;
	mov.u32 	%r13153, %r12875;
	mov.u32 	%r13154, %r12876;
	mov.u32 	%r13155, %r12877;
	mov.u32 	%r13156, %r12878;
	mov.u32 	%r13157, %r12879;
	mov.u32 	%r13158, %r12880;
	mov.u32 	%r13159, %r12881;
	mov.u32 	%r13160, %r12882;
	mov.u32 	%r13161, %r12883;
	mov.u32 	%r13162, %r12884;
	mov.u32 	%r13163, %r12885;
	mov.u32 	%r13164, %r12886;
	mov.u32 	%r13165, %r12887;
	mov.u32 	%r13166, %r12888;
	mov.u32 	%r13167, %r12889;
	mov.u32 	%r13168, %r12890;
	mov.u32 	%r13169, %r12891;
	mov.u32 	%r13170, %r12892;
	mov.u32 	%r13171, %r12893;
	mov.u32 	%r13172, %r12894;
	mov.u32 	%r13173, %r12895;
	mov.u32 	%r13174, %r12896;
	mov.u32 	%r13175, %r12897;
	mov.u32 	%r13176, %r12898;
	mov.u32 	%r13177, %r12899;
	mov.u32 	%r13178, %r12900;
	mov.u32 	%r13179, %r12901;
	mov.u32 	%r13180, %r12902;
	mov.u32 	%r13181, %r12903;
	mov.u32 	%r13182, %r12904;
	mov.u32 	%r13183, %r12905;
	mov.u32 	%r13184, %r12906;
	mov.u32 	%r13185, %r12907;
	mov.u32 	%r13186, %r12908;
	mov.u32 	%r13187, %r12909;
	mov.u32 	%r13188, %r12910;
	mov.u32 	%r13189, %r12911;
	mov.u32 	%r13190, %r12912;
	mov.u32 	%r13191, %r12913;
	mov.u32 	%r13192, %r12914;
	mov.u32 	%r13193, %r12915;
	mov.u32 	%r13194, %r12916;
	mov.u32 	%r13195, %r12917;
	mov.u32 	%r13196, %r12918;
	mov.u32 	%r13197, %r12919;
	mov.u32 	%r13198, %r12920;
	mov.u32 	%r13199, %r12921;
	mov.u32 	%r13200, %r12922;
	mov.u32 	%r13201, %r12923;
	mov.u32 	%r13202, %r12924;
	mov.u32 	%r13203, %r12925;
	mov.u32 	%r13204, %r12926;
	mov.u32 	%r13205, %r12927;
	mov.u32 	%r13206, %r12928;
	mov.u32 	%r13207, %r12929;
	mov.u32 	%r13208, %r12930;
	mov.u32 	%r13209, %r12931;
	mov.u32 	%r13210, %r12932;
	mov.u32 	%r13211, %r12933;
	mov.u32 	%r13212, %r12934;
	mov.u32 	%r13213, %r12935;
	mov.u32 	%r13214, %r12936;
	mov.u32 	%r13215, %r12937;
	mov.u32 	%r13216, %r12938;
	mov.u32 	%r13217, %r12939;
	mov.u32 	%r13218, %r12940;
	mov.u32 	%r13219, %r12941;
	mov.u32 	%r13220, %r12942;
	mov.u32 	%r13221, %r12943;
	mov.u32 	%r13222, %r12944;
	mov.u32 	%r13223, %r12945;
	mov.u32 	%r13224, %r12946;
	mov.u32 	%r13225, %r12947;
	mov.u32 	%r13226, %r12948;
	mov.u32 	%r13227, %r12949;
	mov.u32 	%r13228, %r12950;
	mov.u32 	%r13229, %r12951;
	mov.u32 	%r13230, %r12952;
	mov.u32 	%r13231, %r12953;
	mov.u32 	%r13232, %r12954;
	mov.u32 	%r13233, %r12955;
	mov.u32 	%r13234, %r12956;
	mov.u32 	%r13235, %r12957;
	mov.u32 	%r13236, %r12958;
	mov.u32 	%r13237, %r12959;
	mov.u32 	%r13238, %r12960;
	mov.u32 	%r13239, %r12961;
	mov.u32 	%r13240, %r12962;
	mov.u32 	%r13241, %r12963;
	mov.u32 	%r13242, %r12964;
	mov.u32 	%r13243, %r12965;
	mov.u32 	%r13244, %r12966;
	mov.u32 	%r13245, %r12967;
	mov.u32 	%r13246, %r12968;
	mov.u32 	%r13247, %r12969;
	mov.u32 	%r13248, %r12970;
	mov.u32 	%r13249, %r12971;
	mov.u32 	%r13250, %r12972;
	mov.u32 	%r13251, %r12973;
	mov.u32 	%r13252, %r12974;
	mov.u32 	%r13253, %r12975;
	mov.u32 	%r13254, %r12976;
	mov.u32 	%r13255, %r12977;
	mov.u32 	%r13256, %r12978;
	mov.u32 	%r13257, %r12979;
	mov.u32 	%r13258, %r12980;
	mov.u32 	%r13259, %r12981;
	mov.u32 	%r13260, %r12982;
	mov.u32 	%r13261, %r12983;
	mov.u32 	%r13262, %r12984;
	mov.u32 	%r13263, %r12985;
	mov.u32 	%r13264, %r12986;
	mov.u32 	%r13265, %r12987;
	mov.u32 	%r13266, %r12988;
	mov.u32 	%r13267, %r12989;
	mov.u32 	%r13268, %r12990;
	mov.u32 	%r13269, %r12991;
	mov.u32 	%r13270, %r12992;
	mov.u32 	%r13271, %r12993;
	mov.u32 	%r13272, %r12994;
	mov.u32 	%r13273, %r12995;
	mov.u32 	%r13274, %r12996;
	mov.u32 	%r13275, %r12997;
	mov.u32 	%r13276, %r12998;
	mov.u32 	%r13277, %r12999;
	mov.u32 	%r13278, %r13000;
	mov.u32 	%r13279, %r13001;
	mov.u32 	%r13280, %r13002;
	mov.u32 	%r13281, %r13003;
	mov.u32 	%r13282, %r13004;
	mov.u32 	%r13283, %r13005;
	mov.u32 	%r13284, %r13006;
	mov.u32 	%r13285, %r13007;
	mov.u32 	%r13286, %r13008;
	mov.u32 	%r13287, %r13009;
	mov.u32 	%r13288, %r13010;
	mov.u32 	%r13289, %r13011;
	mov.u32 	%r13290, %r13012;
	mov.u32 	%r13291, %r13013;
	mov.u32 	%r13292, %r13014;
	mov.u32 	%r13293, %r13015;
	mov.u32 	%r13294, %r13016;
	mov.u32 	%r13295, %r13017;
	mov.u32 	%r13296, %r13018;
	mov.u32 	%r13297, %r13019;
	mov.u32 	%r13298, %r13020;
	mov.u32 	%r13299, %r13021;
	mov.u32 	%r13300, %r13022;
	mov.u32 	%r13301, %r13023;
	mov.u32 	%r13302, %r13024;
	mov.u32 	%r13303, %r13025;
	mov.u32 	%r13304, %r13026;
	mov.u32 	%r13305, %r13027;
	mov.u32 	%r13306, %r13028;
	mov.u32 	%r13307, %r13029;
	mov.u32 	%r13308, %r13030;
	mov.u32 	%r13309, %r13031;
	mov.u32 	%r13310, %r13032;
	mov.u32 	%r13311, %r13033;
	mov.u32 	%r13312, %r13034;
	mov.u32 	%r13313, %r13035;
	mov.u32 	%r13314, %r13036;
	mov.u32 	%r13315, %r13037;
	mov.u32 	%r13316, %r13038;
	mov.u32 	%r13317, %r13039;
$L__BB1_41:
	mov.u32 	%r1688, %r13317;
	mov.u32 	%r1687, %r13316;
	mov.u32 	%r1686, %r13315;
	mov.u32 	%r1685, %r13314;
	mov.u32 	%r1684, %r13313;
	mov.u32 	%r1683, %r13312;
	mov.u32 	%r1682, %r13311;
	mov.u32 	%r1681, %r13310;
	mov.u32 	%r1680, %r13309;
	mov.u32 	%r1679, %r13308;
	mov.u32 	%r1678, %r13307;
	mov.u32 	%r1677, %r13306;
	mov.u32 	%r1676, %r13305;
	mov.u32 	%r1675, %r13304;
	mov.u32 	%r1674, %r13303;
	mov.u32 	%r1673, %r13302;
	mov.u32 	%r1672, %r13301;
	mov.u32 	%r1671, %r13300;
	mov.u32 	%r1670, %r13299;
	mov.u32 	%r1669, %r13298;
	mov.u32 	%r1668, %r13297;
	mov.u32 	%r1667, %r13296;
	mov.u32 	%r1666, %r13295;
	mov.u32 	%r1665, %r13294;
	mov.u32 	%r1664, %r13293;
	mov.u32 	%r1663, %r13292;
	mov.u32 	%r1662, %r13291;
	mov.u32 	%r1661, %r13290;
	mov.u32 	%r1660, %r13289;
	mov.u32 	%r1659, %r13288;
	mov.u32 	%r1658, %r13287;
	mov.u32 	%r1657, %r13286;
	mov.u32 	%r13317, %r13285;
	mov.u32 	%r13316, %r13284;
	mov.u32 	%r13315, %r13283;
	mov.u32 	%r13314, %r13282;
	mov.u32 	%r13313, %r13281;
	mov.u32 	%r13312, %r13280;
	mov.u32 	%r13311, %r13279;
	mov.u32 	%r13310, %r13278;
	mov.u32 	%r13309, %r13277;
	mov.u32 	%r13308, %r13276;
	mov.u32 	%r13307, %r13275;
	mov.u32 	%r13306, %r13274;
	mov.u32 	%r13305, %r13273;
	mov.u32 	%r13304, %r13272;
	mov.u32 	%r13303, %r13271;
	mov.u32 	%r13302, %r13270;
	mov.u32 	%r13301, %r13269;
	mov.u32 	%r13300, %r13268;
	mov.u32 	%r13299, %r13267;
	mov.u32 	%r13298, %r13266;
	mov.u32 	%r13297, %r13265;
	mov.u32 	%r13296, %r13264;
	mov.u32 	%r13295, %r13263;
	mov.u32 	%r13294, %r13262;
	mov.u32 	%r13293, %r13261;
	mov.u32 	%r13292, %r13260;
	mov.u32 	%r13291, %r13259;
	mov.u32 	%r13290, %r13258;
	mov.u32 	%r13289, %r13257;
	mov.u32 	%r13288, %r13256;
	mov.u32 	%r13287, %r13255;
	mov.u32 	%r13286, %r13254;
	mov.u32 	%r13285, %r13253;
	mov.u32 	%r13284, %r13252;
	mov.u32 	%r13283, %r13251;
	mov.u32 	%r13282, %r13250;
	mov.u32 	%r13281, %r13249;
	mov.u32 	%r13280, %r13248;
	mov.u32 	%r13279, %r13247;
	mov.u32 	%r13278, %r13246;
	mov.u32 	%r13277, %r13245;
	mov.u32 	%r13276, %r13244;
	mov.u32 	%r13275, %r13243;
	mov.u32 	%r13274, %r13242;
	mov.u32 	%r13273, %r13241;
	mov.u32 	%r13272, %r13240;
	mov.u32 	%r13271, %r13239;
	mov.u32 	%r13270, %r13238;
	mov.u32 	%r13269, %r13237;
	mov.u32 	%r13268, %r13236;
	mov.u32 	%r13267, %r13235;
	mov.u32 	%r13266, %r13234;
	mov.u32 	%r13265, %r13233;
	mov.u32 	%r13264, %r13232;
	mov.u32 	%r13263, %r13231;
	mov.u32 	%r13262, %r13230;
	mov.u32 	%r13261, %r13229;
	mov.u32 	%r13260, %r13228;
	mov.u32 	%r13259, %r13227;
	mov.u32 	%r13258, %r13226;
	mov.u32 	%r13257, %r13225;
	mov.u32 	%r13256, %r13224;
	mov.u32 	%r13255, %r13223;
	mov.u32 	%r13254, %r13222;
	mov.u32 	%r13253, %r13221;
	mov.u32 	%r13252, %r13220;
	mov.u32 	%r13251, %r13219;
	mov.u32 	%r13250, %r13218;
	mov.u32 	%r13249, %r13217;
	mov.u32 	%r13248, %r13216;
	mov.u32 	%r13247, %r13215;
	mov.u32 	%r13246, %r13214;
	mov.u32 	%r13245, %r13213;
	mov.u32 	%r13244, %r13212;
	mov.u32 	%r13243, %r13211;
	mov.u32 	%r13242, %r13210;
	mov.u32 	%r13241, %r13209;
	mov.u32 	%r13240, %r13208;
	mov.u32 	%r13239, %r13207;
	mov.u32 	%r13238, %r13206;
	mov.u32 	%r13237, %r13205;
	mov.u32 	%r13236, %r13204;
	mov.u32 	%r13235, %r13203;
	mov.u32 	%r13234, %r13202;
	mov.u32 	%r13233, %r13201;
	mov.u32 	%r13232, %r13200;
	mov.u32 	%r13231, %r13199;
	mov.u32 	%r13230, %r13198;
	mov.u32 	%r13229, %r13197;
	mov.u32 	%r13228, %r13196;
	mov.u32 	%r13227, %r13195;
	mov.u32 	%r13226, %r13194;
	mov.u32 	%r13225, %r13193;
	mov.u32 	%r13224, %r13192;
	mov.u32 	%r13223, %r13191;
	mov.u32 	%r13222, %r13190;
	mov.u32 	%r1560, %r13189;
	mov.u32 	%r1559, %r13188;
	mov.u32 	%r1558, %r13187;
	mov.u32 	%r1557, %r13186;
	mov.u32 	%r1556, %r13185;
	mov.u32 	%r1555, %r13184;
	mov.u32 	%r1554, %r13183;
	mov.u32 	%r1553, %r13182;
	mov.u32 	%r1552, %r13181;
	mov.u32 	%r1551, %r13180;
	mov.u32 	%r1550, %r13179;
	mov.u32 	%r1549, %r13178;
	mov.u32 	%r1548, %r13177;
	mov.u32 	%r1547, %r13176;
	mov.u32 	%r1546, %r13175;
	mov.u32 	%r1545, %r13174;
	mov.u32 	%r1544, %r13173;
	mov.u32 	%r1543, %r13172;
	mov.u32 	%r1542, %r13171;
	mov.u32 	%r1541, %r13170;
	mov.u32 	%r1540, %r13169;
	mov.u32 	%r1539, %r13168;
	mov.u32 	%r1538, %r13167;
	mov.u32 	%r1537, %r13166;
	mov.u32 	%r1536, %r13165;
	mov.u32 	%r1535, %r13164;
	mov.u32 	%r1534, %r13163;
	mov.u32 	%r1533, %r13162;
	mov.u32 	%r1532, %r13161;
	mov.u32 	%r1531, %r13160;
	mov.u32 	%r1530, %r13159;
	mov.u32 	%r1529, %r13158;
	mov.u32 	%r13189, %r13157;
	mov.u32 	%r13188, %r13156;
	mov.u32 	%r13187, %r13155;
	mov.u32 	%r13186, %r13154;
	mov.u32 	%r13185, %r13153;
	mov.u32 	%r13184, %r13152;
	mov.u32 	%r13183, %r13151;
	mov.u32 	%r13182, %r13150;
	mov.u32 	%r13181, %r13149;
	mov.u32 	%r13180, %r13148;
	mov.u32 	%r13179, %r13147;
	mov.u32 	%r13178, %r13146;
	mov.u32 	%r13177, %r13145;
	mov.u32 	%r13176, %r13144;
	mov.u32 	%r13175, %r13143;
	mov.u32 	%r13174, %r13142;
	mov.u32 	%r13173, %r13141;
	mov.u32 	%r13172, %r13140;
	mov.u32 	%r13171, %r13139;
	mov.u32 	%r13170, %r13138;
	mov.u32 	%r13169, %r13137;
	mov.u32 	%r13168, %r13136;
	mov.u32 	%r13167, %r13135;
	mov.u32 	%r13166, %r13134;
	mov.u32 	%r13165, %r13133;
	mov.u32 	%r13164, %r13132;
	mov.u32 	%r13163, %r13131;
	mov.u32 	%r13162, %r13130;
	mov.u32 	%r13161, %r13129;
	mov.u32 	%r13160, %r13128;
	mov.u32 	%r13159, %r13127;
	mov.u32 	%r13158, %r13126;
	mov.u32 	%r13157, %r13125;
	mov.u32 	%r13156, %r13124;
	mov.u32 	%r13155, %r13123;
	mov.u32 	%r13154, %r13122;
	mov.u32 	%r13153, %r13121;
	mov.u32 	%r13152, %r13120;
	mov.u32 	%r13151, %r13119;
	mov.u32 	%r13150, %r13118;
	mov.u32 	%r13149, %r13117;
	mov.u32 	%r13148, %r13116;
	mov.u32 	%r13147, %r13115;
	mov.u32 	%r13146, %r13114;
	mov.u32 	%r13145, %r13113;
	mov.u32 	%r13144, %r13112;
	mov.u32 	%r13143, %r13111;
	mov.u32 	%r13142, %r13110;
	mov.u32 	%r13141, %r13109;
	mov.u32 	%r13140, %r13108;
	mov.u32 	%r13139, %r13107;
	mov.u32 	%r13138, %r13106;
	mov.u32 	%r13137, %r13105;
	mov.u32 	%r13136, %r13104;
	mov.u32 	%r13135, %r13103;
	mov.u32 	%r13134, %r13102;
	mov.u32 	%r13133, %r13101;
	mov.u32 	%r13132, %r13100;
	mov.u32 	%r13131, %r13099;
	mov.u32 	%r13130, %r13098;
	mov.u32 	%r13129, %r13097;
	mov.u32 	%r13128, %r13096;
	mov.u32 	%r13127, %r13095;
	mov.u32 	%r13126, %r13094;
	mov.u32 	%r13125, %r13093;
	mov.u32 	%r13124, %r13092;
	mov.u32 	%r13123, %r13091;
	mov.u32 	%r13122, %r13090;
	mov.u32 	%r13121, %r13089;
	mov.u32 	%r13120, %r13088;
	mov.u32 	%r13119, %r13087;
	mov.u32 	%r13118, %r13086;
	mov.u32 	%r13117, %r13085;
	mov.u32 	%r13116, %r13084;
	mov.u32 	%r13115, %r13083;
	mov.u32 	%r13114, %r13082;
	mov.u32 	%r13113, %r13081;
	mov.u32 	%r13112, %r13080;
	mov.u32 	%r13111, %r13079;
	mov.u32 	%r13110, %r13078;
	mov.u32 	%r13109, %r13077;
	mov.u32 	%r13108, %r13076;
	mov.u32 	%r13107, %r13075;
	mov.u32 	%r13106, %r13074;
	mov.u32 	%r13105, %r13073;
	mov.u32 	%r13104, %r13072;
	mov.u32 	%r13103, %r13071;
	mov.u32 	%r13102, %r13070;
	mov.u32 	%r13101, %r13069;
	mov.u32 	%r13100, %r13068;
	mov.u32 	%r13099, %r13067;
	mov.u32 	%r13098, %r13066;
	mov.u32 	%r13097, %r13065;
	mov.u32 	%r13096, %r13064;
	mov.u32 	%r13095, %r13063;
	mov.u32 	%r13094, %r13062;
	shl.b32 	%r5478, %r13253, 31;
	shl.b32 	%r5479, %r13252, 30;
	add.s32 	%r5480, %r5479, %r5478;
	shl.b32 	%r5481, %r13251, 29;
	add.s32 	%r5482, %r5481, %r5480;
	shl.b32 	%r5483, %r13250, 28;
	add.s32 	%r5484, %r5483, %r5482;
	shl.b32 	%r5485, %r13249, 27;
	add.s32 	%r5486, %r5485, %r5484;
	shl.b32 	%r5487, %r13248, 26;
	add.s32 	%r5488, %r5487, %r5486;
	shl.b32 	%r5489, %r13247, 25;
	add.s32 	%r5490, %r5489, %r5488;
	shl.b32 	%r5491, %r13246, 24;
	add.s32 	%r5492, %r5491, %r5490;
	shl.b32 	%r5493, %r13245, 23;
	add.s32 	%r5494, %r5493, %r5492;
	shl.b32 	%r5495, %r13244, 22;
	add.s32 	%r5496, %r5495, %r5494;
	shl.b32 	%r5497, %r13243, 21;
	add.s32 	%r5498, %r5497, %r5496;
	shl.b32 	%r5499, %r13242, 20;
	add.s32 	%r5500, %r5499, %r5498;
	shl.b32 	%r5501, %r13241, 19;
	add.s32 	%r5502, %r5501, %r5500;
	shl.b32 	%r5503, %r13240, 18;
	add.s32 	%r5504, %r5503, %r5502;
	shl.b32 	%r5505, %r13239, 17;
	add.s32 	%r5506, %r5505, %r5504;
	shl.b32 	%r5507, %r13238, 16;
	add.s32 	%r5508, %r5507, %r5506;
	shl.b32 	%r5509, %r13237, 15;
	add.s32 	%r5510, %r5509, %r5508;
	shl.b32 	%r5511, %r13236, 14;
	add.s32 	%r5512, %r5511, %r5510;
	shl.b32 	%r5513, %r13235, 13;
	add.s32 	%r5514, %r5513, %r5512;
	shl.b32 	%r5515, %r13234, 12;
	add.s32 	%r5516, %r5515, %r5514;
	shl.b32 	%r5517, %r13233, 11;
	add.s32 	%r5518, %r5517, %r5516;
	shl.b32 	%r5519, %r13232, 10;
	add.s32 	%r5520, %r5519, %r5518;
	shl.b32 	%r5521, %r13231, 9;
	add.s32 	%r5522, %r5521, %r5520;
	shl.b32 	%r5523, %r13230, 8;
	add.s32 	%r5524, %r5523, %r5522;
	shl.b32 	%r5525, %r13229, 7;
	add.s32 	%r5526, %r5525, %r5524;
	shl.b32 	%r5527, %r13228, 6;
	add.s32 	%r5528, %r5527, %r5526;
	shl.b32 	%r5529, %r13227, 5;
	add.s32 	%r5530, %r5529, %r5528;
	shl.b32 	%r5531, %r13226, 4;
	add.s32 	%r5532, %r5531, %r5530;
	shl.b32 	%r5533, %r13225, 3;
	add.s32 	%r5534, %r5533, %r5532;
	shl.b32 	%r5535, %r13224, 2;
	add.s32 	%r5536, %r5535, %r5534;
	shl.b32 	%r5537, %r13223, 1;
	add.s32 	%r5538, %r5537, %r5536;
	add.s32 	%r1690, %r13222, %r5538;
	mov.b32 	%r5539, 0;
	st.local.v4.u32 	[%rd43], {%r5539, %r5539, %r5539, %r5539};
	st.local.v4.u32 	[%rd43+16], {%r5539, %r5539, %r5539, %r5539};
	st.local.v4.u32 	[%rd43+32], {%r5539, %r5539, %r5539, %r5539};
	st.local.v4.u32 	[%rd43+48], {%r5539, %r5539, %r5539, %r5539};
	st.local.u32 	[%rd43+64], %r5539;
	setp.eq.s32 	%p27, %r1690, 0;
	@%p27 bra 	$L__BB1_44;
	shf.l.wrap.b32 	%r13320, %r1690, %r1690, 26;
	mov.b32 	%r13319, 31;
$L__BB1_43:
	and.b32  	%r5541, %r13320, 1;
	mul.wide.s32 	%rd153, %r13319, 4;
	add.s64 	%rd154, %rd43, %rd153;
	st.local.u32 	[%rd154], %r5541;
	shr.u32 	%r1694, %r13320, 1;
	add.s32 	%r13319, %r13319, -1;
	setp.gt.u32 	%p28, %r13320, 1;
	mov.u32 	%r13320, %r1694;
	@%p28 bra 	$L__BB1_43;
$L__BB1_44:
	mov.b32 	%r5542, 0;
	st.local.v4.u32 	[%rd42], {%r5542, %r5542, %r5542, %r5542};
	st.local.v4.u32 	[%rd42+16], {%r5542, %r5542, %r5542, %r5542};
	st.local.v4.u32 	[%rd42+32], {%r5542, %r5542, %r5542, %r5542};
	st.local.v4.u32 	[%rd42+48], {%r5542, %r5542, %r5542, %r5542};
	st.local.u32 	[%rd42+64], %r5542;
	@%p27 bra 	$L__BB1_47;
	shf.l.wrap.b32 	%r13322, %r1690, %r1690, 21;
	mov.b32 	%r13321, 31;
$L__BB1_46:
	and.b32  	%r5544, %r13322, 1;
	mul.wide.s32 	%rd155, %r13321, 4;
	add.s64 	%rd156, %rd42, %rd155;
	st.local.u32 	[%rd156], %r5544;
	shr.u32 	%r1699, %r13322, 1;
	add.s32 	%r13321, %r13321, -1;
	setp.gt.u32 	%p30, %r13322, 1;
	mov.u32 	%r13322, %r1699;
	@%p30 bra 	$L__BB1_46;
$L__BB1_47:
	ld.local.v4.u32 	{%r5545, %r5546, %r5547, %r5548}, [%rd43];
	ld.local.v4.u32 	{%r5549, %r5550, %r5551, %r5552}, [%rd42];
	xor.b32  	%r1701, %r5549, %r5545;
	xor.b32  	%r1702, %r5550, %r5546;
	xor.b32  	%r1703, %r5551, %r5547;
	xor.b32  	%r1704, %r5552, %r5548;
	ld.local.v4.u32 	{%r5553, %r5554, %r5555, %r5556}, [%rd43+16];
	ld.local.v4.u32 	{%r5557, %r5558, %r5559, %r5560}, [%rd42+16];
	xor.b32  	%r1705, %r5557, %r5553;
	xor.b32  	%r1706, %r5558, %r5554;
	xor.b32  	%r1707, %r5559, %r5555;
	xor.b32  	%r1708, %r5560, %r5556;
	ld.local.v4.u32 	{%r5561, %r5562, %r5563, %r5564}, [%rd43+32];
	ld.local.v4.u32 	{%r5565, %r5566, %r5567, %r5568}, [%rd42+32];
	xor.b32  	%r1709, %r5565, %r5561;
	xor.b32  	%r1710, %r5566, %r5562;
	xor.b32  	%r1711, %r5567, %r5563;
	xor.b32  	%r1712, %r5568, %r5564;
	ld.local.v4.u32 	{%r5569, %r5570, %r5571, %r5572}, [%rd43+48];
	ld.local.v4.u32 	{%r5573, %r5574, %r5575, %r5576}, [%rd42+48];
	xor.b32  	%r1713, %r5573, %r5569;
	xor.b32  	%r1714, %r5574, %r5570;
	xor.b32  	%r1715, %r5575, %r5571;
	xor.b32  	%r1716, %r5576, %r5572;
	ld.local.v4.u32 	{%r5577, %r5578, %r5579, %r5580}, [%rd43+64];
	ld.local.v4.u32 	{%r5581, %r5582, %r5583, %r5584}, [%rd42+64];
	xor.b32  	%r1717, %r5581, %r5577;
	xor.b32  	%r1718, %r5582, %r5578;
	xor.b32  	%r1719, %r5583, %r5579;
	xor.b32  	%r1720, %r5584, %r5580;
	ld.local.v4.u32 	{%r5585, %r5586, %r5587, %r5588}, [%rd43+80];
	ld.local.v4.u32 	{%r5589, %r5590, %r5591, %r5592}, [%rd42+80];
	xor.b32  	%r1721, %r5589, %r5585;
	xor.b32  	%r1722, %r5590, %r5586;
	xor.b32  	%r1723, %r5591, %r5587;
	xor.b32  	%r1724, %r5592, %r5588;
	ld.local.v4.u32 	{%r5593, %r5594, %r5595, %r5596}, [%rd43+96];
	ld.local.v4.u32 	{%r5597, %r5598, %r5599, %r5600}, [%rd42+96];
	xor.b32  	%r1725, %r5597, %r5593;
	xor.b32  	%r1726, %r5598, %r5594;
	xor.b32  	%r1727, %r5599, %r5595;
	xor.b32  	%r1728, %r5600, %r5596;
	ld.local.v4.u32 	{%r5601, %r5602, %r5603, %r5604}, [%rd43+112];
	ld.local.v4.u32 	{%r5605, %r5606, %r5607, %r5608}, [%rd42+112];
	xor.b32  	%r1729, %r5605, %r5601;
	xor.b32  	%r1730, %r5606, %r5602;
	xor.b32  	%r1731, %r5607, %r5603;
	xor.b32  	%r1732, %r5608, %r5604;
	mov.b32 	%r5609, 0;
	st.local.v4.u32 	[%rd41], {%r5609, %r5609, %r5609, %r5609};
	st.local.v4.u32 	[%rd41+16], {%r5609, %r5609, %r5609, %r5609};
	st.local.v4.u32 	[%rd41+32], {%r5609, %r5609, %r5609, %r5609};
	st.local.v4.u32 	[%rd41+48], {%r5609, %r5609, %r5609, %r5609};
	st.local.u32 	[%rd41+64], %r5609;
	@%p27 bra 	$L__BB1_50;
	shf.l.wrap.b32 	%r13324, %r1690, %r1690, 7;
	mov.b32 	%r13323, 31;
$L__BB1_49:
	and.b32  	%r5611, %r13324, 1;
	mul.wide.s32 	%rd157, %r13323, 4;
	add.s64 	%rd158, %rd41, %rd157;
	st.local.u32 	[%rd158], %r5611;
	shr.u32 	%r1736, %r13324, 1;
	add.s32 	%r13323, %r13323, -1;
	setp.gt.u32 	%p32, %r13324, 1;
	mov.u32 	%r13324, %r1736;
	@%p32 bra 	$L__BB1_49;
$L__BB1_50:
	ld.local.v4.u32 	{%r5612, %r5613, %r5614, %r5615}, [%rd41];
	xor.b32  	%r5616, %r5612, %r1701;
	xor.b32  	%r5617, %r5613, %r1702;
	xor.b32  	%r5618, %r5614, %r1703;
	xor.b32  	%r5619, %r5615, %r1704;
	ld.local.v4.u32 	{%r5620, %r5621, %r5622, %r5623}, [%rd41+16];
	xor.b32  	%r5624, %r5620, %r1705;
	xor.b32  	%r5625, %r5621, %r1706;
	xor.b32  	%r5626, %r5622, %r1707;
	xor.b32  	%r5627, %r5623, %r1708;
	ld.local.v4.u32 	{%r5628, %r5629, %r5630, %r5631}, [%rd41+32];
	xor.b32  	%r5632, %r5628, %r1709;
	xor.b32  	%r5633, %r5629, %r1710;
	xor.b32  	%r5634, %r5630, %r1711;
	xor.b32  	%r5635, %r5631, %r1712;
	ld.local.v4.u32 	{%r5636, %r5637, %r5638, %r5639}, [%rd41+48];
	xor.b32  	%r5640, %r5636, %r1713;
	xor.b32  	%r5641, %r5637, %r1714;
	xor.b32  	%r5642, %r5638, %r1715;
	xor.b32  	%r5643, %r5639, %r1716;
	ld.local.v4.u32 	{%r5644, %r5645, %r5646, %r5647}, [%rd41+64];
	xor.b32  	%r5648, %r5644, %r1717;
	xor.b32  	%r5649, %r5645, %r1718;
	xor.b32  	%r5650, %r5646, %r1719;
	xor.b32  	%r5651, %r5647, %r1720;
	ld.local.v4.u32 	{%r5652, %r5653, %r5654, %r5655}, [%rd41+80];
	xor.b32  	%r5656, %r5652, %r1721;
	xor.b32  	%r5657, %r5653, %r1722;
	xor.b32  	%r5658, %r5654, %r1723;
	xor.b32  	%r5659, %r5655, %r1724;
	ld.local.v4.u32 	{%r5660, %r5661, %r5662, %r5663}, [%rd41+96];
	xor.b32  	%r5664, %r5660, %r1725;
	xor.b32  	%r5665, %r5661, %r1726;
	xor.b32  	%r5666, %r5662, %r1727;
	xor.b32  	%r5667, %r5663, %r1728;
	ld.local.v4.u32 	{%r5668, %r5669, %r5670, %r5671}, [%rd41+112];
	xor.b32  	%r5672, %r5668, %r1729;
	xor.b32  	%r5673, %r5669, %r1730;
	xor.b32  	%r5674, %r5670, %r1731;
	xor.b32  	%r5675, %r5671, %r1732;
	and.b32  	%r5676, %r13285, %r13253;
	and.b32  	%r5677, %r13284, %r13252;
	and.b32  	%r5678, %r13283, %r13251;
	and.b32  	%r5679, %r13282, %r13250;
	and.b32  	%r5680, %r13281, %r13249;
	and.b32  	%r5681, %r13280, %r13248;
	and.b32  	%r5682, %r13279, %r13247;
	and.b32  	%r5683, %r13278, %r13246;
	and.b32  	%r5684, %r13277, %r13245;
	and.b32  	%r5685, %r13276, %r13244;
	and.b32  	%r5686, %r13275, %r13243;
	and.b32  	%r5687, %r13274, %r13242;
	and.b32  	%r5688, %r13273, %r13241;
	and.b32  	%r5689, %r13272, %r13240;
	and.b32  	%r5690, %r13271, %r13239;
	and.b32  	%r5691, %r13270, %r13238;
	and.b32  	%r5692, %r13269, %r13237;
	and.b32  	%r5693, %r13268, %r13236;
	and.b32  	%r5694, %r13267, %r13235;
	and.b32  	%r5695, %r13266, %r13234;
	and.b32  	%r5696, %r13265, %r13233;
	and.b32  	%r5697, %r13264, %r13232;
	and.b32  	%r5698, %r13263, %r13231;
	and.b32  	%r5699, %r13262, %r13230;
	and.b32  	%r5700, %r13261, %r13229;
	and.b32  	%r5701, %r13260, %r13228;
	and.b32  	%r5702, %r13259, %r13227;
	and.b32  	%r5703, %r13258, %r13226;
	and.b32  	%r5704, %r13257, %r13225;
	and.b32  	%r5705, %r13256, %r13224;
	and.b32  	%r5706, %r13255, %r13223;
	and.b32  	%r5707, %r13254, %r13222;
	setp.eq.s32 	%p33, %r13253, 0;
	setp.eq.s32 	%p34, %r13252, 0;
	setp.eq.s32 	%p35, %r13251, 0;
	setp.eq.s32 	%p36, %r13250, 0;
	setp.eq.s32 	%p37, %r13249, 0;
	setp.eq.s32 	%p38, %r13248, 0;
	setp.eq.s32 	%p39, %r13247, 0;
	setp.eq.s32 	%p40, %r13246, 0;
	setp.eq.s32 	%p41, %r13245, 0;
	setp.eq.s32 	%p42, %r13244, 0;
	setp.eq.s32 	%p43, %r13243, 0;
	setp.eq.s32 	%p44, %r13242, 0;
	setp.eq.s32 	%p45, %r13241, 0;
	setp.eq.s32 	%p46, %r13240, 0;
	setp.eq.s32 	%p47, %r13239, 0;
	setp.eq.s32 	%p48, %r13238, 0;
	setp.eq.s32 	%p49, %r13237, 0;
	setp.eq.s32 	%p50, %r13236, 0;
	setp.eq.s32 	%p51, %r13235, 0;
	setp.eq.s32 	%p52, %r13234, 0;
	setp.eq.s32 	%p53, %r13233, 0;
	setp.eq.s32 	%p54, %r13232, 0;
	setp.eq.s32 	%p55, %r13231, 0;
	setp.eq.s32 	%p56, %r13230, 0;
	setp.eq.s32 	%p57, %r13229, 0;
	setp.eq.s32 	%p58, %r13228, 0;
	setp.eq.s32 	%p59, %r13227, 0;
	setp.eq.s32 	%p60, %r13226, 0;
	setp.eq.s32 	%p61, %r13225, 0;
	setp.eq.s32 	%p62, %r13224, 0;
	setp.eq.s32 	%p63, %r13223, 0;
	setp.eq.s32 	%p64, %r13222, 0;
	selp.b32 	%r5708, %r13317, 0, %p33;
	and.b32  	%r5709, %r13316, 1;
	selp.b32 	%r5710, %r5709, 0, %p34;
	and.b32  	%r5711, %r13315, 1;
	selp.b32 	%r5712, %r5711, 0, %p35;
	and.b32  	%r5713, %r13314, 1;
	selp.b32 	%r5714, %r5713, 0, %p36;
	and.b32  	%r5715, %r13313, 1;
	selp.b32 	%r5716, %r5715, 0, %p37;
	and.b32  	%r5717, %r13312, 1;
	selp.b32 	%r5718, %r5717, 0, %p38;
	and.b32  	%r5719, %r13311, 1;
	selp.b32 	%r5720, %r5719, 0, %p39;
	and.b32  	%r5721, %r13310, 1;
	selp.b32 	%r5722, %r5721, 0, %p40;
	and.b32  	%r5723, %r13309, 1;
	selp.b32 	%r5724, %r5723, 0, %p41;
	and.b32  	%r5725, %r13308, 1;
	selp.b32 	%r5726, %r5725, 0, %p42;
	and.b32  	%r5727, %r13307, 1;
	selp.b32 	%r5728, %r5727, 0, %p43;
	and.b32  	%r5729, %r13306, 1;
	selp.b32 	%r5730, %r5729, 0, %p44;
	and.b32  	%r5731, %r13305, 1;
	selp.b32 	%r5732, %r5731, 0, %p45;
	and.b32  	%r5733, %r13304, 1;
	selp.b32 	%r5734, %r5733, 0, %p46;
	and.b32  	%r5735, %r13303, 1;
	selp.b32 	%r5736, %r5735, 0, %p47;
	and.b32  	%r5737, %r13302, 1;
	selp.b32 	%r5738, %r5737, 0, %p48;
	and.b32  	%r5739, %r13301, 1;
	selp.b32 	%r5740, %r5739, 0, %p49;
	and.b32  	%r5741, %r13300, 1;
	selp.b32 	%r5742, %r5741, 0, %p50;
	and.b32  	%r5743, %r13299, 1;
	selp.b32 	%r5744, %r5743, 0, %p51;
	and.b32  	%r5745, %r13298, 1;
	selp.b32 	%r5746, %r5745, 0, %p52;
	and.b32  	%r5747, %r13297, 1;
	selp.b32 	%r5748, %r5747, 0, %p53;
	and.b32  	%r5749, %r13296, 1;
	selp.b32 	%r5750, %r5749, 0, %p54;
	and.b32  	%r5751, %r13295, 1;
	selp.b32 	%r5752, %r5751, 0, %p55;
	and.b32  	%r5753, %r13294, 1;
	selp.b32 	%r5754, %r5753, 0, %p56;
	and.b32  	%r5755, %r13293, 1;
	selp.b32 	%r5756, %r5755, 0, %p57;
	and.b32  	%r5757, %r13292, 1;
	selp.b32 	%r5758, %r5757, 0, %p58;
	and.b32  	%r5759, %r13291, 1;
	selp.b32 	%r5760, %r5759, 0, %p59;
	and.b32  	%r5761, %r13290, 1;
	selp.b32 	%r5762, %r5761, 0, %p60;
	and.b32  	%r5763, %r13289, 1;
	selp.b32 	%r5764, %r5763, 0, %p61;
	and.b32  	%r5765, %r13288, 1;
	selp.b32 	%r5766, %r5765, 0, %p62;
	and.b32  	%r5767, %r13287, 1;
	selp.b32 	%r5768, %r5767, 0, %p63;
	and.b32  	%r5769, %r13286, 1;
	selp.b32 	%r5770, %r5769, 0, %p64;
	xor.b32  	%r5771, %r5708, %r5676;
	xor.b32  	%r5772, %r5710, %r5677;
	xor.b32  	%r5773, %r5712, %r5678;
	xor.b32  	%r5774, %r5714, %r5679;
	xor.b32  	%r5775, %r5716, %r5680;
	xor.b32  	%r5776, %r5718, %r5681;
	xor.b32  	%r5777, %r5720, %r5682;
	xor.b32  	%r5778, %r5722, %r5683;
	xor.b32  	%r5779, %r5724, %r5684;
	xor.b32  	%r5780, %r5726, %r5685;
	xor.b32  	%r5781, %r5728, %r5686;
	xor.b32  	%r5782, %r5730, %r5687;
	xor.b32  	%r5783, %r5732, %r5688;
	xor.b32  	%r5784, %r5734, %r5689;
	xor.b32  	%r5785, %r5736, %r5690;
	xor.b32  	%r5786, %r5738, %r5691;
	xor.b32  	%r5787, %r5740, %r5692;
	xor.b32  	%r5788, %r5742, %r5693;
	xor.b32  	%r5789, %r5744, %r5694;
	xor.b32  	%r5790, %r5746, %r5695;
	xor.b32  	%r5791, %r5748, %r5696;
	xor.b32  	%r5792, %r5750, %r5697;
	xor.b32  	%r5793, %r5752, %r5698;
	xor.b32  	%r5794, %r5754, %r5699;
	xor.b32  	%r5795, %r5756, %r5700;
	xor.b32  	%r5796, %r5758, %r5701;
	xor.b32  	%r5797, %r5760, %r5702;
	xor.b32  	%r5798, %r5762, %r5703;
	xor.b32  	%r5799, %r5764, %r5704;
	xor.b32  	%r5800, %r5766, %r5705;
	xor.b32  	%r5801, %r5768, %r5706;
	xor.b32  	%r5802, %r5770, %r5707;
	shl.b32 	%r5803, %r1688, 31;
	shl.b32 	%r5804, %r1687, 30;
	add.s32 	%r5805, %r5804, %r5803;
	shl.b32 	%r5806, %r1686, 29;
	add.s32 	%r5807, %r5806, %r5805;
	shl.b32 	%r5808, %r1685, 28;
	add.s32 	%r5809, %r5808, %r5807;
	shl.b32 	%r5810, %r1684, 27;
	add.s32 	%r5811, %r5810, %r5809;
	shl.b32 	%r5812, %r1683, 26;
	add.s32 	%r5813, %r5812, %r5811;
	shl.b32 	%r5814, %r1682, 25;
	add.s32 	%r5815, %r5814, %r5813;
	shl.b32 	%r5816, %r1681, 24;
	add.s32 	%r5817, %r5816, %r5815;
	shl.b32 	%r5818, %r1680, 23;
	add.s32 	%r5819, %r5818, %r5817;
	shl.b32 	%r5820, %r1679, 22;
	add.s32 	%r5821, %r5820, %r5819;
	shl.b32 	%r5822, %r1678, 21;
	add.s32 	%r5823, %r5822, %r5821;
	shl.b32 	%r5824, %r1677, 20;
	add.s32 	%r5825, %r5824, %r5823;
	shl.b32 	%r5826, %r1676, 19;
	add.s32 	%r5827, %r5826, %r5825;
	shl.b32 	%r5828, %r1675, 18;
	add.s32 	%r5829, %r5828, %r5827;
	shl.b32 	%r5830, %r1674, 17;
	add.s32 	%r5831, %r5830, %r5829;
	shl.b32 	%r5832, %r1673, 16;
	add.s32 	%r5833, %r5832, %r5831;
	shl.b32 	%r5834, %r1672, 15;
	add.s32 	%r5835, %r5834, %r5833;
	shl.b32 	%r5836, %r1671, 14;
	add.s32 	%r5837, %r5836, %r5835;
	shl.b32 	%r5838, %r1670, 13;
	add.s32 	%r5839, %r5838, %r5837;
	shl.b32 	%r5840, %r1669, 12;
	add.s32 	%r5841, %r5840, %r5839;
	shl.b32 	%r5842, %r1668, 11;
	add.s32 	%r5843, %r5842, %r5841;
	shl.b32 	%r5844, %r1667, 10;
	add.s32 	%r5845, %r5844, %r5843;
	shl.b32 	%r5846, %r1666, 9;
	add.s32 	%r5847, %r5846, %r5845;
	shl.b32 	%r5848, %r1665, 8;
	add.s32 	%r5849, %r5848, %r5847;
	shl.b32 	%r5850, %r1664, 7;
	add.s32 	%r5851, %r5850, %r5849;
	shl.b32 	%r5852, %r1663, 6;
	add.s32 	%r5853, %r5852, %r5851;
	shl.b32 	%r5854, %r1662, 5;
	add.s32 	%r5855, %r5854, %r5853;
	shl.b32 	%r5856, %r1661, 4;
	add.s32 	%r5857, %r5856, %r5855;
	shl.b32 	%r5858, %r1660, 3;
	add.s32 	%r5859, %r5858, %r5857;
	shl.b32 	%r5860, %r1659, 2;
	add.s32 	%r5861, %r5860, %r5859;
	shl.b32 	%r5862, %r1658, 1;
	add.s32 	%r5863, %r5862, %r5861;
	add.s32 	%r5864, %r1657, %r5863;
	shl.b32 	%r5865, %r5616, 31;
	shl.b32 	%r5866, %r5617, 30;
	add.s32 	%r5867, %r5866, %r5865;
	shl.b32 	%r5868, %r5618, 29;
	add.s32 	%r5869, %r5868, %r5867;
	shl.b32 	%r5870, %r5619, 28;
	add.s32 	%r5871, %r5870, %r5869;
	shl.b32 	%r5872, %r5624, 27;
	add.s32 	%r5873, %r5872, %r5871;
	shl.b32 	%r5874, %r5625, 26;
	add.s32 	%r5875, %r5874, %r5873;
	shl.b32 	%r5876, %r5626, 25;
	add.s32 	%r5877, %r5876, %r5875;
	shl.b32 	%r5878, %r5627, 24;
	add.s32 	%r5879, %r5878, %r5877;
	shl.b32 	%r5880, %r5632, 23;
	add.s32 	%r5881, %r5880, %r5879;
	shl.b32 	%r5882, %r5633, 22;
	add.s32 	%r5883, %r5882, %r5881;
	shl.b32 	%r5884, %r5634, 21;
	add.s32 	%r5885, %r5884, %r5883;
	shl.b32 	%r5886, %r5635, 20;
	add.s32 	%r5887, %r5886, %r5885;
	shl.b32 	%r5888, %r5640, 19;
	add.s32 	%r5889, %r5888, %r5887;
	shl.b32 	%r5890, %r5641, 18;
	add.s32 	%r5891, %r5890, %r5889;
	shl.b32 	%r5892, %r5642, 17;
	add.s32 	%r5893, %r5892, %r5891;
	shl.b32 	%r5894, %r5643, 16;
	add.s32 	%r5895, %r5894, %r5893;
	shl.b32 	%r5896, %r5648, 15;
	add.s32 	%r5897, %r5896, %r5895;
	shl.b32 	%r5898, %r5649, 14;
	add.s32 	%r5899, %r5898, %r5897;
	shl.b32 	%r5900, %r5650, 13;
	add.s32 	%r5901, %r5900, %r5899;
	shl.b32 	%r5902, %r5651, 12;
	add.s32 	%r5903, %r5902, %r5901;
	shl.b32 	%r5904, %r5656, 11;
	add.s32 	%r5905, %r5904, %r5903;
	shl.b32 	%r5906, %r5657, 10;
	add.s32 	%r5907, %r5906, %r5905;
	shl.b32 	%r5908, %r5658, 9;
	add.s32 	%r5909, %r5908, %r5907;
	shl.b32 	%r5910, %r5659, 8;
	add.s32 	%r5911, %r5910, %r5909;
	shl.b32 	%r5912, %r5664, 7;
	add.s32 	%r5913, %r5912, %r5911;
	shl.b32 	%r5914, %r5665, 6;
	add.s32 	%r5915, %r5914, %r5913;
	shl.b32 	%r5916, %r5666, 5;
	add.s32 	%r5917, %r5916, %r5915;
	shl.b32 	%r5918, %r5667, 4;
	add.s32 	%r5919, %r5918, %r5917;
	shl.b32 	%r5920, %r5672, 3;
	add.s32 	%r5921, %r5920, %r5919;
	shl.b32 	%r5922, %r5673, 2;
	add.s32 	%r5923, %r5922, %r5921;
	shl.b32 	%r5924, %r5674, 1;
	add.s32 	%r5925, %r5924, %r5923;
	add.s32 	%r5926, %r5675, %r5925;
	mul.wide.u32 	%rd159, %r13318, 128;
	add.s64 	%rd160, %rd52, %rd159;
	shl.b32 	%r5927, %r5771, 31;
	shl.b32 	%r5928, %r5772, 30;
	add.s32 	%r5929, %r5928, %r5927;
	shl.b32 	%r5930, %r5773, 29;
	add.s32 	%r5931, %r5930, %r5929;
	shl.b32 	%r5932, %r5774, 28;
	add.s32 	%r5933, %r5932, %r5931;
	shl.b32 	%r5934, %r5775, 27;
	add.s32 	%r5935, %r5934, %r5933;
	shl.b32 	%r5936, %r5776, 26;
	add.s32 	%r5937, %r5936, %r5935;
	shl.b32 	%r5938, %r5777, 25;
	add.s32 	%r5939, %r5938, %r5937;
	shl.b32 	%r5940, %r5778, 24;
	add.s32 	%r5941, %r5940, %r5939;
	shl.b32 	%r5942, %r5779, 23;
	add.s32 	%r5943, %r5942, %r5941;
	shl.b32 	%r5944, %r5780, 22;
	add.s32 	%r5945, %r5944, %r5943;
	shl.b32 	%r5946, %r5781, 21;
	add.s32 	%r5947, %r5946, %r5945;
	shl.b32 	%r5948, %r5782, 20;
	add.s32 	%r5949, %r5948, %r5947;
	shl.b32 	%r5950, %r5783, 19;
	add.s32 	%r5951, %r5950, %r5949;
	shl.b32 	%r5952, %r5784, 18;
	add.s32 	%r5953, %r5952, %r5951;
	shl.b32 	%r5954, %r5785, 17;
	add.s32 	%r5955, %r5954, %r5953;
	shl.b32 	%r5956, %r5786, 16;
	add.s32 	%r5957, %r5956, %r5955;
	shl.b32 	%r5958, %r5787, 15;
	add.s32 	%r5959, %r5958, %r5957;
	shl.b32 	%r5960, %r5788, 14;
	add.s32 	%r5961, %r5960, %r5959;
	shl.b32 	%r5962, %r5789, 13;
	add.s32 	%r5963, %r5962, %r5961;
	shl.b32 	%r5964, %r5790, 12;
	add.s32 	%r5965, %r5964, %r5963;
	shl.b32 	%r5966, %r5791, 11;
	add.s32 	%r5967, %r5966, %r5965;
	shl.b32 	%r5968, %r5792, 10;
	add.s32 	%r5969, %r5968, %r5967;
	shl.b32 	%r5970, %r5793, 9;
	add.s32 	%r5971, %r5970, %r5969;
	shl.b32 	%r5972, %r5794, 8;
	add.s32 	%r5973, %r5972, %r5971;
	shl.b32 	%r5974, %r5795, 7;
	add.s32 	%r5975, %r5974, %r5973;
	shl.b32 	%r5976, %r5796, 6;
	add.s32 	%r5977, %r5976, %r5975;
	shl.b32 	%r5978, %r5797, 5;
	add.s32 	%r5979, %r5978, %r5977;
	shl.b32 	%r5980, %r5798, 4;
	add.s32 	%r5981, %r5980, %r5979;
	shl.b32 	%r5982, %r5799, 3;
	add.s32 	%r5983, %r5982, %r5981;
	shl.b32 	%r5984, %r5800, 2;
	add.s32 	%r5985, %r5984, %r5983;
	shl.b32 	%r5986, %r5801, 1;
	add.s32 	%r5987, %r5986, %r5985;
	add.s32 	%r5988, %r5802, %r5987;
	ld.local.v4.u32 	{%r5989, %r5990, %r5991, %r5992}, [%rd160];
	shl.b32 	%r5993, %r5989, 31;
	shl.b32 	%r5994, %r5990, 30;
	add.s32 	%r5995, %r5994, %r5993;
	shl.b32 	%r5996, %r5991, 29;
	add.s32 	%r5997, %r5996, %r5995;
	shl.b32 	%r5998, %r5992, 28;
	add.s32 	%r5999, %r5998, %r5997;
	ld.local.v4.u32 	{%r6000, %r6001, %r6002, %r6003}, [%rd160+16];
	shl.b32 	%r6004, %r6000, 27;
	add.s32 	%r6005, %r6004, %r5999;
	shl.b32 	%r6006, %r6001, 26;
	add.s32 	%r6007, %r6006, %r6005;
	shl.b32 	%r6008, %r6002, 25;
	add.s32 	%r6009, %r6008, %r6007;
	shl.b32 	%r6010, %r6003, 24;
	add.s32 	%r6011, %r6010, %r6009;
	ld.local.v4.u32 	{%r6012, %r6013, %r6014, %r6015}, [%rd160+32];
	shl.b32 	%r6016, %r6012, 23;
	add.s32 	%r6017, %r6016, %r6011;
	shl.b32 	%r6018, %r6013, 22;
	add.s32 	%r6019, %r6018, %r6017;
	shl.b32 	%r6020, %r6014, 21;
	add.s32 	%r6021, %r6020, %r6019;
	shl.b32 	%r6022, %r6015, 20;
	add.s32 	%r6023, %r6022, %r6021;
	ld.local.v4.u32 	{%r6024, %r6025, %r6026, %r6027}, [%rd160+48];
	shl.b32 	%r6028, %r6024, 19;
	add.s32 	%r6029, %r6028, %r6023;
	shl.b32 	%r6030, %r6025, 18;
	add.s32 	%r6031, %r6030, %r6029;
	shl.b32 	%r6032, %r6026, 17;
	add.s32 	%r6033, %r6032, %r6031;
	shl.b32 	%r6034, %r6027, 16;
	add.s32 	%r6035, %r6034, %r6033;
	ld.local.v4.u32 	{%r6036, %r6037, %r6038, %r6039}, [%rd160+64];
	shl.b32 	%r6040, %r6036, 15;
	add.s32 	%r6041, %r6040, %r6035;
	shl.b32 	%r6042, %r6037, 14;
	add.s32 	%r6043, %r6042, %r6041;
	shl.b32 	%r6044, %r6038, 13;
	add.s32 	%r6045, %r6044, %r6043;
	shl.b32 	%r6046, %r6039, 12;
	add.s32 	%r6047, %r6046, %r6045;
	ld.local.v4.u32 	{%r6048, %r6049, %r6050, %r6051}, [%rd160+80];
	shl.b32 	%r6052, %r6048, 11;
	add.s32 	%r6053, %r6052, %r6047;
	shl.b32 	%r6054, %r6049, 10;
	add.s32 	%r6055, %r6054, %r6053;
	shl.b32 	%r6056, %r6050, 9;
	add.s32 	%r6057, %r6056, %r6055;
	shl.b32 	%r6058, %r6051, 8;
	add.s32 	%r6059, %r6058, %r6057;
	ld.local.v4.u32 	{%r6060, %r6061, %r6062, %r6063}, [%rd160+96];
	shl.b32 	%r6064, %r6060, 7;
	add.s32 	%r6065, %r6064, %r6059;
	shl.b32 	%r6066, %r6061, 6;
	add.s32 	%r6067, %r6066, %r6065;
	shl.b32 	%r6068, %r6062, 5;
	add.s32 	%r6069, %r6068, %r6067;
	shl.b32 	%r6070, %r6063, 4;
	add.s32 	%r6071, %r6070, %r6069;
	ld.local.v4.u32 	{%r6072, %r6073, %r6074, %r6075}, [%rd160+112];
	shl.b32 	%r6076, %r6072, 3;
	add.s32 	%r6077, %r6076, %r6071;
	shl.b32 	%r6078, %r6073, 2;
	add.s32 	%r6079, %r6078, %r6077;
	shl.b32 	%r6080, %r6074, 1;
	add.s32 	%r6081, %r6080, %r6079;
	add.s32 	%r6082, %r6075, %r6081;
	mul.wide.u32 	%rd161, %r13318, 4;
	mov.u64 	%rd162, round_consts;
	add.s64 	%rd163, %rd162, %rd161;
	ld.const.u32 	%r6083, [%rd163];
	add.s32 	%r6084, %r5926, %r5864;
	add.s32 	%r6085, %r6084, %r5988;
	add.s32 	%r6086, %r6085, %r6082;
	add.s32 	%r13329, %r6086, %r6083;
	mov.b32 	%r6087, 0;
	st.local.v4.u32 	[%rd40], {%r6087, %r6087, %r6087, %r6087};
	st.local.v4.u32 	[%rd40+16], {%r6087, %r6087, %r6087, %r6087};
	st.local.v4.u32 	[%rd40+32], {%r6087, %r6087, %r6087, %r6087};
	st.local.v4.u32 	[%rd40+48], {%r6087, %r6087, %r6087, %r6087};
	st.local.v4.u32 	[%rd40+64], {%r6087, %r6087, %r6087, %r6087};
	st.local.v4.u32 	[%rd40+80], {%r6087, %r6087, %r6087, %r6087};
	st.local.v4.u32 	[%rd40+96], {%r6087, %r6087, %r6087, %r6087};
	st.local.v2.u32 	[%rd40+112], {%r6087, %r6087};
	setp.eq.s32 	%p65, %r13329, 0;
	@%p65 bra 	$L__BB1_59;
	clz.b32 	%r6089, %r13329;
	sub.s32 	%r1739, 32, %r6089;
	xor.b32  	%r6090, %r6089, 31;
	setp.lt.u32 	%p66, %r6090, 7;
	mov.b32 	%r13328, 31;
	@%p66 bra 	$L__BB1_54;
	mov.b32 	%r13327, 0;
	mov.b32 	%r13328, 31;
$L__BB1_53:
	.pragma "nounroll";
	and.b32  	%r6093, %r13329, 1;
	shr.u32 	%r6094, %r13329, 1;
	and.b32  	%r6095, %r6094, 1;
	shr.u32 	%r6096, %r13329, 2;
	and.b32  	%r6097, %r6096, 1;
	shr.u32 	%r6098, %r13329, 3;
	and.b32  	%r6099, %r6098, 1;
	mul.wide.s32 	%rd164, %r13328, 4;
	add.s64 	%rd165, %rd40, %rd164;
	st.local.v4.u32 	[%rd165+-12], {%r6099, %r6097, %r6095, %r6093};
	shr.u32 	%r6100, %r13329, 4;
	and.b32  	%r6101, %r6100, 1;
	shr.u32 	%r6102, %r13329, 5;
	and.b32  	%r6103, %r6102, 1;
	shr.u32 	%r6104, %r13329, 6;
	and.b32  	%r6105, %r6104, 1;
	shr.u32 	%r6106, %r13329, 7;
	and.b32  	%r6107, %r6106, 1;
	st.local.v4.u32 	[%rd165+-28], {%r6107, %r6105, %r6103, %r6101};
	shr.u32 	%r13329, %r13329, 8;
	add.s32 	%r13328, %r13328, -8;
	add.s32 	%r13327, %r13327, 8;
	and.b32  	%r6108, %r1739, 56;
	setp.ne.s32 	%p67, %r13327, %r6108;
	@%p67 bra 	$L__BB1_53;
$L__BB1_54:
	and.b32  	%r6109, %r1739, 7;
	setp.eq.s32 	%p68, %r6109, 0;
	@%p68 bra 	$L__BB1_59;
	and.b32  	%r6110, %r1739, 7;
	setp.lt.u32 	%p69, %r6110, 4;
	@%p69 bra 	$L__BB1_57;
	and.b32  	%r6111, %r13329, 1;
	mul.wide.s32 	%rd166, %r13328, 4;
	add.s64 	%rd167, %rd40, %rd166;
	st.local.u32 	[%rd167], %r6111;
	shr.u32 	%r6112, %r13329, 1;
	and.b32  	%r6113, %r6112, 1;
	st.local.u32 	[%rd167+-4], %r6113;
	shr.u32 	%r6114, %r13329, 2;
	and.b32  	%r6115, %r6114, 1;
	st.local.u32 	[%rd167+-8], %r6115;
	shr.u32 	%r13329, %r13329, 4;
	add.s32 	%r13328, %r13328, -4;
$L__BB1_57:
	and.b32  	%r6116, %r1739, 2;
	setp.eq.s32 	%p70, %r6116, 0;
	@%p70 bra 	$L__BB1_59;
	and.b32  	%r6117, %r13329, 1;
	mul.wide.s32 	%rd168, %r13328, 4;
	add.s64 	%rd169, %rd40, %rd168;
	st.local.u32 	[%rd169], %r6117;
$L__BB1_59:
	ld.local.v4.u32 	{%r1755, %r1754, %r1753, %r1752}, [%rd40];
	ld.local.v4.u32 	{%r1759, %r1758, %r1757, %r1756}, [%rd40+16];
	ld.local.v4.u32 	{%r1763, %r1762, %r1761, %r1760}, [%rd40+32];
	ld.local.v4.u32 	{%r1767, %r1766, %r1765, %r1764}, [%rd40+48];
	ld.local.v4.u32 	{%r1771, %r1770, %r1769, %r1768}, [%rd40+64];
	ld.local.v4.u32 	{%r1775, %r1774, %r1773, %r1772}, [%rd40+80];
	ld.local.v4.u32 	{%r1779, %r1778, %r1777, %r1776}, [%rd40+96];
	ld.local.v4.u32 	{%r1783, %r1782, %r1781, %r1780}, [%rd40+112];
	shl.b32 	%r6118, %r13125, 31;
	shl.b32 	%r6119, %r13124, 30;
	add.s32 	%r6120, %r6119, %r6118;
	shl.b32 	%r6121, %r13123, 29;
	add.s32 	%r6122, %r6121, %r6120;
	shl.b32 	%r6123, %r13122, 28;
	add.s32 	%r6124, %r6123, %r6122;
	shl.b32 	%r6125, %r13121, 27;
	add.s32 	%r6126, %r6125, %r6124;
	shl.b32 	%r6127, %r13120, 26;
	add.s32 	%r6128, %r6127, %r6126;
	shl.b32 	%r6129, %r13119, 25;
	add.s32 	%r6130, %r6129, %r6128;
	shl.b32 	%r6131, %r13118, 24;
	add.s32 	%r6132, %r6131, %r6130;
	shl.b32 	%r6133, %r13117, 23;
	add.s32 	%r6134, %r6133, %r6132;
	shl.b32 	%r6135, %r13116, 22;
	add.s32 	%r6136, %r6135, %r6134;
	shl.b32 	%r6137, %r13115, 21;
	add.s32 	%r6138, %r6137, %r6136;
	shl.b32 	%r6139, %r13114, 20;
	add.s32 	%r6140, %r6139, %r6138;
	shl.b32 	%r6141, %r13113, 19;
	add.s32 	%r6142, %r6141, %r6140;
	shl.b32 	%r6143, %r13112, 18;
	add.s32 	%r6144, %r6143, %r6142;
	shl.b32 	%r6145, %r13111, 17;
	add.s32 	%r6146, %r6145, %r6144;
	shl.b32 	%r6147, %r13110, 16;
	add.s32 	%r6148, %r6147, %r6146;
	shl.b32 	%r6149, %r13109, 15;
	add.s32 	%r6150, %r6149, %r6148;
	shl.b32 	%r6151, %r13108, 14;
	add.s32 	%r6152, %r6151, %r6150;
	shl.b32 	%r6153, %r13107, 13;
	add.s32 	%r6154, %r6153, %r6152;
	shl.b32 	%r6155, %r13106, 12;
	add.s32 	%r6156, %r6155, %r6154;
	shl.b32 	%r6157, %r13105, 11;
	add.s32 	%r6158, %r6157, %r6156;
	shl.b32 	%r6159, %r13104, 10;
	add.s32 	%r6160, %r6159, %r6158;
	shl.b32 	%r6161, %r13103, 9;
	add.s32 	%r6162, %r6161, %r6160;
	shl.b32 	%r6163, %r13102, 8;
	add.s32 	%r6164, %r6163, %r6162;
	shl.b32 	%r6165, %r13101, 7;
	add.s32 	%r6166, %r6165, %r6164;
	shl.b32 	%r6167, %r13100, 6;
	add.s32 	%r6168, %r6167, %r6166;
	shl.b32 	%r6169, %r13099, 5;
	add.s32 	%r6170, %r6169, %r6168;
	shl.b32 	%r6171, %r13098, 4;
	add.s32 	%r6172, %r6171, %r6170;
	shl.b32 	%r6173, %r13097, 3;
	add.s32 	%r6174, %r6173, %r6172;
	shl.b32 	%r6175, %r13096, 2;
	add.s32 	%r6176, %r6175, %r6174;
	shl.b32 	%r6177, %r13095, 1;
	add.s32 	%r6178, %r6177, %r6176;
	add.s32 	%r1784, %r13094, %r6178;
	mov.b32 	%r6179, 0;
	st.local.v4.u32 	[%rd39], {%r6179, %r6179, %r6179, %r6179};
	st.local.v4.u32 	[%rd39+16], {%r6179, %r6179, %r6179, %r6179};
	st.local.v4.u32 	[%rd39+32], {%r6179, %r6179, %r6179, %r6179};
	st.local.v4.u32 	[%rd39+48], {%r6179, %r6179, %r6179, %r6179};
	st.local.u32 	[%rd39+64], %r6179;
	setp.eq.s32 	%p71, %r1784, 0;
	@%p71 bra 	$L__BB1_62;
	shf.l.wrap.b32 	%r13333, %r1784, %r1784, 30;
	mov.b32 	%r13332, 31;
$L__BB1_61:
	and.b32  	%r6181, %r13333, 1;
	mul.wide.s32 	%rd170, %r13332, 4;
	add.s64 	%rd171, %rd39, %rd170;
	st.local.u32 	[%rd171], %r6181;
	shr.u32 	%r1788, %r13333, 1;
	add.s32 	%r13332, %r13332, -1;
	setp.gt.u32 	%p72, %r13333, 1;
	mov.u32 	%r13333, %r1788;
	@%p72 bra 	$L__BB1_61;
$L__BB1_62:
	mov.b32 	%r6182, 0;
	st.local.v4.u32 	[%rd38], {%r6182, %r6182, %r6182, %r6182};
	st.local.v4.u32 	[%rd38+16], {%r6182, %r6182, %r6182, %r6182};
	st.local.v4.u32 	[%rd38+32], {%r6182, %r6182, %r6182, %r6182};
	st.local.v4.u32 	[%rd38+48], {%r6182, %r6182, %r6182, %r6182};
	st.local.u32 	[%rd38+64], %r6182;
	@%p71 bra 	$L__BB1_65;
	shf.l.wrap.b32 	%r13335, %r1784, %r1784, 19;
	mov.b32 	%r13334, 31;
$L__BB1_64:
	and.b32  	%r6184, %r13335, 1;
	mul.wide.s32 	%rd172, %r13334, 4;
	add.s64 	%rd173, %rd38, %rd172;
	st.local.u32 	[%rd173], %r6184;
	shr.u32 	%r1793, %r13335, 1;
	add.s32 	%r13334, %r13334, -1;
	setp.gt.u32 	%p74, %r13335, 1;
	mov.u32 	%r13335, %r1793;
	@%p74 bra 	$L__BB1_64;
$L__BB1_65:
	ld.local.v4.u32 	{%r6185, %r6186, %r6187, %r6188}, [%rd39];
	ld.local.v4.u32 	{%r6189, %r6190, %r6191, %r6192}, [%rd38];
	xor.b32  	%r1795, %r6189, %r6185;
	xor.b32  	%r1796, %r6190, %r6186;
	xor.b32  	%r1797, %r6191, %r6187;
	xor.b32  	%r1798, %r6192, %r6188;
	ld.local.v4.u32 	{%r6193, %r6194, %r6195, %r6196}, [%rd39+16];
	ld.local.v4.u32 	{%r6197, %r6198, %r6199, %r6200}, [%rd38+16];
	xor.b32  	%r1799, %r6197, %r6193;
	xor.b32  	%r1800, %r6198, %r6194;
	xor.b32  	%r1801, %r6199, %r6195;
	xor.b32  	%r1802, %r6200, %r6196;
	ld.local.v4.u32 	{%r6201, %r6202, %r6203, %r6204}, [%rd39+32];
	ld.local.v4.u32 	{%r6205, %r6206, %r6207, %r6208}, [%rd38+32];
	xor.b32  	%r1803, %r6205, %r6201;
	xor.b32  	%r1804, %r6206, %r6202;
	xor.b32  	%r1805, %r6207, %r6203;
	xor.b32  	%r1806, %r6208, %r6204;
	ld.local.v4.u32 	{%r6209, %r6210, %r6211, %r6212}, [%rd39+48];
	ld.local.v4.u32 	{%r6213, %r6214, %r6215, %r6216}, [%rd38+48];
	xor.b32  	%r1807, %r6213, %r6209;
	xor.b32  	%r1808, %r6214, %r6210;
	xor.b32  	%r1809, %r6215, %r6211;
	xor.b32  	%r1810, %r6216, %r6212;
	ld.local.v4.u32 	{%r6217, %r6218, %r6219, %r6220}, [%rd39+64];
	ld.local.v4.u32 	{%r6221, %r6222, %r6223, %r6224}, [%rd38+64];
	xor.b32  	%r1811, %r6221, %r6217;
	xor.b32  	%r1812, %r6222, %r6218;
	xor.b32  	%r1813, %r6223, %r6219;
	xor.b32  	%r1814, %r6224, %r6220;
	ld.local.v4.u32 	{%r6225, %r6226, %r6227, %r6228}, [%rd39+80];
	ld.local.v4.u32 	{%r6229, %r6230, %r6231, %r6232}, [%rd38+80];
	xor.b32  	%r1815, %r6229, %r6225;
	xor.b32  	%r1816, %r6230, %r6226;
	xor.b32  	%r1817, %r6231, %r6227;
	xor.b32  	%r1818, %r6232, %r6228;
	ld.local.v4.u32 	{%r6233, %r6234, %r6235, %r6236}, [%rd39+96];
	ld.local.v4.u32 	{%r6237, %r6238, %r6239, %r6240}, [%rd38+96];
	xor.b32  	%r1819, %r6237, %r6233;
	xor.b32  	%r1820, %r6238, %r6234;
	xor.b32  	%r1821, %r6239, %r6235;
	xor.b32  	%r1822, %r6240, %r6236;
	ld.local.v4.u32 	{%r6241, %r6242, %r6243, %r6244}, [%rd39+112];
	ld.local.v4.u32 	{%r6245, %r6246, %r6247, %r6248}, [%rd38+112];
	xor.b32  	%r1823, %r6245, %r6241;
	xor.b32  	%r1824, %r6246, %r6242;
	xor.b32  	%r1825, %r6247, %r6243;
	xor.b32  	%r1826, %r6248, %r6244;
	mov.b32 	%r6249, 0;
	st.local.v4.u32 	[%rd37], {%r6249, %r6249, %r6249, %r6249};
	st.local.v4.u32 	[%rd37+16], {%r6249, %r6249, %r6249, %r6249};
	st.local.v4.u32 	[%rd37+32], {%r6249, %r6249, %r6249, %r6249};
	st.local.v4.u32 	[%rd37+48], {%r6249, %r6249, %r6249, %r6249};
	st.local.u32 	[%rd37+64], %r6249;
	@%p71 bra 	$L__BB1_68;
	shf.l.wrap.b32 	%r13337, %r1784, %r1784, 10;
	mov.b32 	%r13336, 31;
$L__BB1_67:
	and.b32  	%r6251, %r13337, 1;
	mul.wide.s32 	%rd174, %r13336, 4;
	add.s64 	%rd175, %rd37, %rd174;
	st.local.u32 	[%rd175], %r6251;
	shr.u32 	%r1830, %r13337, 1;
	add.s32 	%r13336, %r13336, -1;
	setp.gt.u32 	%p76, %r13337, 1;
	mov.u32 	%r13337, %r1830;
	@%p76 bra 	$L__BB1_67;
$L__BB1_68:
	ld.local.v4.u32 	{%r6252, %r6253, %r6254, %r6255}, [%rd37];
	xor.b32  	%r6256, %r6252, %r1795;
	xor.b32  	%r6257, %r6253, %r1796;
	xor.b32  	%r6258, %r6254, %r1797;
	xor.b32  	%r6259, %r6255, %r1798;
	ld.local.v4.u32 	{%r6260, %r6261, %r6262, %r6263}, [%rd37+16];
	xor.b32  	%r6264, %r6260, %r1799;
	xor.b32  	%r6265, %r6261, %r1800;
	xor.b32  	%r6266, %r6262, %r1801;
	xor.b32  	%r6267, %r6263, %r1802;
	ld.local.v4.u32 	{%r6268, %r6269, %r6270, %r6271}, [%rd37+32];
	xor.b32  	%r6272, %r6268, %r1803;
	xor.b32  	%r6273, %r6269, %r1804;
	xor.b32  	%r6274, %r6270, %r1805;
	xor.b32  	%r6275, %r6271, %r1806;
	ld.local.v4.u32 	{%r6276, %r6277, %r6278, %r6279}, [%rd37+48];
	xor.b32  	%r6280, %r6276, %r1807;
	xor.b32  	%r6281, %r6277, %r1808;
	xor.b32  	%r6282, %r6278, %r1809;
	xor.b32  	%r6283, %r6279, %r1810;
	ld.local.v4.u32 	{%r6284, %r6285, %r6286, %r6287}, [%rd37+64];
	xor.b32  	%r6288, %r6284, %r1811;
	xor.b32  	%r6289, %r6285, %r1812;
	xor.b32  	%r6290, %r6286, %r1813;
	xor.b32  	%r6291, %r6287, %r1814;
	ld.local.v4.u32 	{%r6292, %r6293, %r6294, %r6295}, [%rd37+80];
	xor.b32  	%r6296, %r6292, %r1815;
	xor.b32  	%r6297, %r6293, %r1816;
	xor.b32  	%r6298, %r6294, %r1817;
	xor.b32  	%r6299, %r6295, %r1818;
	ld.local.v4.u32 	{%r6300, %r6301, %r6302, %r6303}, [%rd37+96];
	xor.b32  	%r6304, %r6300, %r1819;
	xor.b32  	%r6305, %r6301, %r1820;
	xor.b32  	%r6306, %r6302, %r1821;
	xor.b32  	%r6307, %r6303, %r1822;
	ld.local.v4.u32 	{%r6308, %r6309, %r6310, %r6311}, [%rd37+112];
	xor.b32  	%r6312, %r6308, %r1823;
	xor.b32  	%r6313, %r6309, %r1824;
	xor.b32  	%r6314, %r6310, %r1825;
	xor.b32  	%r6315, %r6311, %r1826;
	xor.b32  	%r6316, %r13189, %r13157;
	and.b32  	%r6317, %r6316, %r13125;
	xor.b32  	%r6318, %r13188, %r13156;
	and.b32  	%r6319, %r6318, %r13124;
	xor.b32  	%r6320, %r13187, %r13155;
	and.b32  	%r6321, %r6320, %r13123;
	xor.b32  	%r6322, %r13186, %r13154;
	and.b32  	%r6323, %r6322, %r13122;
	xor.b32  	%r6324, %r13185, %r13153;
	and.b32  	%r6325, %r6324, %r13121;
	xor.b32  	%r6326, %r13184, %r13152;
	and.b32  	%r6327, %r6326, %r13120;
	xor.b32  	%r6328, %r13183, %r13151;
	and.b32  	%r6329, %r6328, %r13119;
	xor.b32  	%r6330, %r13182, %r13150;
	and.b32  	%r6331, %r6330, %r13118;
	xor.b32  	%r6332, %r13181, %r13149;
	and.b32  	%r6333, %r6332, %r13117;
	xor.b32  	%r6334, %r13180, %r13148;
	and.b32  	%r6335, %r6334, %r13116;
	xor.b32  	%r6336, %r13179, %r13147;
	and.b32  	%r6337, %r6336, %r13115;
	xor.b32  	%r6338, %r13178, %r13146;
	and.b32  	%r6339, %r6338, %r13114;
	xor.b32  	%r6340, %r13177, %r13145;
	and.b32  	%r6341, %r6340, %r13113;
	xor.b32  	%r6342, %r13176, %r13144;
	and.b32  	%r6343, %r6342, %r13112;
	xor.b32  	%r6344, %r13175, %r13143;
	and.b32  	%r6345, %r6344, %r13111;
	xor.b32  	%r6346, %r13174, %r13142;
	and.b32  	%r6347, %r6346, %r13110;
	xor.b32  	%r6348, %r13173, %r13141;
	and.b32  	%r6349, %r6348, %r13109;
	xor.b32  	%r6350, %r13172, %r13140;
	and.b32  	%r6351, %r6350, %r13108;
	xor.b32  	%r6352, %r13171, %r13139;
	and.b32  	%r6353, %r6352, %r13107;
	xor.b32  	%r6354, %r13170, %r13138;
	and.b32  	%r6355, %r6354, %r13106;
	xor.b32  	%r6356, %r13169, %r13137;
	and.b32  	%r6357, %r6356, %r13105;
	xor.b32  	%r6358, %r13168, %r13136;
	and.b32  	%r6359, %r6358, %r13104;
	xor.b32  	%r6360, %r13167, %r13135;
	and.b32  	%r6361, %r6360, %r13103;
	xor.b32  	%r6362, %r13166, %r13134;
	and.b32  	%r6363, %r6362, %r13102;
	xor.b32  	%r6364, %r13165, %r13133;
	and.b32  	%r6365, %r6364, %r13101;
	xor.b32  	%r6366, %r13164, %r13132;
	and.b32  	%r6367, %r6366, %r13100;
	xor.b32  	%r6368, %r13163, %r13131;
	and.b32  	%r6369, %r6368, %r13099;
	xor.b32  	%r6370, %r13162, %r13130;
	and.b32  	%r6371, %r6370, %r13098;
	xor.b32  	%r6372, %r13161, %r13129;
	and.b32  	%r6373, %r6372, %r13097;
	xor.b32  	%r6374, %r13160, %r13128;
	and.b32  	%r6375, %r6374, %r13096;
	xor.b32  	%r6376, %r13159, %r13127;
	and.b32  	%r6377, %r6376, %r13095;
	xor.b32  	%r6378, %r13158, %r13126;
	and.b32  	%r6379, %r6378, %r13094;
	and.b32  	%r6380, %r13189, %r13157;
	and.b32  	%r6381, %r13188, %r13156;
	and.b32  	%r6382, %r13187, %r13155;
	and.b32  	%r6383, %r13186, %r13154;
	and.b32  	%r6384, %r13185, %r13153;
	and.b32  	%r6385, %r13184, %r13152;
	and.b32  	%r6386, %r13183, %r13151;
	and.b32  	%r6387, %r13182, %r13150;
	and.b32  	%r6388, %r13181, %r13149;
	and.b32  	%r6389, %r13180, %r13148;
	and.b32  	%r6390, %r13179, %r13147;
	and.b32  	%r6391, %r13178, %r13146;
	and.b32  	%r6392, %r13177, %r13145;
	and.b32  	%r6393, %r13176, %r13144;
	and.b32  	%r6394, %r13175, %r13143;
	and.b32  	%r6395, %r13174, %r13142;
	and.b32  	%r6396, %r13173, %r13141;
	and.b32  	%r6397, %r13172, %r13140;
	and.b32  	%r6398, %r13171, %r13139;
	and.b32  	%r6399, %r13170, %r13138;
	and.b32  	%r6400, %r13169, %r13137;
	and.b32  	%r6401, %r13168, %r13136;
	and.b32  	%r6402, %r13167, %r13135;
	and.b32  	%r6403, %r13166, %r13134;
	and.b32  	%r6404, %r13165, %r13133;
	and.b32  	%r6405, %r13164, %r13132;
	and.b32  	%r6406, %r13163, %r13131;
	and.b32  	%r6407, %r13162, %r13130;
	and.b32  	%r6408, %r13161, %r13129;
	and.b32  	%r6409, %r13160, %r13128;
	and.b32  	%r6410, %r13159, %r13127;
	and.b32  	%r6411, %r13158, %r13126;
	xor.b32  	%r6412, %r6380, %r6317;
	xor.b32  	%r6413, %r6381, %r6319;
	xor.b32  	%r6414, %r6382, %r6321;
	xor.b32  	%r6415, %r6383, %r6323;
	xor.b32  	%r6416, %r6384, %r6325;
	xor.b32  	%r6417, %r6385, %r6327;
	xor.b32  	%r6418, %r6386, %r6329;
	xor.b32  	%r6419, %r6387, %r6331;
	xor.b32  	%r6420, %r6388, %r6333;
	xor.b32  	%r6421, %r6389, %r6335;
	xor.b32  	%r6422, %r6390, %r6337;
	xor.b32  	%r6423, %r6391, %r6339;
	xor.b32  	%r6424, %r6392, %r6341;
	xor.b32  	%r6425, %r6393, %r6343;
	xor.b32  	%r6426, %r6394, %r6345;
	xor.b32  	%r6427, %r6395, %r6347;
	xor.b32  	%r6428, %r6396, %r6349;
	xor.b32  	%r6429, %r6397, %r6351;
	xor.b32  	%r6430, %r6398, %r6353;
	xor.b32  	%r6431, %r6399, %r6355;
	xor.b32  	%r6432, %r6400, %r6357;
	xor.b32  	%r6433, %r6401, %r6359;
	xor.b32  	%r6434, %r6402, %r6361;
	xor.b32  	%r6435, %r6403, %r6363;
	xor.b32  	%r6436, %r6404, %r6365;
	xor.b32  	%r6437, %r6405, %r6367;
	xor.b32  	%r6438, %r6406, %r6369;
	xor.b32  	%r6439, %r6407, %r6371;
	xor.b32  	%r6440, %r6408, %r6373;
	xor.b32  	%r6441, %r6409, %r6375;
	xor.b32  	%r6442, %r6410, %r6377;
	xor.b32  	%r6443, %r6411, %r6379;
	shl.b32 	%r6444, %r6256, 31;
	shl.b32 	%r6445, %r6257, 30;
	add.s32 	%r6446, %r6445, %r6444;
	shl.b32 	%r6447, %r6258, 29;
	add.s32 	%r6448, %r6447, %r6446;
	shl.b32 	%r6449, %r6259, 28;
	add.s32 	%r6450, %r6449, %r6448;
	shl.b32 	%r6451, %r6264, 27;
	add.s32 	%r6452, %r6451, %r6450;
	shl.b32 	%r6453, %r6265, 26;
	add.s32 	%r6454, %r6453, %r6452;
	shl.b32 	%r6455, %r6266, 25;
	add.s32 	%r6456, %r6455, %r6454;
	shl.b32 	%r6457, %r6267, 24;
	add.s32 	%r6458, %r6457, %r6456;
	shl.b32 	%r6459, %r6272, 23;
	add.s32 	%r6460, %r6459, %r6458;
	shl.b32 	%r6461, %r6273, 22;
	add.s32 	%r6462, %r6461, %r6460;
	shl.b32 	%r6463, %r6274, 21;
	add.s32 	%r6464, %r6463, %r6462;
	shl.b32 	%r6465, %r6275, 20;
	add.s32 	%r6466, %r6465, %r6464;
	shl.b32 	%r6467, %r6280, 19;
	add.s32 	%r6468, %r6467, %r6466;
	shl.b32 	%r6469, %r6281, 18;
	add.s32 	%r6470, %r6469, %r6468;
	shl.b32 	%r6471, %r6282, 17;
	add.s32 	%r6472, %r6471, %r6470;
	shl.b32 	%r6473, %r6283, 16;
	add.s32 	%r6474, %r6473, %r6472;
	shl.b32 	%r6475, %r6288, 15;
	add.s32 	%r6476, %r6475, %r6474;
	shl.b32 	%r6477, %r6289, 14;
	add.s32 	%r6478, %r6477, %r6476;
	shl.b32 	%r6479, %r6290, 13;
	add.s32 	%r6480, %r6479, %r6478;
	shl.b32 	%r6481, %r6291, 12;
	add.s32 	%r6482, %r6481, %r6480;
	shl.b32 	%r6483, %r6296, 11;
	add.s32 	%r6484, %r6483, %r6482;
	shl.b32 	%r6485, %r6297, 10;
	add.s32 	%r6486, %r6485, %r6484;
	shl.b32 	%r6487, %r6298, 9;
	add.s32 	%r6488, %r6487, %r6486;
	shl.b32 	%r6489, %r6299, 8;
	add.s32 	%r6490, %r6489, %r6488;
	shl.b32 	%r6491, %r6304, 7;
	add.s32 	%r6492, %r6491, %r6490;
	shl.b32 	%r6493, %r6305, 6;
	add.s32 	%r6494, %r6493, %r6492;
	shl.b32 	%r6495, %r6306, 5;
	add.s32 	%r6496, %r6495, %r6494;
	shl.b32 	%r6497, %r6307, 4;
	add.s32 	%r6498, %r6497, %r6496;
	shl.b32 	%r6499, %r6312, 3;
	add.s32 	%r6500, %r6499, %r6498;
	shl.b32 	%r6501, %r6313, 2;
	add.s32 	%r6502, %r6501, %r6500;
	shl.b32 	%r6503, %r6314, 1;
	add.s32 	%r6504, %r6503, %r6502;
	add.s32 	%r6505, %r6315, %r6504;
	shl.b32 	%r6506, %r6412, 31;
	shl.b32 	%r6507, %r6413, 30;
	add.s32 	%r6508, %r6507, %r6506;
	shl.b32 	%r6509, %r6414, 29;
	add.s32 	%r6510, %r6509, %r6508;
	shl.b32 	%r6511, %r6415, 28;
	add.s32 	%r6512, %r6511, %r6510;
	shl.b32 	%r6513, %r6416, 27;
	add.s32 	%r6514, %r6513, %r6512;
	shl.b32 	%r6515, %r6417, 26;
	add.s32 	%r6516, %r6515, %r6514;
	shl.b32 	%r6517, %r6418, 25;
	add.s32 	%r6518, %r6517, %r6516;
	shl.b32 	%r6519, %r6419, 24;
	add.s32 	%r6520, %r6519, %r6518;
	shl.b32 	%r6521, %r6420, 23;
	add.s32 	%r6522, %r6521, %r6520;
	shl.b32 	%r6523, %r6421, 22;
	add.s32 	%r6524, %r6523, %r6522;
	shl.b32 	%r6525, %r6422, 21;
	add.s32 	%r6526, %r6525, %r6524;
	shl.b32 	%r6527, %r6423, 20;
	add.s32 	%r6528, %r6527, %r6526;
	shl.b32 	%r6529, %r6424, 19;
	add.s32 	%r6530, %r6529, %r6528;
	shl.b32 	%r6531, %r6425, 18;
	add.s32 	%r6532, %r6531, %r6530;
	shl.b32 	%r6533, %r6426, 17;
	add.s32 	%r6534, %r6533, %r6532;
	shl.b32 	%r6535, %r6427, 16;
	add.s32 	%r6536, %r6535, %r6534;
	shl.b32 	%r6537, %r6428, 15;
	add.s32 	%r6538, %r6537, %r6536;
	shl.b32 	%r6539, %r6429, 14;
	add.s32 	%r6540, %r6539, %r6538;
	shl.b32 	%r6541, %r6430, 13;
	add.s32 	%r6542, %r6541, %r6540;
	shl.b32 	%r6543, %r6431, 12;
	add.s32 	%r6544, %r6543, %r6542;
	shl.b32 	%r6545, %r6432, 11;
	add.s32 	%r6546, %r6545, %r6544;
	shl.b32 	%r6547, %r6433, 10;
	add.s32 	%r6548, %r6547, %r6546;
	shl.b32 	%r6549, %r6434, 9;
	add.s32 	%r6550, %r6549, %r6548;
	shl.b32 	%r6551, %r6435, 8;
	add.s32 	%r6552, %r6551, %r6550;
	shl.b32 	%r6553, %r6436, 7;
	add.s32 	%r6554, %r6553, %r6552;
	shl.b32 	%r6555, %r6437, 6;
	add.s32 	%r6556, %r6555, %r6554;
	shl.b32 	%r6557, %r6438, 5;
	add.s32 	%r6558, %r6557, %r6556;
	shl.b32 	%r6559, %r6439, 4;
	add.s32 	%r6560, %r6559, %r6558;
	shl.b32 	%r6561, %r6440, 3;
	add.s32 	%r6562, %r6561, %r6560;
	shl.b32 	%r6563, %r6441, 2;
	add.s32 	%r6564, %r6563, %r6562;
	shl.b32 	%r6565, %r6442, 1;
	add.s32 	%r6566, %r6565, %r6564;
	add.s32 	%r6567, %r6443, %r6566;
	add.s32 	%r13342, %r6567, %r6505;
	mov.b32 	%r6568, 0;
	st.local.v4.u32 	[%rd36], {%r6568, %r6568, %r6568, %r6568};
	st.local.v4.u32 	[%rd36+16], {%r6568, %r6568, %r6568, %r6568};
	st.local.v4.u32 	[%rd36+32], {%r6568, %r6568, %r6568, %r6568};
	st.local.v4.u32 	[%rd36+48], {%r6568, %r6568, %r6568, %r6568};
	st.local.v4.u32 	[%rd36+64], {%r6568, %r6568, %r6568, %r6568};
	st.local.v4.u32 	[%rd36+80], {%r6568, %r6568, %r6568, %r6568};
	st.local.v4.u32 	[%rd36+96], {%r6568, %r6568, %r6568, %r6568};
	st.local.v2.u32 	[%rd36+112], {%r6568, %r6568};
	setp.eq.s32 	%p77, %r13342, 0;
	@%p77 bra 	$L__BB1_77;
	clz.b32 	%r6570, %r13342;
	sub.s32 	%r1833, 32, %r6570;
	xor.b32  	%r6571, %r6570, 31;
	setp.lt.u32 	%p78, %r6571, 7;
	mov.b32 	%r13341, 31;
	@%p78 bra 	$L__BB1_72;
	mov.b32 	%r13340, 0;
	mov.b32 	%r13341, 31;
$L__BB1_71:
	.pragma "nounroll";
	and.b32  	%r6574, %r13342, 1;
	shr.u32 	%r6575, %r13342, 1;
	and.b32  	%r6576, %r6575, 1;
	shr.u32 	%r6577, %r13342, 2;
	and.b32  	%r6578, %r6577, 1;
	shr.u32 	%r6579, %r13342, 3;
	and.b32  	%r6580, %r6579, 1;
	mul.wide.s32 	%rd176, %r13341, 4;
	add.s64 	%rd177, %rd36, %rd176;
	st.local.v4.u32 	[%rd177+-12], {%r6580, %r6578, %r6576, %r6574};
	shr.u32 	%r6581, %r13342, 4;
	and.b32  	%r6582, %r6581, 1;
	shr.u32 	%r6583, %r13342, 5;
	and.b32  	%r6584, %r6583, 1;
	shr.u32 	%r6585, %r13342, 6;
	and.b32  	%r6586, %r6585, 1;
	shr.u32 	%r6587, %r13342, 7;
	and.b32  	%r6588, %r6587, 1;
	st.local.v4.u32 	[%rd177+-28], {%r6588, %r6586, %r6584, %r6582};
	shr.u32 	%r13342, %r13342, 8;
	add.s32 	%r13341, %r13341, -8;
	add.s32 	%r13340, %r13340, 8;
	and.b32  	%r6589, %r1833, 56;
	setp.ne.s32 	%p79, %r13340, %r6589;
	@%p79 bra 	$L__BB1_71;
$L__BB1_72:
	and.b32  	%r6590, %r1833, 7;
	setp.eq.s32 	%p80, %r6590, 0;
	@%p80 bra 	$L__BB1_77;
	and.b32  	%r6591, %r1833, 7;
	setp.lt.u32 	%p81, %r6591, 4;
	@%p81 bra 	$L__BB1_75;
	and.b32  	%r6592, %r13342, 1;
	mul.wide.s32 	%rd178, %r13341, 4;
	add.s64 	%rd179, %rd36, %rd178;
	st.local.u32 	[%rd179], %r6592;
	shr.u32 	%r6593, %r13342, 1;
	and.b32  	%r6594, %r6593, 1;
	st.local.u32 	[%rd179+-4], %r6594;
	shr.u32 	%r6595, %r13342, 2;
	and.b32  	%r6596, %r6595, 1;
	st.local.u32 	[%rd179+-8], %r6596;
	shr.u32 	%r13342, %r13342, 4;
	add.s32 	%r13341, %r13341, -4;
$L__BB1_75:
	and.b32  	%r6597, %r1833, 2;
	setp.eq.s32 	%p82, %r6597, 0;
	@%p82 bra 	$L__BB1_77;
	and.b32  	%r6598, %r13342, 1;
	mul.wide.s32 	%rd180, %r13341, 4;
	add.s64 	%rd181, %rd36, %rd180;
	st.local.u32 	[%rd181], %r6598;
$L__BB1_77:
	ld.local.v4.u32 	{%r1849, %r1848, %r1847, %r1846}, [%rd36];
	ld.local.v4.u32 	{%r1853, %r1852, %r1851, %r1850}, [%rd36+16];
	ld.local.v4.u32 	{%r1857, %r1856, %r1855, %r1854}, [%rd36+32];
	ld.local.v4.u32 	{%r1861, %r1860, %r1859, %r1858}, [%rd36+48];
	ld.local.v4.u32 	{%r1865, %r1864, %r1863, %r1862}, [%rd36+64];
	ld.local.v4.u32 	{%r1869, %r1868, %r1867, %r1866}, [%rd36+80];
	ld.local.v4.u32 	{%r1873, %r1872, %r1871, %r1870}, [%rd36+96];
	ld.local.v4.u32 	{%r1877, %r1876, %r1875, %r1874}, [%rd36+112];
	shl.b32 	%r6599, %r1560, 31;
	shl.b32 	%r6600, %r1559, 30;
	add.s32 	%r6601, %r6600, %r6599;
	shl.b32 	%r6602, %r1558, 29;
	add.s32 	%r6603, %r6602, %r6601;
	shl.b32 	%r6604, %r1557, 28;
	add.s32 	%r6605, %r6604, %r6603;
	shl.b32 	%r6606, %r1556, 27;
	add.s32 	%r6607, %r6606, %r6605;
	shl.b32 	%r6608, %r1555, 26;
	add.s32 	%r6609, %r6608, %r6607;
	shl.b32 	%r6610, %r1554, 25;
	add.s32 	%r6611, %r6610, %r6609;
	shl.b32 	%r6612, %r1553, 24;
	add.s32 	%r6613, %r6612, %r6611;
	shl.b32 	%r6614, %r1552, 23;
	add.s32 	%r6615, %r6614, %r6613;
	shl.b32 	%r6616, %r1551, 22;
	add.s32 	%r6617, %r6616, %r6615;
	shl.b32 	%r6618, %r1550, 21;
	add.s32 	%r6619, %r6618, %r6617;
	shl.b32 	%r6620, %r1549, 20;
	add.s32 	%r6621, %r6620, %r6619;
	shl.b32 	%r6622, %r1548, 19;
	add.s32 	%r6623, %r6622, %r6621;
	shl.b32 	%r6624, %r1547, 18;
	add.s32 	%r6625, %r6624, %r6623;
	shl.b32 	%r6626, %r1546, 17;
	add.s32 	%r6627, %r6626, %r6625;
	shl.b32 	%r6628, %r1545, 16;
	add.s32 	%r6629, %r6628, %r6627;
	shl.b32 	%r6630, %r1544, 15;
	add.s32 	%r6631, %r6630, %r6629;
	shl.b32 	%r6632, %r1543, 14;
	add.s32 	%r6633, %r6632, %r6631;
	shl.b32 	%r6634, %r1542, 13;
	add.s32 	%r6635, %r6634, %r6633;
	shl.b32 	%r6636, %r1541, 12;
	add.s32 	%r6637, %r6636, %r6635;
	shl.b32 	%r6638, %r1540, 11;
	add.s32 	%r6639, %r6638, %r6637;
	shl.b32 	%r6640, %r1539, 10;
	add.s32 	%r6641, %r6640, %r6639;
	shl.b32 	%r6642, %r1538, 9;
	add.s32 	%r6643, %r6642, %r6641;
	shl.b32 	%r6644, %r1537, 8;
	add.s32 	%r6645, %r6644, %r6643;
	shl.b32 	%r6646, %r1536, 7;
	add.s32 	%r6647, %r6646, %r6645;
	shl.b32 	%r6648, %r1535, 6;
	add.s32 	%r6649, %r6648, %r6647;
	shl.b32 	%r6650, %r1534, 5;
	add.s32 	%r6651, %r6650, %r6649;
	shl.b32 	%r6652, %r1533, 4;
	add.s32 	%r6653, %r6652, %r6651;
	shl.b32 	%r6654, %r1532, 3;
	add.s32 	%r6655, %r6654, %r6653;
	shl.b32 	%r6656, %r1531, 2;
	add.s32 	%r6657, %r6656, %r6655;
	shl.b32 	%r6658, %r1530, 1;
	add.s32 	%r6659, %r6658, %r6657;
	add.s32 	%r6660, %r1529, %r6659;
	shl.b32 	%r6661, %r1755, 31;
	shl.b32 	%r6662, %r1754, 30;
	add.s32 	%r6663, %r6662, %r6661;
	shl.b32 	%r6664, %r1753, 29;
	add.s32 	%r6665, %r6664, %r6663;
	shl.b32 	%r6666, %r1752, 28;
	add.s32 	%r6667, %r6666, %r6665;
	shl.b32 	%r6668, %r1759, 27;
	add.s32 	%r6669, %r6668, %r6667;
	shl.b32 	%r6670, %r1758, 26;
	add.s32 	%r6671, %r6670, %r6669;
	shl.b32 	%r6672, %r1757, 25;
	add.s32 	%r6673, %r6672, %r6671;
	shl.b32 	%r6674, %r1756, 24;
	add.s32 	%r6675, %r6674, %r6673;
	shl.b32 	%r6676, %r1763, 23;
	add.s32 	%r6677, %r6676, %r6675;
	shl.b32 	%r6678, %r1762, 22;
	add.s32 	%r6679, %r6678, %r6677;
	shl.b32 	%r6680, %r1761, 21;
	add.s32 	%r6681, %r6680, %r6679;
	shl.b32 	%r6682, %r1760, 20;
	add.s32 	%r6683, %r6682, %r6681;
	shl.b32 	%r6684, %r1767, 19;
	add.s32 	%r6685, %r6684, %r6683;
	shl.b32 	%r6686, %r1766, 18;
	add.s32 	%r6687, %r6686, %r6685;
	shl.b32 	%r6688, %r1765, 17;
	add.s32 	%r6689, %r6688, %r6687;
	shl.b32 	%r6690, %r1764, 16;
	add.s32 	%r6691, %r6690, %r6689;
	shl.b32 	%r6692, %r1771, 15;
	add.s32 	%r6693, %r6692, %r6691;
	shl.b32 	%r6694, %r1770, 14;
	add.s32 	%r6695, %r6694, %r6693;
	shl.b32 	%r6696, %r1769, 13;
	add.s32 	%r6697, %r6696, %r6695;
	shl.b32 	%r6698, %r1768, 12;
	add.s32 	%r6699, %r6698, %r6697;
	shl.b32 	%r6700, %r1775, 11;
	add.s32 	%r6701, %r6700, %r6699;
	shl.b32 	%r6702, %r1774, 10;
	add.s32 	%r6703, %r6702, %r6701;
	shl.b32 	%r6704, %r1773, 9;
	add.s32 	%r6705, %r6704, %r6703;
	shl.b32 	%r6706, %r1772, 8;
	add.s32 	%r6707, %r6706, %r6705;
	shl.b32 	%r6708, %r1779, 7;
	add.s32 	%r6709, %r6708, %r6707;
	shl.b32 	%r6710, %r1778, 6;
	add.s32 	%r6711, %r6710, %r6709;
	shl.b32 	%r6712, %r1777, 5;
	add.s32 	%r6713, %r6712, %r6711;
	shl.b32 	%r6714, %r1776, 4;
	add.s32 	%r6715, %r6714, %r6713;
	shl.b32 	%r6716, %r1783, 3;
	add.s32 	%r6717, %r6716, %r6715;
	shl.b32 	%r6718, %r1782, 2;
	add.s32 	%r6719, %r6718, %r6717;
	shl.b32 	%r6720, %r1781, 1;
	add.s32 	%r6721, %r6720, %r6719;
	add.s32 	%r1878, %r1780, %r6721;
	add.s32 	%r13349, %r1878, %r6660;
	mov.b32 	%r6722, 0;
	st.local.v4.u32 	[%rd35], {%r6722, %r6722, %r6722, %r6722};
	st.local.v4.u32 	[%rd35+16], {%r6722, %r6722, %r6722, %r6722};
	st.local.v4.u32 	[%rd35+32], {%r6722, %r6722, %r6722, %r6722};
	st.local.v4.u32 	[%rd35+48], {%r6722, %r6722, %r6722, %r6722};
	st.local.v4.u32 	[%rd35+64], {%r6722, %r6722, %r6722, %r6722};
	st.local.v4.u32 	[%rd35+80], {%r6722, %r6722, %r6722, %r6722};
	st.local.v4.u32 	[%rd35+96], {%r6722, %r6722, %r6722, %r6722};
	st.local.v2.u32 	[%rd35+112], {%r6722, %r6722};
	setp.eq.s32 	%p83, %r13349, 0;
	@%p83 bra 	$L__BB1_86;
	clz.b32 	%r6724, %r13349;
	sub.s32 	%r1880, 32, %r6724;
	xor.b32  	%r6725, %r6724, 31;
	setp.lt.u32 	%p84, %r6725, 7;
	mov.b32 	%r13348, 31;
	@%p84 bra 	$L__BB1_81;
	mov.b32 	%r13347, 0;
	mov.b32 	%r13348, 31;
$L__BB1_80:
	.pragma "nounroll";
	and.b32  	%r6728, %r13349, 1;
	shr.u32 	%r6729, %r13349, 1;
	and.b32  	%r6730, %r6729, 1;
	shr.u32 	%r6731, %r13349, 2;
	and.b32  	%r6732, %r6731, 1;
	shr.u32 	%r6733, %r13349, 3;
	and.b32  	%r6734, %r6733, 1;
	mul.wide.s32 	%rd182, %r13348, 4;
	add.s64 	%rd183, %rd35, %rd182;
	st.local.v4.u32 	[%rd183+-12], {%r6734, %r6732, %r6730, %r6728};
	shr.u32 	%r6735, %r13349, 4;
	and.b32  	%r6736, %r6735, 1;
	shr.u32 	%r6737, %r13349, 5;
	and.b32  	%r6738, %r6737, 1;
	shr.u32 	%r6739, %r13349, 6;
	and.b32  	%r6740, %r6739, 1;
	shr.u32 	%r6741, %r13349, 7;
	and.b32  	%r6742, %r6741, 1;
	st.local.v4.u32 	[%rd183+-28], {%r6742, %r6740, %r6738, %r6736};
	shr.u32 	%r13349, %r13349, 8;
	add.s32 	%r13348, %r13348, -8;
	add.s32 	%r13347, %r13347, 8;
	and.b32  	%r6743, %r1880, 56;
	setp.ne.s32 	%p85, %r13347, %r6743;
	@%p85 bra 	$L__BB1_80;
$L__BB1_81:
	and.b32  	%r6744, %r1880, 7;
	setp.eq.s32 	%p86, %r6744, 0;
	@%p86 bra 	$L__BB1_86;
	and.b32  	%r6745, %r1880, 7;
	setp.lt.u32 	%p87, %r6745, 4;
	@%p87 bra 	$L__BB1_84;
	and.b32  	%r6746, %r13349, 1;
	mul.wide.s32 	%rd184, %r13348, 4;
	add.s64 	%rd185, %rd35, %rd184;
	st.local.u32 	[%rd185], %r6746;
	shr.u32 	%r6747, %r13349, 1;
	and.b32  	%r6748, %r6747, 1;
	st.local.u32 	[%rd185+-4], %r6748;
	shr.u32 	%r6749, %r13349, 2;
	and.b32  	%r6750, %r6749, 1;
	st.local.u32 	[%rd185+-8], %r6750;
	shr.u32 	%r13349, %r13349, 4;
	add.s32 	%r13348, %r13348, -4;
$L__BB1_84:
	and.b32  	%r6751, %r1880, 2;
	setp.eq.s32 	%p88, %r6751, 0;
	@%p88 bra 	$L__BB1_86;
	and.b32  	%r6752, %r13349, 1;
	mul.wide.s32 	%rd186, %r13348, 4;
	add.s64 	%rd187, %rd35, %rd186;
	st.local.u32 	[%rd187], %r6752;
$L__BB1_86:
	ld.local.v4.u32 	{%r13221, %r13220, %r13219, %r13218}, [%rd35];
	ld.local.v4.u32 	{%r13217, %r13216, %r13215, %r13214}, [%rd35+16];
	ld.local.v4.u32 	{%r13213, %r13212, %r13211, %r13210}, [%rd35+32];
	ld.local.v4.u32 	{%r13209, %r13208, %r13207, %r13206}, [%rd35+48];
	ld.local.v4.u32 	{%r13205, %r13204, %r13203, %r13202}, [%rd35+64];
	ld.local.v4.u32 	{%r13201, %r13200, %r13199, %r13198}, [%rd35+80];
	ld.local.v4.u32 	{%r13197, %r13196, %r13195, %r13194}, [%rd35+96];
	ld.local.v4.u32 	{%r13193, %r13192, %r13191, %r13190}, [%rd35+112];
	shl.b32 	%r6753, %r1849, 31;
	shl.b32 	%r6754, %r1848, 30;
	add.s32 	%r6755, %r6754, %r6753;
	shl.b32 	%r6756, %r1847, 29;
	add.s32 	%r6757, %r6756, %r6755;
	shl.b32 	%r6758, %r1846, 28;
	add.s32 	%r6759, %r6758, %r6757;
	shl.b32 	%r6760, %r1853, 27;
	add.s32 	%r6761, %r6760, %r6759;
	shl.b32 	%r6762, %r1852, 26;
	add.s32 	%r6763, %r6762, %r6761;
	shl.b32 	%r6764, %r1851, 25;
	add.s32 	%r6765, %r6764, %r6763;
	shl.b32 	%r6766, %r1850, 24;
	add.s32 	%r6767, %r6766, %r6765;
	shl.b32 	%r6768, %r1857, 23;
	add.s32 	%r6769, %r6768, %r6767;
	shl.b32 	%r6770, %r1856, 22;
	add.s32 	%r6771, %r6770, %r6769;
	shl.b32 	%r6772, %r1855, 21;
	add.s32 	%r6773, %r6772, %r6771;
	shl.b32 	%r6774, %r1854, 20;
	add.s32 	%r6775, %r6774, %r6773;
	shl.b32 	%r6776, %r1861, 19;
	add.s32 	%r6777, %r6776, %r6775;
	shl.b32 	%r6778, %r1860, 18;
	add.s32 	%r6779, %r6778, %r6777;
	shl.b32 	%r6780, %r1859, 17;
	add.s32 	%r6781, %r6780, %r6779;
	shl.b32 	%r6782, %r1858, 16;
	add.s32 	%r6783, %r6782, %r6781;
	shl.b32 	%r6784, %r1865, 15;
	add.s32 	%r6785, %r6784, %r6783;
	shl.b32 	%r6786, %r1864, 14;
	add.s32 	%r6787, %r6786, %r6785;
	shl.b32 	%r6788, %r1863, 13;
	add.s32 	%r6789, %r6788, %r6787;
	shl.b32 	%r6790, %r1862, 12;
	add.s32 	%r6791, %r6790, %r6789;
	shl.b32 	%r6792, %r1869, 11;
	add.s32 	%r6793, %r6792, %r6791;
	shl.b32 	%r6794, %r1868, 10;
	add.s32 	%r6795, %r6794, %r6793;
	shl.b32 	%r6796, %r1867, 9;
	add.s32 	%r6797, %r6796, %r6795;
	shl.b32 	%r6798, %r1866, 8;
	add.s32 	%r6799, %r6798, %r6797;
	shl.b32 	%r6800, %r1873, 7;
	add.s32 	%r6801, %r6800, %r6799;
	shl.b32 	%r6802, %r1872, 6;
	add.s32 	%r6803, %r6802, %r6801;
	shl.b32 	%r6804, %r1871, 5;
	add.s32 	%r6805, %r6804, %r6803;
	shl.b32 	%r6806, %r1870, 4;
	add.s32 	%r6807, %r6806, %r6805;
	shl.b32 	%r6808, %r1877, 3;
	add.s32 	%r6809, %r6808, %r6807;
	shl.b32 	%r6810, %r1876, 2;
	add.s32 	%r6811, %r6810, %r6809;
	shl.b32 	%r6812, %r1875, 1;
	add.s32 	%r6813, %r6812, %r6811;
	add.s32 	%r6814, %r1874, %r6813;
	add.s32 	%r13356, %r6814, %r1878;
	mov.b32 	%r6815, 0;
	st.local.v4.u32 	[%rd34], {%r6815, %r6815, %r6815, %r6815};
	st.local.v4.u32 	[%rd34+16], {%r6815, %r6815, %r6815, %r6815};
	st.local.v4.u32 	[%rd34+32], {%r6815, %r6815, %r6815, %r6815};
	st.local.v4.u32 	[%rd34+48], {%r6815, %r6815, %r6815, %r6815};
	st.local.v4.u32 	[%rd34+64], {%r6815, %r6815, %r6815, %r6815};
	st.local.v4.u32 	[%rd34+80], {%r6815, %r6815, %r6815, %r6815};
	st.local.v4.u32 	[%rd34+96], {%r6815, %r6815, %r6815, %r6815};
	st.local.v2.u32 	[%rd34+112], {%r6815, %r6815};
	setp.eq.s32 	%p89, %r13356, 0;
	@%p89 bra 	$L__BB1_95;
	clz.b32 	%r6817, %r13356;
	sub.s32 	%r1926, 32, %r6817;
	xor.b32  	%r6818, %r6817, 31;
	setp.lt.u32 	%p90, %r6818, 7;
	mov.b32 	%r13355, 31;
	@%p90 bra 	$L__BB1_90;
	mov.b32 	%r13354, 0;
	mov.b32 	%r13355, 31;
$L__BB1_89:
	.pragma "nounroll";
	and.b32  	%r6821, %r13356, 1;
	shr.u32 	%r6822, %r13356, 1;
	and.b32  	%r6823, %r6822, 1;
	shr.u32 	%r6824, %r13356, 2;
	and.b32  	%r6825, %r6824, 1;
	shr.u32 	%r6826, %r13356, 3;
	and.b32  	%r6827, %r6826, 1;
	mul.wide.s32 	%rd188, %r13355, 4;
	add.s64 	%rd189, %rd34, %rd188;
	st.local.v4.u32 	[%rd189+-12], {%r6827, %r6825, %r6823, %r6821};
	shr.u32 	%r6828, %r13356, 4;
	and.b32  	%r6829, %r6828, 1;
	shr.u32 	%r6830, %r13356, 5;
	and.b32  	%r6831, %r6830, 1;
	shr.u32 	%r6832, %r13356, 6;
	and.b32  	%r6833, %r6832, 1;
	shr.u32 	%r6834, %r13356, 7;
	and.b32  	%r6835, %r6834, 1;
	st.local.v4.u32 	[%rd189+-28], {%r6835, %r6833, %r6831, %r6829};
	shr.u32 	%r13356, %r13356, 8;
	add.s32 	%r13355, %r13355, -8;
	add.s32 	%r13354, %r13354, 8;
	and.b32  	%r6836, %r1926, 56;
	setp.ne.s32 	%p91, %r13354, %r6836;
	@%p91 bra 	$L__BB1_89;
$L__BB1_90:
	and.b32  	%r6837, %r1926, 7;
	setp.eq.s32 	%p92, %r6837, 0;
	@%p92 bra 	$L__BB1_95;
	and.b32  	%r6838, %r1926, 7;
	setp.lt.u32 	%p93, %r6838, 4;
	@%p93 bra 	$L__BB1_93;
	and.b32  	%r6839, %r13356, 1;
	mul.wide.s32 	%rd190, %r13355, 4;
	add.s64 	%rd191, %rd34, %rd190;
	st.local.u32 	[%rd191], %r6839;
	shr.u32 	%r6840, %r13356, 1;
	and.b32  	%r6841, %r6840, 1;
	st.local.u32 	[%rd191+-4], %r6841;
	shr.u32 	%r6842, %r13356, 2;
	and.b32  	%r6843, %r6842, 1;
	st.local.u32 	[%rd191+-8], %r6843;
	shr.u32 	%r13356, %r13356, 4;
	add.s32 	%r13355, %r13355, -4;
$L__BB1_93:
	and.b32  	%r6844, %r1926, 2;
	setp.eq.s32 	%p94, %r6844, 0;
	@%p94 bra 	$L__BB1_95;
	and.b32  	%r6845, %r13356, 1;
	mul.wide.s32 	%rd192, %r13355, 4;
	add.s64 	%rd193, %rd34, %rd192;
	st.local.u32 	[%rd193], %r6845;
$L__BB1_95:
	ld.local.v4.u32 	{%r13093, %r13092, %r13091, %r13090}, [%rd34];
	ld.local.v4.u32 	{%r13089, %r13088, %r13087, %r13086}, [%rd34+16];
	ld.local.v4.u32 	{%r13085, %r13084, %r13083, %r13082}, [%rd34+32];
	ld.local.v4.u32 	{%r13081, %r13080, %r13079, %r13078}, [%rd34+48];
	ld.local.v4.u32 	{%r13077, %r13076, %r13075, %r13074}, [%rd34+64];
	ld.local.v4.u32 	{%r13073, %r13072, %r13071, %r13070}, [%rd34+80];
	ld.local.v4.u32 	{%r13069, %r13068, %r13067, %r13066}, [%rd34+96];
	ld.local.v4.u32 	{%r13065, %r13064, %r13063, %r13062}, [%rd34+112];
	add.s32 	%r13318, %r13318, 1;
	setp.ne.s32 	%p95, %r13318, 64;
	@%p95 bra 	$L__BB1_41;
	add.s32 	%r13040, %r13040, 1;
	shl.b32 	%r6846, %r12815, 31;
	shl.b32 	%r6847, %r12814, 30;
	add.s32 	%r6848, %r6847, %r6846;
	shl.b32 	%r6849, %r12813, 29;
	add.s32 	%r6850, %r6849, %r6848;
	shl.b32 	%r6851, %r12812, 28;
	add.s32 	%r6852, %r6851, %r6850;
	shl.b32 	%r6853, %r12811, 27;
	add.s32 	%r6854, %r6853, %r6852;
	shl.b32 	%r6855, %r12810, 26;
	add.s32 	%r6856, %r6855, %r6854;
	shl.b32 	%r6857, %r12809, 25;
	add.s32 	%r6858, %r6857, %r6856;
	shl.b32 	%r6859, %r12808, 24;
	add.s32 	%r6860, %r6859, %r6858;
	shl.b32 	%r6861, %r12807, 23;
	add.s32 	%r6862, %r6861, %r6860;
	shl.b32 	%r6863, %r12806, 22;
	add.s32 	%r6864, %r6863, %r6862;
	shl.b32 	%r6865, %r12805, 21;
	add.s32 	%r6866, %r6865, %r6864;
	shl.b32 	%r6867, %r12804, 20;
	add.s32 	%r6868, %r6867, %r6866;
	shl.b32 	%r6869, %r12803, 19;
	add.s32 	%r6870, %r6869, %r6868;
	shl.b32 	%r6871, %r12802, 18;
	add.s32 	%r6872, %r6871, %r6870;
	shl.b32 	%r6873, %r12801, 17;
	add.s32 	%r6874, %r6873, %r6872;
	shl.b32 	%r6875, %r12800, 16;
	add.s32 	%r6876, %r6875, %r6874;
	shl.b32 	%r6877, %r12799, 15;
	add.s32 	%r6878, %r6877, %r6876;
	shl.b32 	%r6879, %r12798, 14;
	add.s32 	%r6880, %r6879, %r6878;
	shl.b32 	%r6881, %r12797, 13;
	add.s32 	%r6882, %r6881, %r6880;
	shl.b32 	%r6883, %r12796, 12;
	add.s32 	%r6884, %r6883, %r6882;
	shl.b32 	%r6885, %r12795, 11;
	add.s32 	%r6886, %r6885, %r6884;
	shl.b32 	%r6887, %r12794, 10;
	add.s32 	%r6888, %r6887, %r6886;
	shl.b32 	%r6889, %r12793, 9;
	add.s32 	%r6890, %r6889, %r6888;
	shl.b32 	%r6891, %r12792, 8;
	add.s32 	%r6892, %r6891, %r6890;
	shl.b32 	%r6893, %r12791, 7;
	add.s32 	%r6894, %r6893, %r6892;
	shl.b32 	%r6895, %r12790, 6;
	add.s32 	%r6896, %r6895, %r6894;
	shl.b32 	%r6897, %r12789, 5;
	add.s32 	%r6898, %r6897, %r6896;
	shl.b32 	%r6899, %r12788, 4;
	add.s32 	%r6900, %r6899, %r6898;
	shl.b32 	%r6901, %r12787, 3;
	add.s32 	%r6902, %r6901, %r6900;
	shl.b32 	%r6903, %r12786, 2;
	add.s32 	%r6904, %r6903, %r6902;
	shl.b32 	%r6905, %r12785, 1;
	add.s32 	%r6906, %r6905, %r6904;
	add.s32 	%r6907, %r12784, %r6906;
	shl.b32 	%r6908, %r13093, 31;
	shl.b32 	%r6909, %r13092, 30;
	add.s32 	%r6910, %r6909, %r6908;
	shl.b32 	%r6911, %r13091, 29;
	add.s32 	%r6912, %r6911, %r6910;
	shl.b32 	%r6913, %r13090, 28;
	add.s32 	%r6914, %r6913, %r6912;
	shl.b32 	%r6915, %r13089, 27;
	add.s32 	%r6916, %r6915, %r6914;
	shl.b32 	%r6917, %r13088, 26;
	add.s32 	%r6918, %r6917, %r6916;
	shl.b32 	%r6919, %r13087, 25;
	add.s32 	%r6920, %r6919, %r6918;
	shl.b32 	%r6921, %r13086, 24;
	add.s32 	%r6922, %r6921, %r6920;
	shl.b32 	%r6923, %r13085, 23;
	add.s32 	%r6924, %r6923, %r6922;
	shl.b32 	%r6925, %r13084, 22;
	add.s32 	%r6926, %r6925, %r6924;
	shl.b32 	%r6927, %r13083, 21;
	add.s32 	%r6928, %r6927, %r6926;
	shl.b32 	%r6929, %r13082, 20;
	add.s32 	%r6930, %r6929, %r6928;
	shl.b32 	%r6931, %r13081, 19;
	add.s32 	%r6932, %r6931, %r6930;
	shl.b32 	%r6933, %r13080, 18;
	add.s32 	%r6934, %r6933, %r6932;
	shl.b32 	%r6935, %r13079, 17;
	add.s32 	%r6936, %r6935, %r6934;
	shl.b32 	%r6937, %r13078, 16;
	add.s32 	%r6938, %r6937, %r6936;
	shl.b32 	%r6939, %r13077, 15;
	add.s32 	%r6940, %r6939, %r6938;
	shl.b32 	%r6941, %r13076, 14;
	add.s32 	%r6942, %r6941, %r6940;
	shl.b32 	%r6943, %r13075, 13;
	add.s32 	%r6944, %r6943, %r6942;
	shl.b32 	%r6945, %r13074, 12;
	add.s32 	%r6946, %r6945, %r6944;
	shl.b32 	%r6947, %r13073, 11;
	add.s32 	%r6948, %r6947, %r6946;
	shl.b32 	%r6949, %r13072, 10;
	add.s32 	%r6950, %r6949, %r6948;
	shl.b32 	%r6951, %r13071, 9;
	add.s32 	%r6952, %r6951, %r6950;
	shl.b32 	%r6953, %r13070, 8;
	add.s32 	%r6954, %r6953, %r6952;
	shl.b32 	%r6955, %r13069, 7;
	add.s32 	%r6956, %r6955, %r6954;
	shl.b32 	%r6957, %r13068, 6;
	add.s32 	%r6958, %r6957, %r6956;
	shl.b32 	%r6959, %r13067, 5;
	add.s32 	%r6960, %r6959, %r6958;
	shl.b32 	%r6961, %r13066, 4;
	add.s32 	%r6962, %r6961, %r6960;
	shl.b32 	%r6963, %r13065, 3;
	add.s32 	%r6964, %r6963, %r6962;
	shl.b32 	%r6965, %r13064, 2;
	add.s32 	%r6966, %r6965, %r6964;
	shl.b32 	%r6967, %r13063, 1;
	add.s32 	%r6968, %r6967, %r6966;
	add.s32 	%r6969, %r13062, %r6968;
	add.s32 	%r13363, %r6969, %r6907;
	mov.b32 	%r6970, 0;
	st.local.v4.u32 	[%rd33], {%r6970, %r6970, %r6970, %r6970};
	st.local.v4.u32 	[%rd33+16], {%r6970, %r6970, %r6970, %r6970};
	st.local.v4.u32 	[%rd33+32], {%r6970, %r6970, %r6970, %r6970};
	st.local.v4.u32 	[%rd33+48], {%r6970, %r6970, %r6970, %r6970};
	st.local.v4.u32 	[%rd33+64], {%r6970, %r6970, %r6970, %r6970};
	st.local.v4.u32 	[%rd33+80], {%r6970, %r6970, %r6970, %r6970};
	st.local.v4.u32 	[%rd33+96], {%r6970, %r6970, %r6970, %r6970};
	st.local.v2.u32 	[%rd33+112], {%r6970, %r6970};
	setp.eq.s32 	%p96, %r13363, 0;
	@%p96 bra 	$L__BB1_105;
	clz.b32 	%r6972, %r13363;
	sub.s32 	%r1974, 32, %r6972;
	xor.b32  	%r6973, %r6972, 31;
	setp.lt.u32 	%p97, %r6973, 7;
	mov.b32 	%r13362, 31;
	@%p97 bra 	$L__BB1_100;
	mov.b32 	%r13361, 0;
	mov.b32 	%r13362, 31;
$L__BB1_99:
	.pragma "nounroll";
	and.b32  	%r6976, %r13363, 1;
	shr.u32 	%r6977, %r13363, 1;
	and.b32  	%r6978, %r6977, 1;
	shr.u32 	%r6979, %r13363, 2;
	and.b32  	%r6980, %r6979, 1;
	shr.u32 	%r6981, %r13363, 3;
	and.b32  	%r6982, %r6981, 1;
	mul.wide.s32 	%rd194, %r13362, 4;
	add.s64 	%rd195, %rd33, %rd194;
	st.local.v4.u32 	[%rd195+-12], {%r6982, %r6980, %r6978, %r6976};
	shr.u32 	%r6983, %r13363, 4;
	and.b32  	%r6984, %r6983, 1;
	shr.u32 	%r6985, %r13363, 5;
	and.b32  	%r6986, %r6985, 1;
	shr.u32 	%r6987, %r13363, 6;
	and.b32  	%r6988, %r6987, 1;
	shr.u32 	%r6989, %r13363, 7;
	and.b32  	%r6990, %r6989, 1;
	st.local.v4.u32 	[%rd195+-28], {%r6990, %r6988, %r6986, %r6984};
	shr.u32 	%r13363, %r13363, 8;
	add.s32 	%r13362, %r13362, -8;
	add.s32 	%r13361, %r13361, 8;
	and.b32  	%r6991, %r1974, 56;
	setp.ne.s32 	%p98, %r13361, %r6991;
	@%p98 bra 	$L__BB1_99;
$L__BB1_100:
	and.b32  	%r6992, %r1974, 7;
	setp.eq.s32 	%p99, %r6992, 0;
	@%p99 bra 	$L__BB1_105;
	and.b32  	%r6993, %r1974, 7;
	setp.lt.u32 	%p100, %r6993, 4;
	@%p100 bra 	$L__BB1_103;
	and.b32  	%r6994, %r13363, 1;
	mul.wide.s32 	%rd196, %r13362, 4;
	add.s64 	%rd197, %rd33, %rd196;
	st.local.u32 	[%rd197], %r6994;
	shr.u32 	%r6995, %r13363, 1;
	and.b32  	%r6996, %r6995, 1;
	st.local.u32 	[%rd197+-4], %r6996;
	shr.u32 	%r6997, %r13363, 2;
	and.b32  	%r6998, %r6997, 1;
	st.local.u32 	[%rd197+-8], %r6998;
	shr.u32 	%r13363, %r13363, 4;
	add.s32 	%r13362, %r13362, -4;
$L__BB1_103:
	and.b32  	%r6999, %r1974, 2;
	setp.eq.s32 	%p101, %r6999, 0;
	@%p101 bra 	$L__BB1_105;
	and.b32  	%r7000, %r13363, 1;
	mul.wide.s32 	%rd198, %r13362, 4;
	add.s64 	%rd199, %rd33, %rd198;
	st.local.u32 	[%rd199], %r7000;
$L__BB1_105:
	ld.local.v4.u32 	{%r12815, %r12814, %r12813, %r12812}, [%rd33];
	ld.local.v4.u32 	{%r12811, %r12810, %r12809, %r12808}, [%rd33+16];
	ld.local.v4.u32 	{%r12807, %r12806, %r12805, %r12804}, [%rd33+32];
	ld.local.v4.u32 	{%r12803, %r12802, %r12801, %r12800}, [%rd33+48];
	ld.local.v4.u32 	{%r12799, %r12798, %r12797, %r12796}, [%rd33+64];
	ld.local.v4.u32 	{%r12795, %r12794, %r12793, %r12792}, [%rd33+80];
	ld.local.v4.u32 	{%r12791, %r12790, %r12789, %r12788}, [%rd33+96];
	ld.local.v4.u32 	{%r12787, %r12786, %r12785, %r12784}, [%rd33+112];
	shl.b32 	%r7001, %r12847, 31;
	shl.b32 	%r7002, %r12846, 30;
	add.s32 	%r7003, %r7002, %r7001;
	shl.b32 	%r7004, %r12845, 29;
	add.s32 	%r7005, %r7004, %r7003;
	shl.b32 	%r7006, %r12844, 28;
	add.s32 	%r7007, %r7006, %r7005;
	shl.b32 	%r7008, %r12843, 27;
	add.s32 	%r7009, %r7008, %r7007;
	shl.b32 	%r7010, %r12842, 26;
	add.s32 	%r7011, %r7010, %r7009;
	shl.b32 	%r7012, %r12841, 25;
	add.s32 	%r7013, %r7012, %r7011;
	shl.b32 	%r7014, %r12840, 24;
	add.s32 	%r7015, %r7014, %r7013;
	shl.b32 	%r7016, %r12839, 23;
	add.s32 	%r7017, %r7016, %r7015;
	shl.b32 	%r7018, %r12838, 22;
	add.s32 	%r7019, %r7018, %r7017;
	shl.b32 	%r7020, %r12837, 21;
	add.s32 	%r7021, %r7020, %r7019;
	shl.b32 	%r7022, %r12836, 20;
	add.s32 	%r7023, %r7022, %r7021;
	shl.b32 	%r7024, %r12835, 19;
	add.s32 	%r7025, %r7024, %r7023;
	shl.b32 	%r7026, %r12834, 18;
	add.s32 	%r7027, %r7026, %r7025;
	shl.b32 	%r7028, %r12833, 17;
	add.s32 	%r7029, %r7028, %r7027;
	shl.b32 	%r7030, %r12832, 16;
	add.s32 	%r7031, %r7030, %r7029;
	shl.b32 	%r7032, %r12831, 15;
	add.s32 	%r7033, %r7032, %r7031;
	shl.b32 	%r7034, %r12830, 14;
	add.s32 	%r7035, %r7034, %r7033;
	shl.b32 	%r7036, %r12829, 13;
	add.s32 	%r7037, %r7036, %r7035;
	shl.b32 	%r7038, %r12828, 12;
	add.s32 	%r7039, %r7038, %r7037;
	shl.b32 	%r7040, %r12827, 11;
	add.s32 	%r7041, %r7040, %r7039;
	shl.b32 	%r7042, %r12826, 10;
	add.s32 	%r7043, %r7042, %r7041;
	shl.b32 	%r7044, %r12825, 9;
	add.s32 	%r7045, %r7044, %r7043;
	shl.b32 	%r7046, %r12824, 8;
	add.s32 	%r7047, %r7046, %r7045;
	shl.b32 	%r7048, %r12823, 7;
	add.s32 	%r7049, %r7048, %r7047;
	shl.b32 	%r7050, %r12822, 6;
	add.s32 	%r7051, %r7050, %r7049;
	shl.b32 	%r7052, %r12821, 5;
	add.s32 	%r7053, %r7052, %r7051;
	shl.b32 	%r7054, %r12820, 4;
	add.s32 	%r7055, %r7054, %r7053;
	shl.b32 	%r7056, %r12819, 3;
	add.s32 	%r7057, %r7056, %r7055;
	shl.b32 	%r7058, %r12818, 2;
	add.s32 	%r7059, %r7058, %r7057;
	shl.b32 	%r7060, %r12817, 1;
	add.s32 	%r7061, %r7060, %r7059;
	add.s32 	%r7062, %r12816, %r7061;
	add.s32 	%r13370, %r1784, %r7062;
	mov.b32 	%r7063, 0;
	st.local.v4.u32 	[%rd32], {%r7063, %r7063, %r7063, %r7063};
	st.local.v4.u32 	[%rd32+16], {%r7063, %r7063, %r7063, %r7063};
	st.local.v4.u32 	[%rd32+32], {%r7063, %r7063, %r7063, %r7063};
	st.local.v4.u32 	[%rd32+48], {%r7063, %r7063, %r7063, %r7063};
	st.local.v4.u32 	[%rd32+64], {%r7063, %r7063, %r7063, %r7063};
	st.local.v4.u32 	[%rd32+80], {%r7063, %r7063, %r7063, %r7063};
	st.local.v4.u32 	[%rd32+96], {%r7063, %r7063, %r7063, %r7063};
	st.local.v2.u32 	[%rd32+112], {%r7063, %r7063};
	setp.eq.s32 	%p102, %r13370, 0;
	@%p102 bra 	$L__BB1_114;
	clz.b32 	%r7065, %r13370;
	sub.s32 	%r2020, 32, %r7065;
	xor.b32  	%r7066, %r7065, 31;
	setp.lt.u32 	%p103, %r7066, 7;
	mov.b32 	%r13369, 31;
	@%p103 bra 	$L__BB1_109;
	mov.b32 	%r13368, 0;
	mov.b32 	%r13369, 31;
$L__BB1_108:
	.pragma "nounroll";
	and.b32  	%r7069, %r13370, 1;
	shr.u32 	%r7070, %r13370, 1;
	and.b32  	%r7071, %r7070, 1;
	shr.u32 	%r7072, %r13370, 2;
	and.b32  	%r7073, %r7072, 1;
	shr.u32 	%r7074, %r13370, 3;
	and.b32  	%r7075, %r7074, 1;
	mul.wide.s32 	%rd200, %r13369, 4;
	add.s64 	%rd201, %rd32, %rd200;
	st.local.v4.u32 	[%rd201+-12], {%r7075, %r7073, %r7071, %r7069};
	shr.u32 	%r7076, %r13370, 4;
	and.b32  	%r7077, %r7076, 1;
	shr.u32 	%r7078, %r13370, 5;
	and.b32  	%r7079, %r7078, 1;
	shr.u32 	%r7080, %r13370, 6;
	and.b32  	%r7081, %r7080, 1;
	shr.u32 	%r7082, %r13370, 7;
	and.b32  	%r7083, %r7082, 1;
	st.local.v4.u32 	[%rd201+-28], {%r7083, %r7081, %r7079, %r7077};
	shr.u32 	%r13370, %r13370, 8;
	add.s32 	%r13369, %r13369, -8;
	add.s32 	%r13368, %r13368, 8;
	and.b32  	%r7084, %r2020, 56;
	setp.ne.s32 	%p104, %r13368, %r7084;
	@%p104 bra 	$L__BB1_108;
$L__BB1_109:
	and.b32  	%r7085, %r2020, 7;
	setp.eq.s32 	%p105, %r7085, 0;
	@%p105 bra 	$L__BB1_114;
	and.b32  	%r7086, %r2020, 7;
	setp.lt.u32 	%p106, %r7086, 4;
	@%p106 bra 	$L__BB1_112;
	and.b32  	%r7087, %r13370, 1;
	mul.wide.s32 	%rd202, %r13369, 4;
	add.s64 	%rd203, %rd32, %rd202;
	st.local.u32 	[%rd203], %r7087;
	shr.u32 	%r7088, %r13370, 1;
	and.b32  	%r7089, %r7088, 1;
	st.local.u32 	[%rd203+-4], %r7089;
	shr.u32 	%r7090, %r13370, 2;
	and.b32  	%r7091, %r7090, 1;
	st.local.u32 	[%rd203+-8], %r7091;
	shr.u32 	%r13370, %r13370, 4;
	add.s32 	%r13369, %r13369, -4;
$L__BB1_112:
	and.b32  	%r7092, %r2020, 2;
	setp.eq.s32 	%p107, %r7092, 0;
	@%p107 bra 	$L__BB1_114;
	and.b32  	%r7093, %r13370, 1;
	mul.wide.s32 	%rd204, %r13369, 4;
	add.s64 	%rd205, %rd32, %rd204;
	st.local.u32 	[%rd205], %r7093;
$L__BB1_114:
	ld.local.v4.u32 	{%r12847, %r12846, %r12845, %r12844}, [%rd32];
	ld.local.v4.u32 	{%r12843, %r12842, %r12841, %r12840}, [%rd32+16];
	ld.local.v4.u32 	{%r12839, %r12838, %r12837, %r12836}, [%rd32+32];
	ld.local.v4.u32 	{%r12835, %r12834, %r12833, %r12832}, [%rd32+48];
	ld.local.v4.u32 	{%r12831, %r12830, %r12829, %r12828}, [%rd32+64];
	ld.local.v4.u32 	{%r12827, %r12826, %r12825, %r12824}, [%rd32+80];
	ld.local.v4.u32 	{%r12823, %r12822, %r12821, %r12820}, [%rd32+96];
	ld.local.v4.u32 	{%r12819, %r12818, %r12817, %r12816}, [%rd32+112];
	shl.b32 	%r7094, %r12879, 31;
	shl.b32 	%r7095, %r12878, 30;
	add.s32 	%r7096, %r7095, %r7094;
	shl.b32 	%r7097, %r12877, 29;
	add.s32 	%r7098, %r7097, %r7096;
	shl.b32 	%r7099, %r12876, 28;
	add.s32 	%r7100, %r7099, %r7098;
	shl.b32 	%r7101, %r12875, 27;
	add.s32 	%r7102, %r7101, %r7100;
	shl.b32 	%r7103, %r12874, 26;
	add.s32 	%r7104, %r7103, %r7102;
	shl.b32 	%r7105, %r12873, 25;
	add.s32 	%r7106, %r7105, %r7104;
	shl.b32 	%r7107, %r12872, 24;
	add.s32 	%r7108, %r7107, %r7106;
	shl.b32 	%r7109, %r12871, 23;
	add.s32 	%r7110, %r7109, %r7108;
	shl.b32 	%r7111, %r12870, 22;
	add.s32 	%r7112, %r7111, %r7110;
	shl.b32 	%r7113, %r12869, 21;
	add.s32 	%r7114, %r7113, %r7112;
	shl.b32 	%r7115, %r12868, 20;
	add.s32 	%r7116, %r7115, %r7114;
	shl.b32 	%r7117, %r12867, 19;
	add.s32 	%r7118, %r7117, %r7116;
	shl.b32 	%r7119, %r12866, 18;
	add.s32 	%r7120, %r7119, %r7118;
	shl.b32 	%r7121, %r12865, 17;
	add.s32 	%r7122, %r7121, %r7120;
	shl.b32 	%r7123, %r12864, 16;
	add.s32 	%r7124, %r7123, %r7122;
	shl.b32 	%r7125, %r12863, 15;
	add.s32 	%r7126, %r7125, %r7124;
	shl.b32 	%r7127, %r12862, 14;
	add.s32 	%r7128, %r7127, %r7126;
	shl.b32 	%r7129, %r12861, 13;
	add.s32 	%r7130, %r7129, %r7128;
	shl.b32 	%r7131, %r12860, 12;
	add.s32 	%r7132, %r7131, %r7130;
	shl.b32 	%r7133, %r12859, 11;
	add.s32 	%r7134, %r7133, %r7132;
	shl.b32 	%r7135, %r12858, 10;
	add.s32 	%r7136, %r7135, %r7134;
	shl.b32 	%r7137, %r12857, 9;
	add.s32 	%r7138, %r7137, %r7136;
	shl.b32 	%r7139, %r12856, 8;
	add.s32 	%r7140, %r7139, %r7138;
	shl.b32 	%r7141, %r12855, 7;
	add.s32 	%r7142, %r7141, %r7140;
	shl.b32 	%r7143, %r12854, 6;
	add.s32 	%r7144, %r7143, %r7142;
	shl.b32 	%r7145, %r12853, 5;
	add.s32 	%r7146, %r7145, %r7144;
	shl.b32 	%r7147, %r12852, 4;
	add.s32 	%r7148, %r7147, %r7146;
	shl.b32 	%r7149, %r12851, 3;
	add.s32 	%r7150, %r7149, %r7148;
	shl.b32 	%r7151, %r12850, 2;
	add.s32 	%r7152, %r7151, %r7150;
	shl.b32 	%r7153, %r12849, 1;
	add.s32 	%r7154, %r7153, %r7152;
	add.s32 	%r7155, %r12848, %r7154;
	shl.b32 	%r7156, %r13157, 31;
	shl.b32 	%r7157, %r13156, 30;
	add.s32 	%r7158, %r7157, %r7156;
	shl.b32 	%r7159, %r13155, 29;
	add.s32 	%r7160, %r7159, %r7158;
	shl.b32 	%r7161, %r13154, 28;
	add.s32 	%r7162, %r7161, %r7160;
	shl.b32 	%r7163, %r13153, 27;
	add.s32 	%r7164, %r7163, %r7162;
	shl.b32 	%r7165, %r13152, 26;
	add.s32 	%r7166, %r7165, %r7164;
	shl.b32 	%r7167, %r13151, 25;
	add.s32 	%r7168, %r7167, %r7166;
	shl.b32 	%r7169, %r13150, 24;
	add.s32 	%r7170, %r7169, %r7168;
	shl.b32 	%r7171, %r13149, 23;
	add.s32 	%r7172, %r7171, %r7170;
	shl.b32 	%r7173, %r13148, 22;
	add.s32 	%r7174, %r7173, %r7172;
	shl.b32 	%r7175, %r13147, 21;
	add.s32 	%r7176, %r7175, %r7174;
	shl.b32 	%r7177, %r13146, 20;
	add.s32 	%r7178, %r7177, %r7176;
	shl.b32 	%r7179, %r13145, 19;
	add.s32 	%r7180, %r7179, %r7178;
	shl.b32 	%r7181, %r13144, 18;
	add.s32 	%r7182, %r7181, %r7180;
	shl.b32 	%r7183, %r13143, 17;
	add.s32 	%r7184, %r7183, %r7182;
	shl.b32 	%r7185, %r13142, 16;
	add.s32 	%r7186, %r7185, %r7184;
	shl.b32 	%r7187, %r13141, 15;
	add.s32 	%r7188, %r7187, %r7186;
	shl.b32 	%r7189, %r13140, 14;
	add.s32 	%r7190, %r7189, %r7188;
	shl.b32 	%r7191, %r13139, 13;
	add.s32 	%r7192, %r7191, %r7190;
	shl.b32 	%r7193, %r13138, 12;
	add.s32 	%r7194, %r7193, %r7192;
	shl.b32 	%r7195, %r13137, 11;
	add.s32 	%r7196, %r7195, %r7194;
	shl.b32 	%r7197, %r13136, 10;
	add.s32 	%r7198, %r7197, %r7196;
	shl.b32 	%r7199, %r13135, 9;
	add.s32 	%r7200, %r7199, %r7198;
	shl.b32 	%r7201, %r13134, 8;
	add.s32 	%r7202, %r7201, %r7200;
	shl.b32 	%r7203, %r13133, 7;
	add.s32 	%r7204, %r7203, %r7202;
	shl.b32 	%r7205, %r13132, 6;
	add.s32 	%r7206, %r7205, %r7204;
	shl.b32 	%r7207, %r13131, 5;
	add.s32 	%r7208, %r7207, %r7206;
	shl.b32 	%r7209, %r13130, 4;
	add.s32 	%r7210, %r7209, %r7208;
	shl.b32 	%r7211, %r13129, 3;
	add.s32 	%r7212, %r7211, %r7210;
	shl.b32 	%r7213, %r13128, 2;
	add.s32 	%r7214, %r7213, %r7212;
	shl.b32 	%r7215, %r13127, 1;
	add.s32 	%r7216, %r7215, %r7214;
	add.s32 	%r7217, %r13126, %r7216;
	add.s32 	%r13377, %r7217, %r7155;
	mov.b32 	%r7218, 0;
	st.local.v4.u32 	[%rd31], {%r7218, %r7218, %r7218, %r7218};
	st.local.v4.u32 	[%rd31+16], {%r7218, %r7218, %r7218, %r7218};
	st.local.v4.u32 	[%rd31+32], {%r7218, %r7218, %r7218, %r7218};
	st.local.v4.u32 	[%rd31+48], {%r7218, %r7218, %r7218, %r7218};
	st.local.v4.u32 	[%rd31+64], {%r7218, %r7218, %r7218, %r7218};
	st.local.v4.u32 	[%rd31+80], {%r7218, %r7218, %r7218, %r7218};
	st.local.v4.u32 	[%rd31+96], {%r7218, %r7218, %r7218, %r7218};
	st.local.v2.u32 	[%rd31+112], {%r7218, %r7218};
	setp.eq.s32 	%p108, %r13377, 0;
	@%p108 bra 	$L__BB1_123;
	clz.b32 	%r7220, %r13377;
	sub.s32 	%r2066, 32, %r7220;
	xor.b32  	%r7221, %r7220, 31;
	setp.lt.u32 	%p109, %r7221, 7;
	mov.b32 	%r13376, 31;
	@%p109 bra 	$L__BB1_118;
	mov.b32 	%r13375, 0;
	mov.b32 	%r13376, 31;
$L__BB1_117:
	.pragma "nounroll";
	and.b32  	%r7224, %r13377, 1;
	shr.u32 	%r7225, %r13377, 1;
	and.b32  	%r7226, %r7225, 1;
	shr.u32 	%r7227, %r13377, 2;
	and.b32  	%r7228, %r7227, 1;
	shr.u32 	%r7229, %r13377, 3;
	and.b32  	%r7230, %r7229, 1;
	mul.wide.s32 	%rd206, %r13376, 4;
	add.s64 	%rd207, %rd31, %rd206;
	st.local.v4.u32 	[%rd207+-12], {%r7230, %r7228, %r7226, %r7224};
	shr.u32 	%r7231, %r13377, 4;
	and.b32  	%r7232, %r7231, 1;
	shr.u32 	%r7233, %r13377, 5;
	and.b32  	%r7234, %r7233, 1;
	shr.u32 	%r7235, %r13377, 6;
	and.b32  	%r7236, %r7235, 1;
	shr.u32 	%r7237, %r13377, 7;
	and.b32  	%r7238, %r7237, 1;
	st.local.v4.u32 	[%rd207+-28], {%r7238, %r7236, %r7234, %r7232};
	shr.u32 	%r13377, %r13377, 8;
	add.s32 	%r13376, %r13376, -8;
	add.s32 	%r13375, %r13375, 8;
	and.b32  	%r7239, %r2066, 56;
	setp.ne.s32 	%p110, %r13375, %r7239;
	@%p110 bra 	$L__BB1_117;
$L__BB1_118:
	and.b32  	%r7240, %r2066, 7;
	setp.eq.s32 	%p111, %r7240, 0;
	@%p111 bra 	$L__BB1_123;
	and.b32  	%r7241, %r2066, 7;
	setp.lt.u32 	%p112, %r7241, 4;
	@%p112 bra 	$L__BB1_121;
	and.b32  	%r7242, %r13377, 1;
	mul.wide.s32 	%rd208, %r13376, 4;
	add.s64 	%rd209, %rd31, %rd208;
	st.local.u32 	[%rd209], %r7242;
	shr.u32 	%r7243, %r13377, 1;
	and.b32  	%r7244, %r7243, 1;
	st.local.u32 	[%rd209+-4], %r7244;
	shr.u32 	%r7245, %r13377, 2;
	and.b32  	%r7246, %r7245, 1;
	st.local.u32 	[%rd209+-8], %r7246;
	shr.u32 	%r13377, %r13377, 4;
	add.s32 	%r13376, %r13376, -4;
$L__BB1_121:
	and.b32  	%r7247, %r2066, 2;
	setp.eq.s32 	%p113, %r7247, 0;
	@%p113 bra 	$L__BB1_123;
	and.b32  	%r7248, %r13377, 1;
	mul.wide.s32 	%rd210, %r13376, 4;
	add.s64 	%rd211, %rd31, %rd210;
	st.local.u32 	[%rd211], %r7248;
$L__BB1_123:
	ld.local.v4.u32 	{%r12879, %r12878, %r12877, %r12876}, [%rd31];
	ld.local.v4.u32 	{%r12875, %r12874, %r12873, %r12872}, [%rd31+16];
	ld.local.v4.u32 	{%r12871, %r12870, %r12869, %r12868}, [%rd31+32];
	ld.local.v4.u32 	{%r12867, %r12866, %r12865, %r12864}, [%rd31+48];
	ld.local.v4.u32 	{%r12863, %r12862, %r12861, %r12860}, [%rd31+64];
	ld.local.v4.u32 	{%r12859, %r12858, %r12857, %r12856}, [%rd31+80];
	ld.local.v4.u32 	{%r12855, %r12854, %r12853, %r12852}, [%rd31+96];
	ld.local.v4.u32 	{%r12851, %r12850, %r12849, %r12848}, [%rd31+112];
	shl.b32 	%r7249, %r12911, 31;
	shl.b32 	%r7250, %r12910, 30;
	add.s32 	%r7251, %r7250, %r7249;
	shl.b32 	%r7252, %r12909, 29;
	add.s32 	%r7253, %r7252, %r7251;
	shl.b32 	%r7254, %r12908, 28;
	add.s32 	%r7255, %r7254, %r7253;
	shl.b32 	%r7256, %r12907, 27;
	add.s32 	%r7257, %r7256, %r7255;
	shl.b32 	%r7258, %r12906, 26;
	add.s32 	%r7259, %r7258, %r7257;
	shl.b32 	%r7260, %r12905, 25;
	add.s32 	%r7261, %r7260, %r7259;
	shl.b32 	%r7262, %r12904, 24;
	add.s32 	%r7263, %r7262, %r7261;
	shl.b32 	%r7264, %r12903, 23;
	add.s32 	%r7265, %r7264, %r7263;
	shl.b32 	%r7266, %r12902, 22;
	add.s32 	%r7267, %r7266, %r7265;
	shl.b32 	%r7268, %r12901, 21;
	add.s32 	%r7269, %r7268, %r7267;
	shl.b32 	%r7270, %r12900, 20;
	add.s32 	%r7271, %r7270, %r7269;
	shl.b32 	%r7272, %r12899, 19;
	add.s32 	%r7273, %r7272, %r7271;
	shl.b32 	%r7274, %r12898, 18;
	add.s32 	%r7275, %r7274, %r7273;
	shl.b32 	%r7276, %r12897, 17;
	add.s32 	%r7277, %r7276, %r7275;
	shl.b32 	%r7278, %r12896, 16;
	add.s32 	%r7279, %r7278, %r7277;
	shl.b32 	%r7280, %r12895, 15;
	add.s32 	%r7281, %r7280, %r7279;
	shl.b32 	%r7282, %r12894, 14;
	add.s32 	%r7283, %r7282, %r7281;
	shl.b32 	%r7284, %r12893, 13;
	add.s32 	%r7285, %r7284, %r7283;
	shl.b32 	%r7286, %r12892, 12;
	add.s32 	%r7287, %r7286, %r7285;
	shl.b32 	%r7288, %r12891, 11;
	add.s32 	%r7289, %r7288, %r7287;
	shl.b32 	%r7290, %r12890, 10;
	add.s32 	%r7291, %r7290, %r7289;
	shl.b32 	%r7292, %r12889, 9;
	add.s32 	%r7293, %r7292, %r7291;
	shl.b32 	%r7294, %r12888, 8;
	add.s32 	%r7295, %r7294, %r7293;
	shl.b32 	%r7296, %r12887, 7;
	add.s32 	%r7297, %r7296, %r7295;
	shl.b32 	%r7298, %r12886, 6;
	add.s32 	%r7299, %r7298, %r7297;
	shl.b32 	%r7300, %r12885, 5;
	add.s32 	%r7301, %r7300, %r7299;
	shl.b32 	%r7302, %r12884, 4;
	add.s32 	%r7303, %r7302, %r7301;
	shl.b32 	%r7304, %r12883, 3;
	add.s32 	%r7305, %r7304, %r7303;
	shl.b32 	%r7306, %r12882, 2;
	add.s32 	%r7307, %r7306, %r7305;
	shl.b32 	%r7308, %r12881, 1;
	add.s32 	%r7309, %r7308, %r7307;
	add.s32 	%r7310, %r12880, %r7309;
	shl.b32 	%r7311, %r13189, 31;
	shl.b32 	%r7312, %r13188, 30;
	add.s32 	%r7313, %r7312, %r7311;
	shl.b32 	%r7314, %r13187, 29;
	add.s32 	%r7315, %r7314, %r7313;
	shl.b32 	%r7316, %r13186, 28;
	add.s32 	%r7317, %r7316, %r7315;
	shl.b32 	%r7318, %r13185, 27;
	add.s32 	%r7319, %r7318, %r7317;
	shl.b32 	%r7320, %r13184, 26;
	add.s32 	%r7321, %r7320, %r7319;
	shl.b32 	%r7322, %r13183, 25;
	add.s32 	%r7323, %r7322, %r7321;
	shl.b32 	%r7324, %r13182, 24;
	add.s32 	%r7325, %r7324, %r7323;
	shl.b32 	%r7326, %r13181, 23;
	add.s32 	%r7327, %r7326, %r7325;
	shl.b32 	%r7328, %r13180, 22;
	add.s32 	%r7329, %r7328, %r7327;
	shl.b32 	%r7330, %r13179, 21;
	add.s32 	%r7331, %r7330, %r7329;
	shl.b32 	%r7332, %r13178, 20;
	add.s32 	%r7333, %r7332, %r7331;
	shl.b32 	%r7334, %r13177, 19;
	add.s32 	%r7335, %r7334, %r7333;
	shl.b32 	%r7336, %r13176, 18;
	add.s32 	%r7337, %r7336, %r7335;
	shl.b32 	%r7338, %r13175, 17;
	add.s32 	%r7339, %r7338, %r7337;
	shl.b32 	%r7340, %r13174, 16;
	add.s32 	%r7341, %r7340, %r7339;
	shl.b32 	%r7342, %r13173, 15;
	add.s32 	%r7343, %r7342, %r7341;
	shl.b32 	%r7344, %r13172, 14;
	add.s32 	%r7345, %r7344, %r7343;
	shl.b32 	%r7346, %r13171, 13;
	add.s32 	%r7347, %r7346, %r7345;
	shl.b32 	%r7348, %r13170, 12;
	add.s32 	%r7349, %r7348, %r7347;
	shl.b32 	%r7350, %r13169, 11;
	add.s32 	%r7351, %r7350, %r7349;
	shl.b32 	%r7352, %r13168, 10;
	add.s32 	%r7353, %r7352, %r7351;
	shl.b32 	%r7354, %r13167, 9;
	add.s32 	%r7355, %r7354, %r7353;
	shl.b32 	%r7356, %r13166, 8;
	add.s32 	%r7357, %r7356, %r7355;
	shl.b32 	%r7358, %r13165, 7;
	add.s32 	%r7359, %r7358, %r7357;
	shl.b32 	%r7360, %r13164, 6;
	add.s32 	%r7361, %r7360, %r7359;
	shl.b32 	%r7362, %r13163, 5;
	add.s32 	%r7363, %r7362, %r7361;
	shl.b32 	%r7364, %r13162, 4;
	add.s32 	%r7365, %r7364, %r7363;
	shl.b32 	%r7366, %r13161, 3;
	add.s32 	%r7367, %r7366, %r7365;
	shl.b32 	%r7368, %r13160, 2;
	add.s32 	%r7369, %r7368, %r7367;
	shl.b32 	%r7370, %r13159, 1;
	add.s32 	%r7371, %r7370, %r7369;
	add.s32 	%r7372, %r13158, %r7371;
	add.s32 	%r13384, %r7372, %r7310;
	mov.b32 	%r7373, 0;
	st.local.v4.u32 	[%rd30], {%r7373, %r7373, %r7373, %r7373};
	st.local.v4.u32 	[%rd30+16], {%r7373, %r7373, %r7373, %r7373};
	st.local.v4.u32 	[%rd30+32], {%r7373, %r7373, %r7373, %r7373};
	st.local.v4.u32 	[%rd30+48], {%r7373, %r7373, %r7373, %r7373};
	st.local.v4.u32 	[%rd30+64], {%r7373, %r7373, %r7373, %r7373};
	st.local.v4.u32 	[%rd30+80], {%r7373, %r7373, %r7373, %r7373};
	st.local.v4.u32 	[%rd30+96], {%r7373, %r7373, %r7373, %r7373};
	st.local.v2.u32 	[%rd30+112], {%r7373, %r7373};
	setp.eq.s32 	%p114, %r13384, 0;
	@%p114 bra 	$L__BB1_132;
	clz.b32 	%r7375, %r13384;
	sub.s32 	%r2112, 32, %r7375;
	xor.b32  	%r7376, %r7375, 31;
	setp.lt.u32 	%p115, %r7376, 7;
	mov.b32 	%r13383, 31;
	@%p115 bra 	$L__BB1_127;
	mov.b32 	%r13382, 0;
	mov.b32 	%r13383, 31;
$L__BB1_126:
	.pragma "nounroll";
	and.b32  	%r7379, %r13384, 1;
	shr.u32 	%r7380, %r13384, 1;
	and.b32  	%r7381, %r7380, 1;
	shr.u32 	%r7382, %r13384, 2;
	and.b32  	%r7383, %r7382, 1;
	shr.u32 	%r7384, %r13384, 3;
	and.b32  	%r7385, %r7384, 1;
	mul.wide.s32 	%rd212, %r13383, 4;
	add.s64 	%rd213, %rd30, %rd212;
	st.local.v4.u32 	[%rd213+-12], {%r7385, %r7383, %r7381, %r7379};
	shr.u32 	%r7386, %r13384, 4;
	and.b32  	%r7387, %r7386, 1;
	shr.u32 	%r7388, %r13384, 5;
	and.b32  	%r7389, %r7388, 1;
	shr.u32 	%r7390, %r13384, 6;
	and.b32  	%r7391, %r7390, 1;
	shr.u32 	%r7392, %r13384, 7;
	and.b32  	%r7393, %r7392, 1;
	st.local.v4.u32 	[%rd213+-28], {%r7393, %r7391, %r7389, %r7387};
	shr.u32 	%r13384, %r13384, 8;
	add.s32 	%r13383, %r13383, -8;
	add.s32 	%r13382, %r13382, 8;
	and.b32  	%r7394, %r2112, 56;
	setp.ne.s32 	%p116, %r13382, %r7394;
	@%p116 bra 	$L__BB1_126;
$L__BB1_127:
	and.b32  	%r7395, %r2112, 7;
	setp.eq.s32 	%p117, %r7395, 0;
	@%p117 bra 	$L__BB1_132;
	and.b32  	%r7396, %r2112, 7;
	setp.lt.u32 	%p118, %r7396, 4;
	@%p118 bra 	$L__BB1_130;
	and.b32  	%r7397, %r13384, 1;
	mul.wide.s32 	%rd214, %r13383, 4;
	add.s64 	%rd215, %rd30, %rd214;
	st.local.u32 	[%rd215], %r7397;
	shr.u32 	%r7398, %r13384, 1;
	and.b32  	%r7399, %r7398, 1;
	st.local.u32 	[%rd215+-4], %r7399;
	shr.u32 	%r7400, %r13384, 2;
	and.b32  	%r7401, %r7400, 1;
	st.local.u32 	[%rd215+-8], %r7401;
	shr.u32 	%r13384, %r13384, 4;
	add.s32 	%r13383, %r13383, -4;
$L__BB1_130:
	and.b32  	%r7402, %r2112, 2;
	setp.eq.s32 	%p119, %r7402, 0;
	@%p119 bra 	$L__BB1_132;
	and.b32  	%r7403, %r13384, 1;
	mul.wide.s32 	%rd216, %r13383, 4;
	add.s64 	%rd217, %rd30, %rd216;
	st.local.u32 	[%rd217], %r7403;
$L__BB1_132:
	ld.local.v4.u32 	{%r12911, %r12910, %r12909, %r12908}, [%rd30];
	ld.local.v4.u32 	{%r12907, %r12906, %r12905, %r12904}, [%rd30+16];
	ld.local.v4.u32 	{%r12903, %r12902, %r12901, %r12900}, [%rd30+32];
	ld.local.v4.u32 	{%r12899, %r12898, %r12897, %r12896}, [%rd30+48];
	ld.local.v4.u32 	{%r12895, %r12894, %r12893, %r12892}, [%rd30+64];
	ld.local.v4.u32 	{%r12891, %r12890, %r12889, %r12888}, [%rd30+80];
	ld.local.v4.u32 	{%r12887, %r12886, %r12885, %r12884}, [%rd30+96];
	ld.local.v4.u32 	{%r12883, %r12882, %r12881, %r12880}, [%rd30+112];
	shl.b32 	%r7404, %r12943, 31;
	shl.b32 	%r7405, %r12942, 30;
	add.s32 	%r7406, %r7405, %r7404;
	shl.b32 	%r7407, %r12941, 29;
	add.s32 	%r7408, %r7407, %r7406;
	shl.b32 	%r7409, %r12940, 28;
	add.s32 	%r7410, %r7409, %r7408;
	shl.b32 	%r7411, %r12939, 27;
	add.s32 	%r7412, %r7411, %r7410;
	shl.b32 	%r7413, %r12938, 26;
	add.s32 	%r7414, %r7413, %r7412;
	shl.b32 	%r7415, %r12937, 25;
	add.s32 	%r7416, %r7415, %r7414;
	shl.b32 	%r7417, %r12936, 24;
	add.s32 	%r7418, %r7417, %r7416;
	shl.b32 	%r7419, %r12935, 23;
	add.s32 	%r7420, %r7419, %r7418;
	shl.b32 	%r7421, %r12934, 22;
	add.s32 	%r7422, %r7421, %r7420;
	shl.b32 	%r7423, %r12933, 21;
	add.s32 	%r7424, %r7423, %r7422;
	shl.b32 	%r7425, %r12932, 20;
	add.s32 	%r7426, %r7425, %r7424;
	shl.b32 	%r7427, %r12931, 19;
	add.s32 	%r7428, %r7427, %r7426;
	shl.b32 	%r7429, %r12930, 18;
	add.s32 	%r7430, %r7429, %r7428;
	shl.b32 	%r7431, %r12929, 17;
	add.s32 	%r7432, %r7431, %r7430;
	shl.b32 	%r7433, %r12928, 16;
	add.s32 	%r7434, %r7433, %r7432;
	shl.b32 	%r7435, %r12927, 15;
	add.s32 	%r7436, %r7435, %r7434;
	shl.b32 	%r7437, %r12926, 14;
	add.s32 	%r7438, %r7437, %r7436;
	shl.b32 	%r7439, %r12925, 13;
	add.s32 	%r7440, %r7439, %r7438;
	shl.b32 	%r7441, %r12924, 12;
	add.s32 	%r7442, %r7441, %r7440;
	shl.b32 	%r7443, %r12923, 11;
	add.s32 	%r7444, %r7443, %r7442;
	shl.b32 	%r7445, %r12922, 10;
	add.s32 	%r7446, %r7445, %r7444;
	shl.b32 	%r7447, %r12921, 9;
	add.s32 	%r7448, %r7447, %r7446;
	shl.b32 	%r7449, %r12920, 8;
	add.s32 	%r7450, %r7449, %r7448;
	shl.b32 	%r7451, %r12919, 7;
	add.s32 	%r7452, %r7451, %r7450;
	shl.b32 	%r7453, %r12918, 6;
	add.s32 	%r7454, %r7453, %r7452;
	shl.b32 	%r7455, %r12917, 5;
	add.s32 	%r7456, %r7455, %r7454;
	shl.b32 	%r7457, %r12916, 4;
	add.s32 	%r7458, %r7457, %r7456;
	shl.b32 	%r7459, %r12915, 3;
	add.s32 	%r7460, %r7459, %r7458;
	shl.b32 	%r7461, %r12914, 2;
	add.s32 	%r7462, %r7461, %r7460;
	shl.b32 	%r7463, %r12913, 1;
	add.s32 	%r7464, %r7463, %r7462;
	add.s32 	%r7465, %r12912, %r7464;
	shl.b32 	%r7466, %r13221, 31;
	shl.b32 	%r7467, %r13220, 30;
	add.s32 	%r7468, %r7467, %r7466;
	shl.b32 	%r7469, %r13219, 29;
	add.s32 	%r7470, %r7469, %r7468;
	shl.b32 	%r7471, %r13218, 28;
	add.s32 	%r7472, %r7471, %r7470;
	shl.b32 	%r7473, %r13217, 27;
	add.s32 	%r7474, %r7473, %r7472;
	shl.b32 	%r7475, %r13216, 26;
	add.s32 	%r7476, %r7475, %r7474;
	shl.b32 	%r7477, %r13215, 25;
	add.s32 	%r7478, %r7477, %r7476;
	shl.b32 	%r7479, %r13214, 24;
	add.s32 	%r7480, %r7479, %r7478;
	shl.b32 	%r7481, %r13213, 23;
	add.s32 	%r7482, %r7481, %r7480;
	shl.b32 	%r7483, %r13212, 22;
	add.s32 	%r7484, %r7483, %r7482;
	shl.b32 	%r7485, %r13211, 21;
	add.s32 	%r7486, %r7485, %r7484;
	shl.b32 	%r7487, %r13210, 20;
	add.s32 	%r7488, %r7487, %r7486;
	shl.b32 	%r7489, %r13209, 19;
	add.s32 	%r7490, %r7489, %r7488;
	shl.b32 	%r7491, %r13208, 18;
	add.s32 	%r7492, %r7491, %r7490;
	shl.b32 	%r7493, %r13207, 17;
	add.s32 	%r7494, %r7493, %r7492;
	shl.b32 	%r7495, %r13206, 16;
	add.s32 	%r7496, %r7495, %r7494;
	shl.b32 	%r7497, %r13205, 15;
	add.s32 	%r7498, %r7497, %r7496;
	shl.b32 	%r7499, %r13204, 14;
	add.s32 	%r7500, %r7499, %r7498;
	shl.b32 	%r7501, %r13203, 13;
	add.s32 	%r7502, %r7501, %r7500;
	shl.b32 	%r7503, %r13202, 12;
	add.s32 	%r7504, %r7503, %r7502;
	shl.b32 	%r7505, %r13201, 11;
	add.s32 	%r7506, %r7505, %r7504;
	shl.b32 	%r7507, %r13200, 10;
	add.s32 	%r7508, %r7507, %r7506;
	shl.b32 	%r7509, %r13199, 9;
	add.s32 	%r7510, %r7509, %r7508;
	shl.b32 	%r7511, %r13198, 8;
	add.s32 	%r7512, %r7511, %r7510;
	shl.b32 	%r7513, %r13197, 7;
	add.s32 	%r7514, %r7513, %r7512;
	shl.b32 	%r7515, %r13196, 6;
	add.s32 	%r7516, %r7515, %r7514;
	shl.b32 	%r7517, %r13195, 5;
	add.s32 	%r7518, %r7517, %r7516;
	shl.b32 	%r7519, %r13194, 4;
	add.s32 	%r7520, %r7519, %r7518;
	shl.b32 	%r7521, %r13193, 3;
	add.s32 	%r7522, %r7521, %r7520;
	shl.b32 	%r7523, %r13192, 2;
	add.s32 	%r7524, %r7523, %r7522;
	shl.b32 	%r7525, %r13191, 1;
	add.s32 	%r7526, %r7525, %r7524;
	add.s32 	%r7527, %r13190, %r7526;
	add.s32 	%r13391, %r7527, %r7465;
	mov.b32 	%r7528, 0;
	st.local.v4.u32 	[%rd29], {%r7528, %r7528, %r7528, %r7528};
	st.local.v4.u32 	[%rd29+16], {%r7528, %r7528, %r7528, %r7528};
	st.local.v4.u32 	[%rd29+32], {%r7528, %r7528, %r7528, %r7528};
	st.local.v4.u32 	[%rd29+48], {%r7528, %r7528, %r7528, %r7528};
	st.local.v4.u32 	[%rd29+64], {%r7528, %r7528, %r7528, %r7528};
	st.local.v4.u32 	[%rd29+80], {%r7528, %r7528, %r7528, %r7528};
	st.local.v4.u32 	[%rd29+96], {%r7528, %r7528, %r7528, %r7528};
	st.local.v2.u32 	[%rd29+112], {%r7528, %r7528};
	setp.eq.s32 	%p120, %r13391, 0;
	@%p120 bra 	$L__BB1_141;
	clz.b32 	%r7530, %r13391;
	sub.s32 	%r2158, 32, %r7530;
	xor.b32  	%r7531, %r7530, 31;
	setp.lt.u32 	%p121, %r7531, 7;
	mov.b32 	%r13390, 31;
	@%p121 bra 	$L__BB1_136;
	mov.b32 	%r13389, 0;
	mov.b32 	%r13390, 31;
$L__BB1_135:
	.pragma "nounroll";
	and.b32  	%r7534, %r13391, 1;
	shr.u32 	%r7535, %r13391, 1;
	and.b32  	%r7536, %r7535, 1;
	shr.u32 	%r7537, %r13391, 2;
	and.b32  	%r7538, %r7537, 1;
	shr.u32 	%r7539, %r13391, 3;
	and.b32  	%r7540, %r7539, 1;
	mul.wide.s32 	%rd218, %r13390, 4;
	add.s64 	%rd219, %rd29, %rd218;
	st.local.v4.u32 	[%rd219+-12], {%r7540, %r7538, %r7536, %r7534};
	shr.u32 	%r7541, %r13391, 4;
	and.b32  	%r7542, %r7541, 1;
	shr.u32 	%r7543, %r13391, 5;
	and.b32  	%r7544, %r7543, 1;
	shr.u32 	%r7545, %r13391, 6;
	and.b32  	%r7546, %r7545, 1;
	shr.u32 	%r7547, %r13391, 7;
	and.b32  	%r7548, %r7547, 1;
	st.local.v4.u32 	[%rd219+-28], {%r7548, %r7546, %r7544, %r7542};
	shr.u32 	%r13391, %r13391, 8;
	add.s32 	%r13390, %r13390, -8;
	add.s32 	%r13389, %r13389, 8;
	and.b32  	%r7549, %r2158, 56;
	setp.ne.s32 	%p122, %r13389, %r7549;
	@%p122 bra 	$L__BB1_135;
$L__BB1_136:
	and.b32  	%r7550, %r2158, 7;
	setp.eq.s32 	%p123, %r7550, 0;
	@%p123 bra 	$L__BB1_141;
	and.b32  	%r7551, %r2158, 7;
	setp.lt.u32 	%p124, %r7551, 4;
	@%p124 bra 	$L__BB1_139;
	and.b32  	%r7552, %r13391, 1;
	mul.wide.s32 	%rd220, %r13390, 4;
	add.s64 	%rd221, %rd29, %rd220;
	st.local.u32 	[%rd221], %r7552;
	shr.u32 	%r7553, %r13391, 1;
	and.b32  	%r7554, %r7553, 1;
	st.local.u32 	[%rd221+-4], %r7554;
	shr.u32 	%r7555, %r13391, 2;
	and.b32  	%r7556, %r7555, 1;
	st.local.u32 	[%rd221+-8], %r7556;
	shr.u32 	%r13391, %r13391, 4;
	add.s32 	%r13390, %r13390, -4;
$L__BB1_139:
	and.b32  	%r7557, %r2158, 2;
	setp.eq.s32 	%p125, %r7557, 0;
	@%p125 bra 	$L__BB1_141;
	and.b32  	%r7558, %r13391, 1;
	mul.wide.s32 	%rd222, %r13390, 4;
	add.s64 	%rd223, %rd29, %rd222;
	st.local.u32 	[%rd223], %r7558;
$L__BB1_141:
	ld.local.v4.u32 	{%r12943, %r12942, %r12941, %r12940}, [%rd29];
	ld.local.v4.u32 	{%r12939, %r12938, %r12937, %r12936}, [%rd29+16];
	ld.local.v4.u32 	{%r12935, %r12934, %r12933, %r12932}, [%rd29+32];
	ld.local.v4.u32 	{%r12931, %r12930, %r12929, %r12928}, [%rd29+48];
	ld.local.v4.u32 	{%r12927, %r12926, %r12925, %r12924}, [%rd29+64];
	ld.local.v4.u32 	{%r12923, %r12922, %r12921, %r12920}, [%rd29+80];
	ld.local.v4.u32 	{%r12919, %r12918, %r12917, %r12916}, [%rd29+96];
	ld.local.v4.u32 	{%r12915, %r12914, %r12913, %r12912}, [%rd29+112];
	shl.b32 	%r7559, %r12975, 31;
	shl.b32 	%r7560, %r12974, 30;
	add.s32 	%r7561, %r7560, %r7559;
	shl.b32 	%r7562, %r12973, 29;
	add.s32 	%r7563, %r7562, %r7561;
	shl.b32 	%r7564, %r12972, 28;
	add.s32 	%r7565, %r7564, %r7563;
	shl.b32 	%r7566, %r12971, 27;
	add.s32 	%r7567, %r7566, %r7565;
	shl.b32 	%r7568, %r12970, 26;
	add.s32 	%r7569, %r7568, %r7567;
	shl.b32 	%r7570, %r12969, 25;
	add.s32 	%r7571, %r7570, %r7569;
	shl.b32 	%r7572, %r12968, 24;
	add.s32 	%r7573, %r7572, %r7571;
	shl.b32 	%r7574, %r12967, 23;
	add.s32 	%r7575, %r7574, %r7573;
	shl.b32 	%r7576, %r12966, 22;
	add.s32 	%r7577, %r7576, %r7575;
	shl.b32 	%r7578, %r12965, 21;
	add.s32 	%r7579, %r7578, %r7577;
	shl.b32 	%r7580, %r12964, 20;
	add.s32 	%r7581, %r7580, %r7579;
	shl.b32 	%r7582, %r12963, 19;
	add.s32 	%r7583, %r7582, %r7581;
	shl.b32 	%r7584, %r12962, 18;
	add.s32 	%r7585, %r7584, %r7583;
	shl.b32 	%r7586, %r12961, 17;
	add.s32 	%r7587, %r7586, %r7585;
	shl.b32 	%r7588, %r12960, 16;
	add.s32 	%r7589, %r7588, %r7587;
	shl.b32 	%r7590, %r12959, 15;
	add.s32 	%r7591, %r7590, %r7589;
	shl.b32 	%r7592, %r12958, 14;
	add.s32 	%r7593, %r7592, %r7591;
	shl.b32 	%r7594, %r12957, 13;
	add.s32 	%r7595, %r7594, %r7593;
	shl.b32 	%r7596, %r12956, 12;
	add.s32 	%r7597, %r7596, %r7595;
	shl.b32 	%r7598, %r12955, 11;
	add.s32 	%r7599, %r7598, %r7597;
	shl.b32 	%r7600, %r12954, 10;
	add.s32 	%r7601, %r7600, %r7599;
	shl.b32 	%r7602, %r12953, 9;
	add.s32 	%r7603, %r7602, %r7601;
	shl.b32 	%r7604, %r12952, 8;
	add.s32 	%r7605, %r7604, %r7603;
	shl.b32 	%r7606, %r12951, 7;
	add.s32 	%r7607, %r7606, %r7605;
	shl.b32 	%r7608, %r12950, 6;
	add.s32 	%r7609, %r7608, %r7607;
	shl.b32 	%r7610, %r12949, 5;
	add.s32 	%r7611, %r7610, %r7609;
	shl.b32 	%r7612, %r12948, 4;
	add.s32 	%r7613, %r7612, %r7611;
	shl.b32 	%r7614, %r12947, 3;
	add.s32 	%r7615, %r7614, %r7613;
	shl.b32 	%r7616, %r12946, 2;
	add.s32 	%r7617, %r7616, %r7615;
	shl.b32 	%r7618, %r12945, 1;
	add.s32 	%r7619, %r7618, %r7617;
	add.s32 	%r7620, %r12944, %r7619;
	add.s32 	%r13398, %r1690, %r7620;
	mov.b32 	%r7621, 0;
	st.local.v4.u32 	[%rd28], {%r7621, %r7621, %r7621, %r7621};
	st.local.v4.u32 	[%rd28+16], {%r7621, %r7621, %r7621, %r7621};
	st.local.v4.u32 	[%rd28+32], {%r7621, %r7621, %r7621, %r7621};
	st.local.v4.u32 	[%rd28+48], {%r7621, %r7621, %r7621, %r7621};
	st.local.v4.u32 	[%rd28+64], {%r7621, %r7621, %r7621, %r7621};
	st.local.v4.u32 	[%rd28+80], {%r7621, %r7621, %r7621, %r7621};
	st.local.v4.u32 	[%rd28+96], {%r7621, %r7621, %r7621, %r7621};
	st.local.v2.u32 	[%rd28+112], {%r7621, %r7621};
	setp.eq.s32 	%p126, %r13398, 0;
	@%p126 bra 	$L__BB1_150;
	clz.b32 	%r7623, %r13398;
	sub.s32 	%r2204, 32, %r7623;
	xor.b32  	%r7624, %r7623, 31;
	setp.lt.u32 	%p127, %r7624, 7;
	mov.b32 	%r13397, 31;
	@%p127 bra 	$L__BB1_145;
	mov.b32 	%r13396, 0;
	mov.b32 	%r13397, 31;
$L__BB1_144:
	.pragma "nounroll";
	and.b32  	%r7627, %r13398, 1;
	shr.u32 	%r7628, %r13398, 1;
	and.b32  	%r7629, %r7628, 1;
	shr.u32 	%r7630, %r13398, 2;
	and.b32  	%r7631, %r7630, 1;
	shr.u32 	%r7632, %r13398, 3;
	and.b32  	%r7633, %r7632, 1;
	mul.wide.s32 	%rd224, %r13397, 4;
	add.s64 	%rd225, %rd28, %rd224;
	st.local.v4.u32 	[%rd225+-12], {%r7633, %r7631, %r7629, %r7627};
	shr.u32 	%r7634, %r13398, 4;
	and.b32  	%r7635, %r7634, 1;
	shr.u32 	%r7636, %r13398, 5;
	and.b32  	%r7637, %r7636, 1;
	shr.u32 	%r7638, %r13398, 6;
	and.b32  	%r7639, %r7638, 1;
	shr.u32 	%r7640, %r13398, 7;
	and.b32  	%r7641, %r7640, 1;
	st.local.v4.u32 	[%rd225+-28], {%r7641, %r7639, %r7637, %r7635};
	shr.u32 	%r13398, %r13398, 8;
	add.s32 	%r13397, %r13397, -8;
	add.s32 	%r13396, %r13396, 8;
	and.b32  	%r7642, %r2204, 56;
	setp.ne.s32 	%p128, %r13396, %r7642;
	@%p128 bra 	$L__BB1_144;
$L__BB1_145:
	and.b32  	%r7643, %r2204, 7;
	setp.eq.s32 	%p129, %r7643, 0;
	@%p129 bra 	$L__BB1_150;
	and.b32  	%r7644, %r2204, 7;
	setp.lt.u32 	%p130, %r7644, 4;
	@%p130 bra 	$L__BB1_148;
	and.b32  	%r7645, %r13398, 1;
	mul.wide.s32 	%rd226, %r13397, 4;
	add.s64 	%rd227, %rd28, %rd226;
	st.local.u32 	[%rd227], %r7645;
	shr.u32 	%r7646, %r13398, 1;
	and.b32  	%r7647, %r7646, 1;
	st.local.u32 	[%rd227+-4], %r7647;
	shr.u32 	%r7648, %r13398, 2;
	and.b32  	%r7649, %r7648, 1;
	st.local.u32 	[%rd227+-8], %r7649;
	shr.u32 	%r13398, %r13398, 4;
	add.s32 	%r13397, %r13397, -4;
$L__BB1_148:
	and.b32  	%r7650, %r2204, 2;
	setp.eq.s32 	%p131, %r7650, 0;
	@%p131 bra 	$L__BB1_150;
	and.b32  	%r7651, %r13398, 1;
	mul.wide.s32 	%rd228, %r13397, 4;
	add.s64 	%rd229, %rd28, %rd228;
	st.local.u32 	[%rd229], %r7651;
$L__BB1_150:
	ld.local.v4.u32 	{%r12975, %r12974, %r12973, %r12972}, [%rd28];
	ld.local.v4.u32 	{%r12971, %r12970, %r12969, %r12968}, [%rd28+16];
	ld.local.v4.u32 	{%r12967, %r12966, %r12965, %r12964}, [%rd28+32];
	ld.local.v4.u32 	{%r12963, %r12962, %r12961, %r12960}, [%rd28+48];
	ld.local.v4.u32 	{%r12959, %r12958, %r12957, %r12956}, [%rd28+64];
	ld.local.v4.u32 	{%r12955, %r12954, %r12953, %r12952}, [%rd28+80];
	ld.local.v4.u32 	{%r12951, %r12950, %r12949, %r12948}, [%rd28+96];
	ld.local.v4.u32 	{%r12947, %r12946, %r12945, %r12944}, [%rd28+112];
	shl.b32 	%r7652, %r13007, 31;
	shl.b32 	%r7653, %r13006, 30;
	add.s32 	%r7654, %r7653, %r7652;
	shl.b32 	%r7655, %r13005, 29;
	add.s32 	%r7656, %r7655, %r7654;
	shl.b32 	%r7657, %r13004, 28;
	add.s32 	%r7658, %r7657, %r7656;
	shl.b32 	%r7659, %r13003, 27;
	add.s32 	%r7660, %r7659, %r7658;
	shl.b32 	%r7661, %r13002, 26;
	add.s32 	%r7662, %r7661, %r7660;
	shl.b32 	%r7663, %r13001, 25;
	add.s32 	%r7664, %r7663, %r7662;
	shl.b32 	%r7665, %r13000, 24;
	add.s32 	%r7666, %r7665, %r7664;
	shl.b32 	%r7667, %r12999, 23;
	add.s32 	%r7668, %r7667, %r7666;
	shl.b32 	%r7669, %r12998, 22;
	add.s32 	%r7670, %r7669, %r7668;
	shl.b32 	%r7671, %r12997, 21;
	add.s32 	%r7672, %r7671, %r7670;
	shl.b32 	%r7673, %r12996, 20;
	add.s32 	%r7674, %r7673, %r7672;
	shl.b32 	%r7675, %r12995, 19;
	add.s32 	%r7676, %r7675, %r7674;
	shl.b32 	%r7677, %r12994, 18;
	add.s32 	%r7678, %r7677, %r7676;
	shl.b32 	%r7679, %r12993, 17;
	add.s32 	%r7680, %r7679, %r7678;
	shl.b32 	%r7681, %r12992, 16;
	add.s32 	%r7682, %r7681, %r7680;
	shl.b32 	%r7683, %r12991, 15;
	add.s32 	%r7684, %r7683, %r7682;
	shl.b32 	%r7685, %r12990, 14;
	add.s32 	%r7686, %r7685, %r7684;
	shl.b32 	%r7687, %r12989, 13;
	add.s32 	%r7688, %r7687, %r7686;
	shl.b32 	%r7689, %r12988, 12;
	add.s32 	%r7690, %r7689, %r7688;
	shl.b32 	%r7691, %r12987, 11;
	add.s32 	%r7692, %r7691, %r7690;
	shl.b32 	%r7693, %r12986, 10;
	add.s32 	%r7694, %r7693, %r7692;
	shl.b32 	%r7695, %r12985, 9;
	add.s32 	%r7696, %r7695, %r7694;
	shl.b32 	%r7697, %r12984, 8;
	add.s32 	%r7698, %r7697, %r7696;
	shl.b32 	%r7699, %r12983, 7;
	add.s32 	%r7700, %r7699, %r7698;
	shl.b32 	%r7701, %r12982, 6;
	add.s32 	%r7702, %r7701, %r7700;
	shl.b32 	%r7703, %r12981, 5;
	add.s32 	%r7704, %r7703, %r7702;
	shl.b32 	%r7705, %r12980, 4;
	add.s32 	%r7706, %r7705, %r7704;
	shl.b32 	%r7707, %r12979, 3;
	add.s32 	%r7708, %r7707, %r7706;
	shl.b32 	%r7709, %r12978, 2;
	add.s32 	%r7710, %r7709, %r7708;
	shl.b32 	%r7711, %r12977, 1;
	add.s32 	%r7712, %r7711, %r7710;
	add.s32 	%r7713, %r12976, %r7712;
	shl.b32 	%r7714, %r13285, 31;
	shl.b32 	%r7715, %r13284, 30;
	add.s32 	%r7716, %r7715, %r7714;
	shl.b32 	%r7717, %r13283, 29;
	add.s32 	%r7718, %r7717, %r7716;
	shl.b32 	%r7719, %r13282, 28;
	add.s32 	%r7720, %r7719, %r7718;
	shl.b32 	%r7721, %r13281, 27;
	add.s32 	%r7722, %r7721, %r7720;
	shl.b32 	%r7723, %r13280, 26;
	add.s32 	%r7724, %r7723, %r7722;
	shl.b32 	%r7725, %r13279, 25;
	add.s32 	%r7726, %r7725, %r7724;
	shl.b32 	%r7727, %r13278, 24;
	add.s32 	%r7728, %r7727, %r7726;
	shl.b32 	%r7729, %r13277, 23;
	add.s32 	%r7730, %r7729, %r7728;
	shl.b32 	%r7731, %r13276, 22;
	add.s32 	%r7732, %r7731, %r7730;
	shl.b32 	%r7733, %r13275, 21;
	add.s32 	%r7734, %r7733, %r7732;
	shl.b32 	%r7735, %r13274, 20;
	add.s32 	%r7736, %r7735, %r7734;
	shl.b32 	%r7737, %r13273, 19;
	add.s32 	%r7738, %r7737, %r7736;
	shl.b32 	%r7739, %r13272, 18;
	add.s32 	%r7740, %r7739, %r7738;
	shl.b32 	%r7741, %r13271, 17;
	add.s32 	%r7742, %r7741, %r7740;
	shl.b32 	%r7743, %r13270, 16;
	add.s32 	%r7744, %r7743, %r7742;
	shl.b32 	%r7745, %r13269, 15;
	add.s32 	%r7746, %r7745, %r7744;
	shl.b32 	%r7747, %r13268, 14;
	add.s32 	%r7748, %r7747, %r7746;
	shl.b32 	%r7749, %r13267, 13;
	add.s32 	%r7750, %r7749, %r7748;
	shl.b32 	%r7751, %r13266, 12;
	add.s32 	%r7752, %r7751, %r7750;
	shl.b32 	%r7753, %r13265, 11;
	add.s32 	%r7754, %r7753, %r7752;
	shl.b32 	%r7755, %r13264, 10;
	add.s32 	%r7756, %r7755, %r7754;
	shl.b32 	%r7757, %r13263, 9;
	add.s32 	%r7758, %r7757, %r7756;
	shl.b32 	%r7759, %r13262, 8;
	add.s32 	%r7760, %r7759, %r7758;
	shl.b32 	%r7761, %r13261, 7;
	add.s32 	%r7762, %r7761, %r7760;
	shl.b32 	%r7763, %r13260, 6;
	add.s32 	%r7764, %r7763, %r7762;
	shl.b32 	%r7765, %r13259, 5;
	add.s32 	%r7766, %r7765, %r7764;
	shl.b32 	%r7767, %r13258, 4;
	add.s32 	%r7768, %r7767, %r7766;
	shl.b32 	%r7769, %r13257, 3;
	add.s32 	%r7770, %r7769, %r7768;
	shl.b32 	%r7771, %r13256, 2;
	add.s32 	%r7772, %r7771, %r7770;
	shl.b32 	%r7773, %r13255, 1;
	add.s32 	%r7774, %r7773, %r7772;
	add.s32 	%r7775, %r13254, %r7774;
	add.s32 	%r13405, %r7775, %r7713;
	mov.b32 	%r7776, 0;
	st.local.v4.u32 	[%rd27], {%r7776, %r7776, %r7776, %r7776};
	st.local.v4.u32 	[%rd27+16], {%r7776, %r7776, %r7776, %r7776};
	st.local.v4.u32 	[%rd27+32], {%r7776, %r7776, %r7776, %r7776};
	st.local.v4.u32 	[%rd27+48], {%r7776, %r7776, %r7776, %r7776};
	st.local.v4.u32 	[%rd27+64], {%r7776, %r7776, %r7776, %r7776};
	st.local.v4.u32 	[%rd27+80], {%r7776, %r7776, %r7776, %r7776};
	st.local.v4.u32 	[%rd27+96], {%r7776, %r7776, %r7776, %r7776};
	st.local.v2.u32 	[%rd27+112], {%r7776, %r7776};
	setp.eq.s32 	%p132, %r13405, 0;
	@%p132 bra 	$L__BB1_159;
	clz.b32 	%r7778, %r13405;
	sub.s32 	%r2250, 32, %r7778;
	xor.b32  	%r7779, %r7778, 31;
	setp.lt.u32 	%p133, %r7779, 7;
	mov.b32 	%r13404, 31;
	@%p133 bra 	$L__BB1_154;
	mov.b32 	%r13403, 0;
	mov.b32 	%r13404, 31;
$L__BB1_153:
	.pragma "nounroll";
	and.b32  	%r7782, %r13405, 1;
	shr.u32 	%r7783, %r13405, 1;
	and.b32  	%r7784, %r7783, 1;
	shr.u32 	%r7785, %r13405, 2;
	and.b32  	%r7786, %r7785, 1;
	shr.u32 	%r7787, %r13405, 3;
	and.b32  	%r7788, %r7787, 1;
	mul.wide.s32 	%rd230, %r13404, 4;
	add.s64 	%rd231, %rd27, %rd230;
	st.local.v4.u32 	[%rd231+-12], {%r7788, %r7786, %r7784, %r7782};
	shr.u32 	%r7789, %r13405, 4;
	and.b32  	%r7790, %r7789, 1;
	shr.u32 	%r7791, %r13405, 5;
	and.b32  	%r7792, %r7791, 1;
	shr.u32 	%r7793, %r13405, 6;
	and.b32  	%r7794, %r7793, 1;
	shr.u32 	%r7795, %r13405, 7;
	and.b32  	%r7796, %r7795, 1;
	st.local.v4.u32 	[%rd231+-28], {%r7796, %r7794, %r7792, %r7790};
	shr.u32 	%r13405, %r13405, 8;
	add.s32 	%r13404, %r13404, -8;
	add.s32 	%r13403, %r13403, 8;
	and.b32  	%r7797, %r2250, 56;
	setp.ne.s32 	%p134, %r13403, %r7797;
	@%p134 bra 	$L__BB1_153;
$L__BB1_154:
	and.b32  	%r7798, %r2250, 7;
	setp.eq.s32 	%p135, %r7798, 0;
	@%p135 bra 	$L__BB1_159;
	and.b32  	%r7799, %r2250, 7;
	setp.lt.u32 	%p136, %r7799, 4;
	@%p136 bra 	$L__BB1_157;
	and.b32  	%r7800, %r13405, 1;
	mul.wide.s32 	%rd232, %r13404, 4;
	add.s64 	%rd233, %rd27, %rd232;
	st.local.u32 	[%rd233], %r7800;
	shr.u32 	%r7801, %r13405, 1;
	and.b32  	%r7802, %r7801, 1;
	st.local.u32 	[%rd233+-4], %r7802;
	shr.u32 	%r7803, %r13405, 2;
	and.b32  	%r7804, %r7803, 1;
	st.local.u32 	[%rd233+-8], %r7804;
	shr.u32 	%r13405, %r13405, 4;
	add.s32 	%r13404, %r13404, -4;
$L__BB1_157:
	and.b32  	%r7805, %r2250, 2;
	setp.eq.s32 	%p137, %r7805, 0;
	@%p137 bra 	$L__BB1_159;
	and.b32  	%r7806, %r13405, 1;
	mul.wide.s32 	%rd234, %r13404, 4;
	add.s64 	%rd235, %rd27, %rd234;
	st.local.u32 	[%rd235], %r7806;
$L__BB1_159:
	ld.local.v4.u32 	{%r13007, %r13006, %r13005, %r13004}, [%rd27];
	ld.local.v4.u32 	{%r13003, %r13002, %r13001, %r13000}, [%rd27+16];
	ld.local.v4.u32 	{%r12999, %r12998, %r12997, %r12996}, [%rd27+32];
	ld.local.v4.u32 	{%r12995, %r12994, %r12993, %r12992}, [%rd27+48];
	ld.local.v4.u32 	{%r12991, %r12990, %r12989, %r12988}, [%rd27+64];
	ld.local.v4.u32 	{%r12987, %r12986, %r12985, %r12984}, [%rd27+80];
	ld.local.v4.u32 	{%r12983, %r12982, %r12981, %r12980}, [%rd27+96];
	ld.local.v4.u32 	{%r12979, %r12978, %r12977, %r12976}, [%rd27+112];
	shl.b32 	%r7807, %r13039, 31;
	shl.b32 	%r7808, %r13038, 30;
	add.s32 	%r7809, %r7808, %r7807;
	shl.b32 	%r7810, %r13037, 29;
	add.s32 	%r7811, %r7810, %r7809;
	shl.b32 	%r7812, %r13036, 28;
	add.s32 	%r7813, %r7812, %r7811;
	shl.b32 	%r7814, %r13035, 27;
	add.s32 	%r7815, %r7814, %r7813;
	shl.b32 	%r7816, %r13034, 26;
	add.s32 	%r7817, %r7816, %r7815;
	shl.b32 	%r7818, %r13033, 25;
	add.s32 	%r7819, %r7818, %r7817;
	shl.b32 	%r7820, %r13032, 24;
	add.s32 	%r7821, %r7820, %r7819;
	shl.b32 	%r7822, %r13031, 23;
	add.s32 	%r7823, %r7822, %r7821;
	shl.b32 	%r7824, %r13030, 22;
	add.s32 	%r7825, %r7824, %r7823;
	shl.b32 	%r7826, %r13029, 21;
	add.s32 	%r7827, %r7826, %r7825;
	shl.b32 	%r7828, %r13028, 20;
	add.s32 	%r7829, %r7828, %r7827;
	shl.b32 	%r7830, %r13027, 19;
	add.s32 	%r7831, %r7830, %r7829;
	shl.b32 	%r7832, %r13026, 18;
	add.s32 	%r7833, %r7832, %r7831;
	shl.b32 	%r7834, %r13025, 17;
	add.s32 	%r7835, %r7834, %r7833;
	shl.b32 	%r7836, %r13024, 16;
	add.s32 	%r7837, %r7836, %r7835;
	shl.b32 	%r7838, %r13023, 15;
	add.s32 	%r7839, %r7838, %r7837;
	shl.b32 	%r7840, %r13022, 14;
	add.s32 	%r7841, %r7840, %r7839;
	shl.b32 	%r7842, %r13021, 13;
	add.s32 	%r7843, %r7842, %r7841;
	shl.b32 	%r7844, %r13020, 12;
	add.s32 	%r7845, %r7844, %r7843;
	shl.b32 	%r7846, %r13019, 11;
	add.s32 	%r7847, %r7846, %r7845;
	shl.b32 	%r7848, %r13018, 10;
	add.s32 	%r7849, %r7848, %r7847;
	shl.b32 	%r7850, %r13017, 9;
	add.s32 	%r7851, %r7850, %r7849;
	shl.b32 	%r7852, %r13016, 8;
	add.s32 	%r7853, %r7852, %r7851;
	shl.b32 	%r7854, %r13015, 7;
	add.s32 	%r7855, %r7854, %r7853;
	shl.b32 	%r7856, %r13014, 6;
	add.s32 	%r7857, %r7856, %r7855;
	shl.b32 	%r7858, %r13013, 5;
	add.s32 	%r7859, %r7858, %r7857;
	shl.b32 	%r7860, %r13012, 4;
	add.s32 	%r7861, %r7860, %r7859;
	shl.b32 	%r7862, %r13011, 3;
	add.s32 	%r7863, %r7862, %r7861;
	shl.b32 	%r7864, %r13010, 2;
	add.s32 	%r7865, %r7864, %r7863;
	shl.b32 	%r7866, %r13009, 1;
	add.s32 	%r7867, %r7866, %r7865;
	add.s32 	%r7868, %r13008, %r7867;
	shl.b32 	%r7869, %r13317, 31;
	shl.b32 	%r7870, %r13316, 30;
	add.s32 	%r7871, %r7870, %r7869;
	shl.b32 	%r7872, %r13315, 29;
	add.s32 	%r7873, %r7872, %r7871;
	shl.b32 	%r7874, %r13314, 28;
	add.s32 	%r7875, %r7874, %r7873;
	shl.b32 	%r7876, %r13313, 27;
	add.s32 	%r7877, %r7876, %r7875;
	shl.b32 	%r7878, %r13312, 26;
	add.s32 	%r7879, %r7878, %r7877;
	shl.b32 	%r7880, %r13311, 25;
	add.s32 	%r7881, %r7880, %r7879;
	shl.b32 	%r7882, %r13310, 24;
	add.s32 	%r7883, %r7882, %r7881;
	shl.b32 	%r7884, %r13309, 23;
	add.s32 	%r7885, %r7884, %r7883;
	shl.b32 	%r7886, %r13308, 22;
	add.s32 	%r7887, %r7886, %r7885;
	shl.b32 	%r7888, %r13307, 21;
	add.s32 	%r7889, %r7888, %r7887;
	shl.b32 	%r7890, %r13306, 20;
	add.s32 	%r7891, %r7890, %r7889;
	shl.b32 	%r7892, %r13305, 19;
	add.s32 	%r7893, %r7892, %r7891;
	shl.b32 	%r7894, %r13304, 18;
	add.s32 	%r7895, %r7894, %r7893;
	shl.b32 	%r7896, %r13303, 17;
	add.s32 	%r7897, %r7896, %r7895;
	shl.b32 	%r7898, %r13302, 16;
	add.s32 	%r7899, %r7898, %r7897;
	shl.b32 	%r7900, %r13301, 15;
	add.s32 	%r7901, %r7900, %r7899;
	shl.b32 	%r7902, %r13300, 14;
	add.s32 	%r7903, %r7902, %r7901;
	shl.b32 	%r7904, %r13299, 13;
	add.s32 	%r7905, %r7904, %r7903;
	shl.b32 	%r7906, %r13298, 12;
	add.s32 	%r7907, %r7906, %r7905;
	shl.b32 	%r7908, %r13297, 11;
	add.s32 	%r7909, %r7908, %r7907;
	shl.b32 	%r7910, %r13296, 10;
	add.s32 	%r7911, %r7910, %r7909;
	shl.b32 	%r7912, %r13295, 9;
	add.s32 	%r7913, %r7912, %r7911;
	shl.b32 	%r7914, %r13294, 8;
	add.s32 	%r7915, %r7914, %r7913;
	shl.b32 	%r7916, %r13293, 7;
	add.s32 	%r7917, %r7916, %r7915;
	shl.b32 	%r7918, %r13292, 6;
	add.s32 	%r7919, %r7918, %r7917;
	shl.b32 	%r7920, %r13291, 5;
	add.s32 	%r7921, %r7920, %r7919;
	shl.b32 	%r7922, %r13290, 4;
	add.s32 	%r7923, %r7922, %r7921;
	shl.b32 	%r7924, %r13289, 3;
	add.s32 	%r7925, %r7924, %r7923;
	shl.b32 	%r7926, %r13288, 2;
	add.s32 	%r7927, %r7926, %r7925;
	shl.b32 	%r7928, %r13287, 1;
	add.s32 	%r7929, %r7928, %r7927;
	add.s32 	%r7930, %r13286, %r7929;
	add.s32 	%r13412, %r7930, %r7868;
	mov.b32 	%r7931, 0;
	st.local.v4.u32 	[%rd26], {%r7931, %r7931, %r7931, %r7931};
	st.local.v4.u32 	[%rd26+16], {%r7931, %r7931, %r7931, %r7931};
	st.local.v4.u32 	[%rd26+32], {%r7931, %r7931, %r7931, %r7931};
	st.local.v4.u32 	[%rd26+48], {%r7931, %r7931, %r7931, %r7931};
	st.local.v4.u32 	[%rd26+64], {%r7931, %r7931, %r7931, %r7931};
	st.local.v4.u32 	[%rd26+80], {%r7931, %r7931, %r7931, %r7931};
	st.local.v4.u32 	[%rd26+96], {%r7931, %r7931, %r7931, %r7931};
	st.local.v2.u32 	[%rd26+112], {%r7931, %r7931};
	setp.eq.s32 	%p138, %r13412, 0;
	@%p138 bra 	$L__BB1_168;
	clz.b32 	%r7933, %r13412;
	sub.s32 	%r2296, 32, %r7933;
	xor.b32  	%r7934, %r7933, 31;
	setp.lt.u32 	%p139, %r7934, 7;
	mov.b32 	%r13411, 31;
	@%p139 bra 	$L__BB1_163;
	mov.b32 	%r13410, 0;
	mov.b32 	%r13411, 31;
$L__BB1_162:
	.pragma "nounroll";
	and.b32  	%r7937, %r13412, 1;
	shr.u32 	%r7938, %r13412, 1;
	and.b32  	%r7939, %r7938, 1;
	shr.u32 	%r7940, %r13412, 2;
	and.b32  	%r7941, %r7940, 1;
	shr.u32 	%r7942, %r13412, 3;
	and.b32  	%r7943, %r7942, 1;
	mul.wide.s32 	%rd236, %r13411, 4;
	add.s64 	%rd237, %rd26, %rd236;
	st.local.v4.u32 	[%rd237+-12], {%r7943, %r7941, %r7939, %r7937};
	shr.u32 	%r7944, %r13412, 4;
	and.b32  	%r7945, %r7944, 1;
	shr.u32 	%r7946, %r13412, 5;
	and.b32  	%r7947, %r7946, 1;
	shr.u32 	%r7948, %r13412, 6;
	and.b32  	%r7949, %r7948, 1;
	shr.u32 	%r7950, %r13412, 7;
	and.b32  	%r7951, %r7950, 1;
	st.local.v4.u32 	[%rd237+-28], {%r7951, %r7949, %r7947, %r7945};
	shr.u32 	%r13412, %r13412, 8;
	add.s32 	%r13411, %r13411, -8;
	add.s32 	%r13410, %r13410, 8;
	and.b32  	%r7952, %r2296, 56;
	setp.ne.s32 	%p140, %r13410, %r7952;
	@%p140 bra 	$L__BB1_162;
$L__BB1_163:
	and.b32  	%r7953, %r2296, 7;
	setp.eq.s32 	%p141, %r7953, 0;
	@%p141 bra 	$L__BB1_168;
	and.b32  	%r7954, %r2296, 7;
	setp.lt.u32 	%p142, %r7954, 4;
	@%p142 bra 	$L__BB1_166;
	and.b32  	%r7955, %r13412, 1;
	mul.wide.s32 	%rd238, %r13411, 4;
	add.s64 	%rd239, %rd26, %rd238;
	st.local.u32 	[%rd239], %r7955;
	shr.u32 	%r7956, %r13412, 1;
	and.b32  	%r7957, %r7956, 1;
	st.local.u32 	[%rd239+-4], %r7957;
	shr.u32 	%r7958, %r13412, 2;
	and.b32  	%r7959, %r7958, 1;
	st.local.u32 	[%rd239+-8], %r7959;
	shr.u32 	%r13412, %r13412, 4;
	add.s32 	%r13411, %r13411, -4;
$L__BB1_166:
	and.b32  	%r7960, %r2296, 2;
	setp.eq.s32 	%p143, %r7960, 0;
	@%p143 bra 	$L__BB1_168;
	and.b32  	%r7961, %r13412, 1;
	mul.wide.s32 	%rd240, %r13411, 4;
	add.s64 	%rd241, %rd26, %rd240;
	st.local.u32 	[%rd241], %r7961;
$L__BB1_168:
	ld.local.v4.u32 	{%r13039, %r13038, %r13037, %r13036}, [%rd26];
	ld.local.v4.u32 	{%r13035, %r13034, %r13033, %r13032}, [%rd26+16];
	ld.local.v4.u32 	{%r13031, %r13030, %r13029, %r13028}, [%rd26+32];
	ld.local.v4.u32 	{%r13027, %r13026, %r13025, %r13024}, [%rd26+48];
	ld.local.v4.u32 	{%r13023, %r13022, %r13021, %r13020}, [%rd26+64];
	ld.local.v4.u32 	{%r13019, %r13018, %r13017, %r13016}, [%rd26+80];
	ld.local.v4.u32 	{%r13015, %r13014, %r13013, %r13012}, [%rd26+96];
	ld.local.v4.u32 	{%r13011, %r13010, %r13009, %r13008}, [%rd26+112];
	setp.ne.s32 	%p144, %r13040, 3;
	@%p144 bra 	$L__BB1_6;
	ld.param.u64 	%rd376, [_Z18pbkdf2_hmac_sha256jPjS_S_S__param_3];
	mov.u32 	%r7962, %nctaid.x;
	mov.u32 	%r7963, %ntid.x;
	mul.lo.s32 	%r2341, %r7962, %r7963;
	mov.u32 	%r7964, %ctaid.x;
	mov.u32 	%r7965, %tid.x;
	mad.lo.s32 	%r13416, %r7964, %r7963, %r7965;
	setp.gt.s32 	%p145, %r13416, 511;
	cvta.to.global.u64 	%rd55, %rd376;
	shr.u32 	%r7966, %r12815, 24;
	st.global.u8 	[%rd55+3], %r7966;
	shr.u32 	%r7967, %r12815, 16;
	st.global.u8 	[%rd55+2], %r7967;
	shr.u32 	%r7968, %r12815, 8;
	st.global.u8 	[%rd55+1], %r7968;
	st.global.u8 	[%rd55], %r12815;
	shr.u32 	%r7969, %r12814, 24;
	st.global.u8 	[%rd55+7], %r7969;
	shr.u32 	%r7970, %r12814, 16;
	st.global.u8 	[%rd55+6], %r7970;
	shr.u32 	%r7971, %r12814, 8;
	st.global.u8 	[%rd55+5], %r7971;
	st.global.u8 	[%rd55+4], %r12814;
	shr.u32 	%r7972, %r12813, 24;
	st.global.u8 	[%rd55+11], %r7972;
	shr.u32 	%r7973, %r12813, 16;
	st.global.u8 	[%rd55+10], %r7973;
	shr.u32 	%r7974, %r12813, 8;
	st.global.u8 	[%rd55+9], %r7974;
	st.global.u8 	[%rd55+8], %r12813;
	shr.u32 	%r7975, %r12812, 24;
	st.global.u8 	[%rd55+15], %r7975;
	shr.u32 	%r7976, %r12812, 16;
	st.global.u8 	[%rd55+14], %r7976;
	shr.u32 	%r7977, %r12812, 8;
	st.global.u8 	[%rd55+13], %r7977;
	st.global.u8 	[%rd55+12], %r12812;
	shr.u32 	%r7978, %r12811, 24;
	st.global.u8 	[%rd55+19], %r7978;
	shr.u32 	%r7979, %r12811, 16;
	st.global.u8 	[%rd55+18], %r7979;
	shr.u32 	%r7980, %r12811, 8;
	st.global.u8 	[%rd55+17], %r7980;
	st.global.u8 	[%rd55+16], %r12811;
	shr.u32 	%r7981, %r12810, 24;
	st.global.u8 	[%rd55+23], %r7981;
	shr.u32 	%r7982, %r12810, 16;
	st.global.u8 	[%rd55+22], %r7982;
	shr.u32 	%r7983, %r12810, 8;
	st.global.u8 	[%rd55+21], %r7983;
	st.global.u8 	[%rd55+20], %r12810;
	shr.u32 	%r7984, %r12809, 24;
	st.global.u8 	[%rd55+27], %r7984;
	shr.u32 	%r7985, %r12809, 16;
	st.global.u8 	[%rd55+26], %r7985;
	shr.u32 	%r7986, %r12809, 8;
	st.global.u8 	[%rd55+25], %r7986;
	st.global.u8 	[%rd55+24], %r12809;
	shr.u32 	%r7987, %r12808, 24;
	st.global.u8 	[%rd55+31], %r7987;
	shr.u32 	%r7988, %r12808, 16;
	st.global.u8 	[%rd55+30], %r7988;
	shr.u32 	%r7989, %r12808, 8;
	st.global.u8 	[%rd55+29], %r7989;
	st.global.u8 	[%rd55+28], %r12808;
	shr.u32 	%r7990, %r12807, 24;
	st.global.u8 	[%rd55+35], %r7990;
	shr.u32 	%r7991, %r12807, 16;
	st.global.u8 	[%rd55+34], %r7991;
	shr.u32 	%r7992, %r12807, 8;
	st.global.u8 	[%rd55+33], %r7992;
	st.global.u8 	[%rd55+32], %r12807;
	shr.u32 	%r7993, %r12806, 24;
	st.global.u8 	[%rd55+39], %r7993;
	shr.u32 	%r7994, %r12806, 16;
	st.global.u8 	[%rd55+38], %r7994;
	shr.u32 	%r7995, %r12806, 8;
	st.global.u8 	[%rd55+37], %r7995;
	st.global.u8 	[%rd55+36], %r12806;
	shr.u32 	%r7996, %r12805, 24;
	st.global.u8 	[%rd55+43], %r7996;
	shr.u32 	%r7997, %r12805, 16;
	st.global.u8 	[%rd55+42], %r7997;
	shr.u32 	%r7998, %r12805, 8;
	st.global.u8 	[%rd55+41], %r7998;
	st.global.u8 	[%rd55+40], %r12805;
	shr.u32 	%r7999, %r12804, 24;
	st.global.u8 	[%rd55+47], %r7999;
	shr.u32 	%r8000, %r12804, 16;
	st.global.u8 	[%rd55+46], %r8000;
	shr.u32 	%r8001, %r12804, 8;
	st.global.u8 	[%rd55+45], %r8001;
	st.global.u8 	[%rd55+44], %r12804;
	shr.u32 	%r8002, %r12803, 24;
	st.global.u8 	[%rd55+51], %r8002;
	shr.u32 	%r8003, %r12803, 16;
	st.global.u8 	[%rd55+50], %r8003;
	shr.u32 	%r8004, %r12803, 8;
	st.global.u8 	[%rd55+49], %r8004;
	st.global.u8 	[%rd55+48], %r12803;
	shr.u32 	%r8005, %r12802, 24;
	st.global.u8 	[%rd55+55], %r8005;
	shr.u32 	%r8006, %r12802, 16;
	st.global.u8 	[%rd55+54], %r8006;
	shr.u32 	%r8007, %r12802, 8;
	st.global.u8 	[%rd55+53], %r8007;
	st.global.u8 	[%rd55+52], %r12802;
	shr.u32 	%r8008, %r12801, 24;
	st.global.u8 	[%rd55+59], %r8008;
	shr.u32 	%r8009, %r12801, 16;
	st.global.u8 	[%rd55+58], %r8009;
	shr.u32 	%r8010, %r12801, 8;
	st.global.u8 	[%rd55+57], %r8010;
	st.global.u8 	[%rd55+56], %r12801;
	shr.u32 	%r8011, %r12800, 24;
	st.global.u8 	[%rd55+63], %r8011;
	shr.u32 	%r8012, %r12800, 16;
	st.global.u8 	[%rd55+62], %r8012;
	shr.u32 	%r8013, %r12800, 8;
	st.global.u8 	[%rd55+61], %r8013;
	st.global.u8 	[%rd55+60], %r12800;
	shr.u32 	%r8014, %r12799, 24;
	st.global.u8 	[%rd55+67], %r8014;
	shr.u32 	%r8015, %r12799, 16;
	st.global.u8 	[%rd55+66], %r8015;
	shr.u32 	%r8016, %r12799, 8;
	st.global.u8 	[%rd55+65], %r8016;
	st.global.u8 	[%rd55+64], %r12799;
	shr.u32 	%r8017, %r12798, 24;
	st.global.u8 	[%rd55+71], %r8017;
	shr.u32 	%r8018, %r12798, 16;
	st.global.u8 	[%rd55+70], %r8018;
	shr.u32 	%r8019, %r12798, 8;
	st.global.u8 	[%rd55+69], %r8019;
	st.global.u8 	[%rd55+68], %r12798;
	shr.u32 	%r8020, %r12797, 24;
	st.global.u8 	[%rd55+75], %r8020;
	shr.u32 	%r8021, %r12797, 16;
	st.global.u8 	[%rd55+74], %r8021;
	shr.u32 	%r8022, %r12797, 8;
	st.global.u8 	[%rd55+73], %r8022;
	st.global.u8 	[%rd55+72], %r12797;
	shr.u32 	%r8023, %r12796, 24;
	st.global.u8 	[%rd55+79], %r8023;
	shr.u32 	%r8024, %r12796, 16;
	st.global.u8 	[%rd55+78], %r8024;
	shr.u32 	%r8025, %r12796, 8;
	st.global.u8 	[%rd55+77], %r8025;
	st.global.u8 	[%rd55+76], %r12796;
	shr.u32 	%r8026, %r12795, 24;
	st.global.u8 	[%rd55+83], %r8026;
	shr.u32 	%r8027, %r12795, 16;
	st.global.u8 	[%rd55+82], %r8027;
	shr.u32 	%r8028, %r12795, 8;
	st.global.u8 	[%rd55+81], %r8028;
	st.global.u8 	[%rd55+80], %r12795;
	shr.u32 	%r8029, %r12794, 24;
	st.global.u8 	[%rd55+87], %r8029;
	shr.u32 	%r8030, %r12794, 16;
	st.global.u8 	[%rd55+86], %r8030;
	shr.u32 	%r8031, %r12794, 8;
	st.global.u8 	[%rd55+85], %r8031;
	st.global.u8 	[%rd55+84], %r12794;
	shr.u32 	%r8032, %r12793, 24;
	st.global.u8 	[%rd55+91], %r8032;
	shr.u32 	%r8033, %r12793, 16;
	st.global.u8 	[%rd55+90], %r8033;
	shr.u32 	%r8034, %r12793, 8;
	st.global.u8 	[%rd55+89], %r8034;
	st.global.u8 	[%rd55+88], %r12793;
	shr.u32 	%r8035, %r12792, 24;
	st.global.u8 	[%rd55+95], %r8035;
	shr.u32 	%r8036, %r12792, 16;
	st.global.u8 	[%rd55+94], %r8036;
	shr.u32 	%r8037, %r12792, 8;
	st.global.u8 	[%rd55+93], %r8037;
	st.global.u8 	[%rd55+92], %r12792;
	shr.u32 	%r8038, %r12791, 24;
	st.global.u8 	[%rd55+99], %r8038;
	shr.u32 	%r8039, %r12791, 16;
	st.global.u8 	[%rd55+98], %r8039;
	shr.u32 	%r8040, %r12791, 8;
	st.global.u8 	[%rd55+97], %r8040;
	st.global.u8 	[%rd55+96], %r12791;
	shr.u32 	%r8041, %r12790, 24;
	st.global.u8 	[%rd55+103], %r8041;
	shr.u32 	%r8042, %r12790, 16;
	st.global.u8 	[%rd55+102], %r8042;
	shr.u32 	%r8043, %r12790, 8;
	st.global.u8 	[%rd55+101], %r8043;
	st.global.u8 	[%rd55+100], %r12790;
	shr.u32 	%r8044, %r12789, 24;
	st.global.u8 	[%rd55+107], %r8044;
	shr.u32 	%r8045, %r12789, 16;
	st.global.u8 	[%rd55+106], %r8045;
	shr.u32 	%r8046, %r12789, 8;
	st.global.u8 	[%rd55+105], %r8046;
	st.global.u8 	[%rd55+104], %r12789;
	shr.u32 	%r8047, %r12788, 24;
	st.global.u8 	[%rd55+111], %r8047;
	shr.u32 	%r8048, %r12788, 16;
	st.global.u8 	[%rd55+110], %r8048;
	shr.u32 	%r8049, %r12788, 8;
	st.global.u8 	[%rd55+109], %r8049;
	st.global.u8 	[%rd55+108], %r12788;
	shr.u32 	%r8050, %r12787, 24;
	st.global.u8 	[%rd55+115], %r8050;
	shr.u32 	%r8051, %r12787, 16;
	st.global.u8 	[%rd55+114], %r8051;
	shr.u32 	%r8052, %r12787, 8;
	st.global.u8 	[%rd55+113], %r8052;
	st.global.u8 	[%rd55+112], %r12787;
	shr.u32 	%r8053, %r12786, 24;
	st.global.u8 	[%rd55+119], %r8053;
	shr.u32 	%r8054, %r12786, 16;
	st.global.u8 	[%rd55+118], %r8054;
	shr.u32 	%r8055, %r12786, 8;
	st.global.u8 	[%rd55+117], %r8055;
	st.global.u8 	[%rd55+116], %r12786;
	shr.u32 	%r8056, %r12785, 24;
	st.global.u8 	[%rd55+123], %r8056;
	shr.u32 	%r8057, %r12785, 16;
	st.global.u8 	[%rd55+122], %r8057;
	shr.u32 	%r8058, %r12785, 8;
	st.global.u8 	[%rd55+121], %r8058;
	st.global.u8 	[%rd55+120], %r12785;
	shr.u32 	%r8059, %r12784, 24;
	st.global.u8 	[%rd55+127], %r8059;
	shr.u32 	%r8060, %r12784, 16;
	st.global.u8 	[%rd55+126], %r8060;
	shr.u32 	%r8061, %r12784, 8;
	st.global.u8 	[%rd55+125], %r8061;
	st.global.u8 	[%rd55+124], %r12784;
	shr.u32 	%r8062, %r12847, 24;
	st.global.u8 	[%rd55+131], %r8062;
	shr.u32 	%r8063, %r12847, 16;
	st.global.u8 	[%rd55+130], %r8063;
	shr.u32 	%r8064, %r12847, 8;
	st.global.u8 	[%rd55+129], %r8064;
	st.global.u8 	[%rd55+128], %r12847;
	shr.u32 	%r8065, %r12846, 24;
	st.global.u8 	[%rd55+135], %r8065;
	shr.u32 	%r8066, %r12846, 16;
	st.global.u8 	[%rd55+134], %r8066;
	shr.u32 	%r8067, %r12846, 8;
	st.global.u8 	[%rd55+133], %r8067;
	st.global.u8 	[%rd55+132], %r12846;
	shr.u32 	%r8068, %r12845, 24;
	st.global.u8 	[%rd55+139], %r8068;
	shr.u32 	%r8069, %r12845, 16;
	st.global.u8 	[%rd55+138], %r8069;
	shr.u32 	%r8070, %r12845, 8;
	st.global.u8 	[%rd55+137], %r8070;
	st.global.u8 	[%rd55+136], %r12845;
	shr.u32 	%r8071, %r12844, 24;
	st.global.u8 	[%rd55+143], %r8071;
	shr.u32 	%r8072, %r12844, 16;
	st.global.u8 	[%rd55+142], %r8072;
	shr.u32 	%r8073, %r12844, 8;
	st.global.u8 	[%rd55+141], %r8073;
	st.global.u8 	[%rd55+140], %r12844;
	shr.u32 	%r8074, %r12843, 24;
	st.global.u8 	[%rd55+147], %r8074;
	shr.u32 	%r8075, %r12843, 16;
	st.global.u8 	[%rd55+146], %r8075;
	shr.u32 	%r8076, %r12843, 8;
	st.global.u8 	[%rd55+145], %r8076;
	st.global.u8 	[%rd55+144], %r12843;
	shr.u32 	%r8077, %r12842, 24;
	st.global.u8 	[%rd55+151], %r8077;
	shr.u32 	%r8078, %r12842, 16;
	st.global.u8 	[%rd55+150], %r8078;
	shr.u32 	%r8079, %r12842, 8;
	st.global.u8 	[%rd55+149], %r8079;
	st.global.u8 	[%rd55+148], %r12842;
	shr.u32 	%r8080, %r12841, 24;
	st.global.u8 	[%rd55+155], %r8080;
	shr.u32 	%r8081, %r12841, 16;
	st.global.u8 	[%rd55+154], %r8081;
	shr.u32 	%r8082, %r12841, 8;
	st.global.u8 	[%rd55+153], %r8082;
	st.global.u8 	[%rd55+152], %r12841;
	shr.u32 	%r8083, %r12840, 24;
	st.global.u8 	[%rd55+159], %r8083;
	shr.u32 	%r8084, %r12840, 16;
	st.global.u8 	[%rd55+158], %r8084;
	shr.u32 	%r8085, %r12840, 8;
	st.global.u8 	[%rd55+157], %r8085;
	st.global.u8 	[%rd55+156], %r12840;
	shr.u32 	%r8086, %r12839, 24;
	st.global.u8 	[%rd55+163], %r8086;
	shr.u32 	%r8087, %r12839, 16;
	st.global.u8 	[%rd55+162], %r8087;
	shr.u32 	%r8088, %r12839, 8;
	st.global.u8 	[%rd55+161], %r8088;
	st.global.u8 	[%rd55+160], %r12839;
	shr.u32 	%r8089, %r12838, 24;
	st.global.u8 	[%rd55+167], %r8089;
	shr.u32 	%r8090, %r12838, 16;
	st.global.u8 	[%rd55+166], %r8090;
	shr.u32 	%r8091, %r12838, 8;
	st.global.u8 	[%rd55+165], %r8091;
	st.global.u8 	[%rd55+164], %r12838;
	shr.u32 	%r8092, %r12837, 24;
	st.global.u8 	[%rd55+171], %r8092;
	shr.u32 	%r8093, %r12837, 16;
	st.global.u8 	[%rd55+170], %r8093;
	shr.u32 	%r8094, %r12837, 8;
	st.global.u8 	[%rd55+169], %r8094;
	st.global.u8 	[%rd55+168], %r12837;
	shr.u32 	%r8095, %r12836, 24;
	st.global.u8 	[%rd55+175], %r8095;
	shr.u32 	%r8096, %r12836, 16;
	st.global.u8 	[%rd55+174], %r8096;
	shr.u32 	%r8097, %r12836, 8;
	st.global.u8 	[%rd55+173], %r8097;
	st.global.u8 	[%rd55+172], %r12836;
	shr.u32 	%r8098, %r12835, 24;
	st.global.u8 	[%rd55+179], %r8098;
	shr.u32 	%r8099, %r12835, 16;
	st.global.u8 	[%rd55+178], %r8099;
	shr.u32 	%r8100, %r12835, 8;
	st.global.u8 	[%rd55+177], %r8100;
	st.global.u8 	[%rd55+176], %r12835;
	shr.u32 	%r8101, %r12834, 24;
	st.global.u8 	[%rd55+183], %r8101;
	shr.u32 	%r8102, %r12834, 16;
	st.global.u8 	[%rd55+182], %r8102;
	shr.u32 	%r8103, %r12834, 8;
	st.global.u8 	[%rd55+181], %r8103;
	st.global.u8 	[%rd55+180], %r12834;
	shr.u32 	%r8104, %r12833, 24;
	st.global.u8 	[%rd55+187], %r8104;
	shr.u32 	%r8105, %r12833, 16;
	st.global.u8 	[%rd55+186], %r8105;
	shr.u32 	%r8106, %r12833, 8;
	st.global.u8 	[%rd55+185], %r8106;
	st.global.u8 	[%rd55+184], %r12833;
	shr.u32 	%r8107, %r12832, 24;
	st.global.u8 	[%rd55+191], %r8107;
	shr.u32 	%r8108, %r12832, 16;
	st.global.u8 	[%rd55+190], %r8108;
	shr.u32 	%r8109, %r12832, 8;
	st.global.u8 	[%rd55+189], %r8109;
	st.global.u8 	[%rd55+188], %r12832;
	shr.u32 	%r8110, %r12831, 24;
	st.global.u8 	[%rd55+195], %r8110;
	shr.u32 	%r8111, %r12831, 16;
	st.global.u8 	[%rd55+194], %r8111;
	shr.u32 	%r8112, %r12831, 8;
	st.global.u8 	[%rd55+193], %r8112;
	st.global.u8 	[%rd55+192], %r12831;
	shr.u32 	%r8113, %r12830, 24;
	st.global.u8 	[%rd55+199], %r8113;
	shr.u32 	%r8114, %r12830, 16;
	st.global.u8 	[%rd55+198], %r8114;
	shr.u32 	%r8115, %r12830, 8;
	st.global.u8 	[%rd55+197], %r8115;
	st.global.u8 	[%rd55+196], %r12830;
	shr.u32 	%r8116, %r12829, 24;
	st.global.u8 	[%rd55+203], %r8116;
	shr.u32 	%r8117, %r12829, 16;
	st.global.u8 	[%rd55+202], %r8117;
	shr.u32 	%r8118, %r12829, 8;
	st.global.u8 	[%rd55+201], %r8118;
	st.global.u8 	[%rd55+200], %r12829;
	shr.u32 	%r8119, %r12828, 24;
	st.global.u8 	[%rd55+207], %r8119;
	shr.u32 	%r8120, %r12828, 16;
	st.global.u8 	[%rd55+206], %r8120;
	shr.u32 	%r8121, %r12828, 8;
	st.global.u8 	[%rd55+205], %r8121;
	st.global.u8 	[%rd55+204], %r12828;
	shr.u32 	%r8122, %r12827, 24;
	st.global.u8 	[%rd55+211], %r8122;
	shr.u32 	%r8123, %r12827, 16;
	st.global.u8 	[%rd55+210], %r8123;
	shr.u32 	%r8124, %r12827, 8;
	st.global.u8 	[%rd55+209], %r8124;
	st.global.u8 	[%rd55+208], %r12827;
	shr.u32 	%r8125, %r12826, 24;
	st.global.u8 	[%rd55+215], %r8125;
	shr.u32 	%r8126, %r12826, 16;
	st.global.u8 	[%rd55+214], %r8126;
	shr.u32 	%r8127, %r12826, 8;
	st.global.u8 	[%rd55+213], %r8127;
	st.global.u8 	[%rd55+212], %r12826;
	shr.u32 	%r8128, %r12825, 24;
	st.global.u8 	[%rd55+219], %r8128;
	shr.u32 	%r8129, %r12825, 16;
	st.global.u8 	[%rd55+218], %r8129;
	shr.u32 	%r8130, %r12825, 8;
	st.global.u8 	[%rd55+217], %r8130;
	st.global.u8 	[%rd55+216], %r12825;
	shr.u32 	%r8131, %r12824, 24;
	st.global.u8 	[%rd55+223], %r8131;
	shr.u32 	%r8132, %r12824, 16;
	st.global.u8 	[%rd55+222], %r8132;
	shr.u32 	%r8133, %r12824, 8;
	st.global.u8 	[%rd55+221], %r8133;
	st.global.u8 	[%rd55+220], %r12824;
	shr.u32 	%r8134, %r12823, 24;
	st.global.u8 	[%rd55+227], %r8134;
	shr.u32 	%r8135, %r12823, 16;
	st.global.u8 	[%rd55+226], %r8135;
	shr.u32 	%r8136, %r12823, 8;
	st.global.u8 	[%rd55+225], %r8136;
	st.global.u8 	[%rd55+224], %r12823;
	shr.u32 	%r8137, %r12822, 24;
	st.global.u8 	[%rd55+231], %r8137;
	shr.u32 	%r8138, %r12822, 16;
	st.global.u8 	[%rd55+230], %r8138;
	shr.u32 	%r8139, %r12822, 8;
	st.global.u8 	[%rd55+229], %r8139;
	st.global.u8 	[%rd55+228], %r12822;
	shr.u32 	%r8140, %r12821, 24;
	st.global.u8 	[%rd55+235], %r8140;
	shr.u32 	%r8141, %r12821, 16;
	st.global.u8 	[%rd55+234], %r8141;
	shr.u32 	%r8142, %r12821, 8;
	st.global.u8 	[%rd55+233], %r8142;
	st.global.u8 	[%rd55+232], %r12821;
	shr.u32 	%r8143, %r12820, 24;
	st.global.u8 	[%rd55+239], %r8143;
	shr.u32 	%r8144, %r12820, 16;
	st.global.u8 	[%rd55+238], %r8144;
	shr.u32 	%r8145, %r12820, 8;
	st.global.u8 	[%rd55+237], %r8145;
	st.global.u8 	[%rd55+236], %r12820;
	shr.u32 	%r8146, %r12819, 24;
	st.global.u8 	[%rd55+243], %r8146;
	shr.u32 	%r8147, %r12819, 16;
	st.global.u8 	[%rd55+242], %r8147;
	shr.u32 	%r8148, %r12819, 8;
	st.global.u8 	[%rd55+241], %r8148;
	st.global.u8 	[%rd55+240], %r12819;
	shr.u32 	%r8149, %r12818, 24;
	st.global.u8 	[%rd55+247], %r8149;
	shr.u32 	%r8150, %r12818, 16;
	st.global.u8 	[%rd55+246], %r8150;
	shr.u32 	%r8151, %r12818, 8;
	st.global.u8 	[%rd55+245], %r8151;
	st.global.u8 	[%rd55+244], %r12818;
	shr.u32 	%r8152, %r12817, 24;
	st.global.u8 	[%rd55+251], %r8152;
	shr.u32 	%r8153, %r12817, 16;
	st.global.u8 	[%rd55+250], %r8153;
	shr.u32 	%r8154, %r12817, 8;
	st.global.u8 	[%rd55+249], %r8154;
	st.global.u8 	[%rd55+248], %r12817;
	shr.u32 	%r8155, %r12816, 24;
	st.global.u8 	[%rd55+255], %r8155;
	shr.u32 	%r8156, %r12816, 16;
	st.global.u8 	[%rd55+254], %r8156;
	shr.u32 	%r8157, %r12816, 8;
	st.global.u8 	[%rd55+253], %r8157;
	st.global.u8 	[%rd55+252], %r12816;
	shr.u32 	%r8158, %r12879, 24;
	st.global.u8 	[%rd55+259], %r8158;
	shr.u32 	%r8159, %r12879, 16;
	st.global.u8 	[%rd55+258], %r8159;
	shr.u32 	%r8160, %r12879, 8;
	st.global.u8 	[%rd55+257], %r8160;
	st.global.u8 	[%rd55+256], %r12879;
	shr.u32 	%r8161, %r12878, 24;
	st.global.u8 	[%rd55+263], %r8161;
	shr.u32 	%r8162, %r12878, 16;
	st.global.u8 	[%rd55+262], %r8162;
	shr.u32 	%r8163, %r12878, 8;
	st.global.u8 	[%rd55+261], %r8163;
	st.global.u8 	[%rd55+260], %r12878;
	shr.u32 	%r8164, %r12877, 24;
	st.global.u8 	[%rd55+267], %r8164;
	shr.u32 	%r8165, %r12877, 16;
	st.global.u8 	[%rd55+266], %r8165;
	shr.u32 	%r8166, %r12877, 8;
	st.global.u8 	[%rd55+265], %r8166;
	st.global.u8 	[%rd55+264], %r12877;
	shr.u32 	%r8167, %r12876, 24;
	st.global.u8 	[%rd55+271], %r8167;
	shr.u32 	%r8168, %r12876, 16;
	st.global.u8 	[%rd55+270], %r8168;
	shr.u32 	%r8169, %r12876, 8;
	st.global.u8 	[%rd55+269], %r8169;
	st.global.u8 	[%rd55+268], %r12876;
	shr.u32 	%r8170, %r12875, 24;
	st.global.u8 	[%rd55+275], %r8170;
	shr.u32 	%r8171, %r12875, 16;
	st.global.u8 	[%rd55+274], %r8171;
	shr.u32 	%r8172, %r12875, 8;
	st.global.u8 	[%rd55+273], %r8172;
	st.global.u8 	[%rd55+272], %r12875;
	shr.u32 	%r8173, %r12874, 24;
	st.global.u8 	[%rd55+279], %r8173;
	shr.u32 	%r8174, %r12874, 16;
	st.global.u8 	[%rd55+278], %r8174;
	shr.u32 	%r8175, %r12874, 8;
	st.global.u8 	[%rd55+277], %r8175;
	st.global.u8 	[%rd55+276], %r12874;
	shr.u32 	%r8176, %r12873, 24;
	st.global.u8 	[%rd55+283], %r8176;
	shr.u32 	%r8177, %r12873, 16;
	st.global.u8 	[%rd55+282], %r8177;
	shr.u32 	%r8178, %r12873, 8;
	st.global.u8 	[%rd55+281], %r8178;
	st.global.u8 	[%rd55+280], %r12873;
	shr.u32 	%r8179, %r12872, 24;
	st.global.u8 	[%rd55+287], %r8179;
	shr.u32 	%r8180, %r12872, 16;
	st.global.u8 	[%rd55+286], %r8180;
	shr.u32 	%r8181, %r12872, 8;
	st.global.u8 	[%rd55+285], %r8181;
	st.global.u8 	[%rd55+284], %r12872;
	shr.u32 	%r8182, %r12871, 24;
	st.global.u8 	[%rd55+291], %r8182;
	shr.u32 	%r8183, %r12871, 16;
	st.global.u8 	[%rd55+290], %r8183;
	shr.u32 	%r8184, %r12871, 8;
	st.global.u8 	[%rd55+289], %r8184;
	st.global.u8 	[%rd55+288], %r12871;
	shr.u32 	%r8185, %r12870, 24;
	st.global.u8 	[%rd55+295], %r8185;
	shr.u32 	%r8186, %r12870, 16;
	st.global.u8 	[%rd55+294], %r8186;
	shr.u32 	%r8187, %r12870, 8;
	st.global.u8 	[%rd55+293], %r8187;
	st.global.u8 	[%rd55+292], %r12870;
	shr.u32 	%r8188, %r12869, 24;
	st.global.u8 	[%rd55+299], %r8188;
	shr.u32 	%r8189, %r12869, 16;
	st.global.u8 	[%rd55+298], %r8189;
	shr.u32 	%r8190, %r12869, 8;
	st.global.u8 	[%rd55+297], %r8190;
	st.global.u8 	[%rd55+296], %r12869;
	shr.u32 	%r8191, %r12868, 24;
	st.global.u8 	[%rd55+303], %r8191;
	shr.u32 	%r8192, %r12868, 16;
	st.global.u8 	[%rd55+302], %r8192;
	shr.u32 	%r8193, %r12868, 8;
	st.global.u8 	[%rd55+301], %r8193;
	st.global.u8 	[%rd55+300], %r12868;
	shr.u32 	%r8194, %r12867, 24;
	st.global.u8 	[%rd55+307], %r8194;
	shr.u32 	%r8195, %r12867, 16;
	st.global.u8 	[%rd55+306], %r8195;
	shr.u32 	%r8196, %r12867, 8;
	st.global.u8 	[%rd55+305], %r8196;
	st.global.u8 	[%rd55+304], %r12867;
	shr.u32 	%r8197, %r12866, 24;
	st.global.u8 	[%rd55+311], %r8197;
	shr.u32 	%r8198, %r12866, 16;
	st.global.u8 	[%rd55+310], %r8198;
	shr.u32 	%r8199, %r12866, 8;
	st.global.u8 	[%rd55+309], %r8199;
	st.global.u8 	[%rd55+308], %r12866;
	shr.u32 	%r8200, %r12865, 24;
	st.global.u8 	[%rd55+315], %r8200;
	shr.u32 	%r8201, %r12865, 16;
	st.global.u8 	[%rd55+314], %r8201;
	shr.u32 	%r8202, %r12865, 8;
	st.global.u8 	[%rd55+313], %r8202;
	st.global.u8 	[%rd55+312], %r12865;
	shr.u32 	%r8203, %r12864, 24;
	st.global.u8 	[%rd55+319], %r8203;
	shr.u32 	%r8204, %r12864, 16;
	st.global.u8 	[%rd55+318], %r8204;
	shr.u32 	%r8205, %r12864, 8;
	st.global.u8 	[%rd55+317], %r8205;
	st.global.u8 	[%rd55+316], %r12864;
	shr.u32 	%r8206, %r12863, 24;
	st.global.u8 	[%rd55+323], %r8206;
	shr.u32 	%r8207, %r12863, 16;
	st.global.u8 	[%rd55+322], %r8207;
	shr.u32 	%r8208, %r12863, 8;
	st.global.u8 	[%rd55+321], %r8208;
	st.global.u8 	[%rd55+320], %r12863;
	shr.u32 	%r8209, %r12862, 24;
	st.global.u8 	[%rd55+327], %r8209;
	shr.u32 	%r8210, %r12862, 16;
	st.global.u8 	[%rd55+326], %r8210;
	shr.u32 	%r8211, %r12862, 8;
	st.global.u8 	[%rd55+325], %r8211;
	st.global.u8 	[%rd55+324], %r12862;
	shr.u32 	%r8212, %r12861, 24;
	st.global.u8 	[%rd55+331], %r8212;
	shr.u32 	%r8213, %r12861, 16;
	st.global.u8 	[%rd55+330], %r8213;
	shr.u32 	%r8214, %r12861, 8;
	st.global.u8 	[%rd55+329], %r8214;
	st.global.u8 	[%rd55+328], %r12861;
	shr.u32 	%r8215, %r12860, 24;
	st.global.u8 	[%rd55+335], %r8215;
	shr.u32 	%r8216, %r12860, 16;
	st.global.u8 	[%rd55+334], %r8216;
	shr.u32 	%r8217, %r12860, 8;
	st.global.u8 	[%rd55+333], %r8217;
	st.global.u8 	[%rd55+332], %r12860;
	shr.u32 	%r8218, %r12859, 24;
	st.global.u8 	[%rd55+339], %r8218;
	shr.u32 	%r8219, %r12859, 16;
	st.global.u8 	[%rd55+338], %r8219;
	shr.u32 	%r8220, %r12859, 8;
	st.global.u8 	[%rd55+337], %r8220;
	st.global.u8 	[%rd55+336], %r12859;
	shr.u32 	%r8221, %r12858, 24;
	st.global.u8 	[%rd55+343], %r8221;
	shr.u32 	%r8222, %r12858, 16;
	st.global.u8 	[%rd55+342], %r8222;
	shr.u32 	%r8223, %r12858, 8;
	st.global.u8 	[%rd55+341], %r8223;
	st.global.u8 	[%rd55+340], %r12858;
	shr.u32 	%r8224, %r12857, 24;
	st.global.u8 	[%rd55+347], %r8224;
	shr.u32 	%r8225, %r12857, 16;
	st.global.u8 	[%rd55+346], %r8225;
	shr.u32 	%r8226, %r12857, 8;
	st.global.u8 	[%rd55+345], %r8226;
	st.global.u8 	[%rd55+344], %r12857;
	shr.u32 	%r8227, %r12856, 24;
	st.global.u8 	[%rd55+351], %r8227;
	shr.u32 	%r8228, %r12856, 16;
	st.global.u8 	[%rd55+350], %r8228;
	shr.u32 	%r8229, %r12856, 8;
	st.global.u8 	[%rd55+349], %r8229;
	st.global.u8 	[%rd55+348], %r12856;
	shr.u32 	%r8230, %r12855, 24;
	st.global.u8 	[%rd55+355], %r8230;
	shr.u32 	%r8231, %r12855, 16;
	st.global.u8 	[%rd55+354], %r8231;
	shr.u32 	%r8232, %r12855, 8;
	st.global.u8 	[%rd55+353], %r8232;
	st.global.u8 	[%rd55+352], %r12855;
	shr.u32 	%r8233, %r12854, 24;
	st.global.u8 	[%rd55+359], %r8233;
	shr.u32 	%r8234, %r12854, 16;
	st.global.u8 	[%rd55+358], %r8234;
	shr.u32 	%r8235, %r12854, 8;
	st.global.u8 	[%rd55+357], %r8235;
	st.global.u8 	[%rd55+356], %r12854;
	shr.u32 	%r8236, %r12853, 24;
	st.global.u8 	[%rd55+363], %r8236;
	shr.u32 	%r8237, %r12853, 16;
	st.global.u8 	[%rd55+362], %r8237;
	shr.u32 	%r8238, %r12853, 8;
	st.global.u8 	[%rd55+361], %r8238;
	st.global.u8 	[%rd55+360], %r12853;
	shr.u32 	%r8239, %r12852, 24;
	st.global.u8 	[%rd55+367], %r8239;
	shr.u32 	%r8240, %r12852, 16;
	st.global.u8 	[%rd55+366], %r8240;
	shr.u32 	%r8241, %r12852, 8;
	st.global.u8 	[%rd55+365], %r8241;
	st.global.u8 	[%rd55+364], %r12852;
	shr.u32 	%r8242, %r12851, 24;
	st.global.u8 	[%rd55+371], %r8242;
	shr.u32 	%r8243, %r12851, 16;
	st.global.u8 	[%rd55+370], %r8243;
	shr.u32 	%r8244, %r12851, 8;
	st.global.u8 	[%rd55+369], %r8244;
	st.global.u8 	[%rd55+368], %r12851;
	shr.u32 	%r8245, %r12850, 24;
	st.global.u8 	[%rd55+375], %r8245;
	shr.u32 	%r8246, %r12850, 16;
	st.global.u8 	[%rd55+374], %r8246;
	shr.u32 	%r8247, %r12850, 8;
	st.global.u8 	[%rd55+373], %r8247;
	st.global.u8 	[%rd55+372], %r12850;
	shr.u32 	%r8248, %r12849, 24;
	st.global.u8 	[%rd55+379], %r8248;
	shr.u32 	%r8249, %r12849, 16;
	st.global.u8 	[%rd55+378], %r8249;
	shr.u32 	%r8250, %r12849, 8;
	st.global.u8 	[%rd55+377], %r8250;
	st.global.u8 	[%rd55+376], %r12849;
	shr.u32 	%r8251, %r12848, 24;
	st.global.u8 	[%rd55+383], %r8251;
	shr.u32 	%r8252, %r12848, 16;
	st.global.u8 	[%rd55+382], %r8252;
	shr.u32 	%r8253, %r12848, 8;
	st.global.u8 	[%rd55+381], %r8253;
	st.global.u8 	[%rd55+380], %r12848;
	shr.u32 	%r8254, %r12911, 24;
	st.global.u8 	[%rd55+387], %r8254;
	shr.u32 	%r8255, %r12911, 16;
	st.global.u8 	[%rd55+386], %r8255;
	shr.u32 	%r8256, %r12911, 8;
	st.global.u8 	[%rd55+385], %r8256;
	st.global.u8 	[%rd55+384], %r12911;
	shr.u32 	%r8257, %r12910, 24;
	st.global.u8 	[%rd55+391], %r8257;
	shr.u32 	%r8258, %r12910, 16;
	st.global.u8 	[%rd55+390], %r8258;
	shr.u32 	%r8259, %r12910, 8;
	st.global.u8 	[%rd55+389], %r8259;
	st.global.u8 	[%rd55+388], %r12910;
	shr.u32 	%r8260, %r12909, 24;
	st.global.u8 	[%rd55+395], %r8260;
	shr.u32 	%r8261, %r12909, 16;
	st.global.u8 	[%rd55+394], %r8261;
	shr.u32 	%r8262, %r12909, 8;
	st.global.u8 	[%rd55+393], %r8262;
	st.global.u8 	[%rd55+392], %r12909;
	shr.u32 	%r8263, %r12908, 24;
	st.global.u8 	[%rd55+399], %r8263;
	shr.u32 	%r8264, %r12908, 16;
	st.global.u8 	[%rd55+398], %r8264;
	shr.u32 	%r8265, %r12908, 8;
	st.global.u8 	[%rd55+397], %r8265;
	st.global.u8 	[%rd55+396], %r12908;
	shr.u32 	%r8266, %r12907, 24;
	st.global.u8 	[%rd55+403], %r8266;
	shr.u32 	%r8267, %r12907, 16;
	st.global.u8 	[%rd55+402], %r8267;
	shr.u32 	%r8268, %r12907, 8;
	st.global.u8 	[%rd55+401], %r8268;
	st.global.u8 	[%rd55+400], %r12907;
	shr.u32 	%r8269, %r12906, 24;
	st.global.u8 	[%rd55+407], %r8269;
	shr.u32 	%r8270, %r12906, 16;
	st.global.u8 	[%rd55+406], %r8270;
	shr.u32 	%r8271, %r12906, 8;
	st.global.u8 	[%rd55+405], %r8271;
	st.global.u8 	[%rd55+404], %r12906;
	shr.u32 	%r8272, %r12905, 24;
	st.global.u8 	[%rd55+411], %r8272;
	shr.u32 	%r8273, %r12905, 16;
	st.global.u8 	[%rd55+410], %r8273;
	shr.u32 	%r8274, %r12905, 8;
	st.global.u8 	[%rd55+409], %r8274;
	st.global.u8 	[%rd55+408], %r12905;
	shr.u32 	%r8275, %r12904, 24;
	st.global.u8 	[%rd55+415], %r8275;
	shr.u32 	%r8276, %r12904, 16;
	st.global.u8 	[%rd55+414], %r8276;
	shr.u32 	%r8277, %r12904, 8;
	st.global.u8 	[%rd55+413], %r8277;
	st.global.u8 	[%rd55+412], %r12904;
	shr.u32 	%r8278, %r12903, 24;
	st.global.u8 	[%rd55+419], %r8278;
	shr.u32 	%r8279, %r12903, 16;
	st.global.u8 	[%rd55+418], %r8279;
	shr.u32 	%r8280, %r12903, 8;
	st.global.u8 	[%rd55+417], %r8280;
	st.global.u8 	[%rd55+416], %r12903;
	shr.u32 	%r8281, %r12902, 24;
	st.global.u8 	[%rd55+423], %r8281;
	shr.u32 	%r8282, %r12902, 16;
	st.global.u8 	[%rd55+422], %r8282;
	shr.u32 	%r8283, %r12902, 8;
	st.global.u8 	[%rd55+421], %r8283;
	st.global.u8 	[%rd55+420], %r12902;
	shr.u32 	%r8284, %r12901, 24;
	st.global.u8 	[%rd55+427], %r8284;
	shr.u32 	%r8285, %r12901, 16;
	st.global.u8 	[%rd55+426], %r8285;
	shr.u32 	%r8286, %r12901, 8;
	st.global.u8 	[%rd55+425], %r8286;
	st.global.u8 	[%rd55+424], %r12901;
	shr.u32 	%r8287, %r12900, 24;
	st.global.u8 	[%rd55+431], %r8287;
	shr.u32 	%r8288, %r12900, 16;
	st.global.u8 	[%rd55+430], %r8288;
	shr.u32 	%r8289, %r12900, 8;
	st.global.u8 	[%rd55+429], %r8289;
	st.global.u8 	[%rd55+428], %r12900;
	shr.u32 	%r8290, %r12899, 24;
	st.global.u8 	[%rd55+435], %r8290;
	shr.u32 	%r8291, %r12899, 16;
	st.global.u8 	[%rd55+434], %r8291;
	shr.u32 	%r8292, %r12899, 8;
	st.global.u8 	[%rd55+433], %r8292;
	st.global.u8 	[%rd55+432], %r12899;
	shr.u32 	%r8293, %r12898, 24;
	st.global.u8 	[%rd55+439], %r8293;
	shr.u32 	%r8294, %r12898, 16;
	st.global.u8 	[%rd55+438], %r8294;
	shr.u32 	%r8295, %r12898, 8;
	st.global.u8 	[%rd55+437], %r8295;
	st.global.u8 	[%rd55+436], %r12898;
	shr.u32 	%r8296, %r12897, 24;
	st.global.u8 	[%rd55+443], %r8296;
	shr.u32 	%r8297, %r12897, 16;
	st.global.u8 	[%rd55+442], %r8297;
	shr.u32 	%r8298, %r12897, 8;
	st.global.u8 	[%rd55+441], %r8298;
	st.global.u8 	[%rd55+440], %r12897;
	shr.u32 	%r8299, %r12896, 24;
	st.global.u8 	[%rd55+447], %r8299;
	shr.u32 	%r8300, %r12896, 16;
	st.global.u8 	[%rd55+446], %r8300;
	shr.u32 	%r8301, %r12896, 8;
	st.global.u8 	[%rd55+445], %r8301;
	st.global.u8 	[%rd55+444], %r12896;
	shr.u32 	%r8302, %r12895, 24;
	st.global.u8 	[%rd55+451], %r8302;
	shr.u32 	%r8303, %r12895, 16;
	st.global.u8 	[%rd55+450], %r8303;
	shr.u32 	%r8304, %r12895, 8;
	st.global.u8 	[%rd55+449], %r8304;
	st.global.u8 	[%rd55+448], %r12895;
	shr.u32 	%r8305, %r12894, 24;
	st.global.u8 	[%rd55+455], %r8305;
	shr.u32 	%r8306, %r12894, 16;
	st.global.u8 	[%rd55+454], %r8306;
	shr.u32 	%r8307, %r12894, 8;
	st.global.u8 	[%rd55+453], %r8307;
	st.global.u8 	[%rd55+452], %r12894;
	shr.u32 	%r8308, %r12893, 24;
	st.global.u8 	[%rd55+459], %r8308;
	shr.u32 	%r8309, %r12893, 16;
	st.global.u8 	[%rd55+458], %r8309;
	shr.u32 	%r8310, %r12893, 8;
	st.global.u8 	[%rd55+457], %r8310;
	st.global.u8 	[%rd55+456], %r12893;
	shr.u32 	%r8311, %r12892, 24;
	st.global.u8 	[%rd55+463], %r8311;
	shr.u32 	%r8312, %r12892, 16;
	st.global.u8 	[%rd55+462], %r8312;
	shr.u32 	%r8313, %r12892, 8;
	st.global.u8 	[%rd55+461], %r8313;
	st.global.u8 	[%rd55+460], %r12892;
	shr.u32 	%r8314, %r12891, 24;
	st.global.u8 	[%rd55+467], %r8314;
	shr.u32 	%r8315, %r12891, 16;
	st.global.u8 	[%rd55+466], %r8315;
	shr.u32 	%r8316, %r12891, 8;
	st.global.u8 	[%rd55+465], %r8316;
	st.global.u8 	[%rd55+464], %r12891;
	shr.u32 	%r8317, %r12890, 24;
	st.global.u8 	[%rd55+471], %r8317;
	shr.u32 	%r8318, %r12890, 16;
	st.global.u8 	[%rd55+470], %r8318;
	shr.u32 	%r8319, %r12890, 8;
	st.global.u8 	[%rd55+469], %r8319;
	st.global.u8 	[%rd55+468], %r12890;
	shr.u32 	%r8320, %r12889, 24;
	st.global.u8 	[%rd55+475], %r8320;
	shr.u32 	%r8321, %r12889, 16;
	st.global.u8 	[%rd55+474], %r8321;
	shr.u32 	%r8322, %r12889, 8;
	st.global.u8 	[%rd55+473], %r8322;
	st.global.u8 	[%rd55+472], %r12889;
	shr.u32 	%r8323, %r12888, 24;
	st.global.u8 	[%rd55+479], %r8323;
	shr.u32 	%r8324, %r12888, 16;
	st.global.u8 	[%rd55+478], %r8324;
	shr.u32 	%r8325, %r12888, 8;
	st.global.u8 	[%rd55+477], %r8325;
	st.global.u8 	[%rd55+476], %r12888;
	shr.u32 	%r8326, %r12887, 24;
	st.global.u8 	[%rd55+483], %r8326;
	shr.u32 	%r8327, %r12887, 16;
	st.global.u8 	[%rd55+482], %r8327;
	shr.u32 	%r8328, %r12887, 8;
	st.global.u8 	[%rd55+481], %r8328;
	st.global.u8 	[%rd55+480], %r12887;
	shr.u32 	%r8329, %r12886, 24;
	st.global.u8 	[%rd55+487], %r8329;
	shr.u32 	%r8330, %r12886, 16;
	st.global.u8 	[%rd55+486], %r8330;
	shr.u32 	%r8331, %r12886, 8;
	st.global.u8 	[%rd55+485], %r8331;
	st.global.u8 	[%rd55+484], %r12886;
	shr.u32 	%r8332, %r12885, 24;
	st.global.u8 	[%rd55+491], %r8332;
	shr.u32 	%r8333, %r12885, 16;
	st.global.u8 	[%rd55+490], %r8333;
	shr.u32 	%r8334, %r12885, 8;
	st.global.u8 	[%rd55+489], %r8334;
	st.global.u8 	[%rd55+488], %r12885;
	shr.u32 	%r8335, %r12884, 24;
	st.global.u8 	[%rd55+495], %r8335;
	shr.u32 	%r8336, %r12884, 16;
	st.global.u8 	[%rd55+494], %r8336;
	shr.u32 	%r8337, %r12884, 8;
	st.global.u8 	[%rd55+493], %r8337;
	st.global.u8 	[%rd55+492], %r12884;
	shr.u32 	%r8338, %r12883, 24;
	st.global.u8 	[%rd55+499], %r8338;
	shr.u32 	%r8339, %r12883, 16;
	st.global.u8 	[%rd55+498], %r8339;
	shr.u32 	%r8340, %r12883, 8;
	st.global.u8 	[%rd55+497], %r8340;
	st.global.u8 	[%rd55+496], %r12883;
	shr.u32 	%r8341, %r12882, 24;
	st.global.u8 	[%rd55+503], %r8341;
	shr.u32 	%r8342, %r12882, 16;
	st.global.u8 	[%rd55+502], %r8342;
	shr.u32 	%r8343, %r12882, 8;
	st.global.u8 	[%rd55+501], %r8343;
	st.global.u8 	[%rd55+500], %r12882;
	shr.u32 	%r8344, %r12881, 24;
	st.global.u8 	[%rd55+507], %r8344;
	shr.u32 	%r8345, %r12881, 16;
	st.global.u8 	[%rd55+506], %r8345;
	shr.u32 	%r8346, %r12881, 8;
	st.global.u8 	[%rd55+505], %r8346;
	st.global.u8 	[%rd55+504], %r12881;
	shr.u32 	%r8347, %r12880, 24;
	st.global.u8 	[%rd55+511], %r8347;
	shr.u32 	%r8348, %r12880, 16;
	st.global.u8 	[%rd55+510], %r8348;
	shr.u32 	%r8349, %r12880, 8;
	st.global.u8 	[%rd55+509], %r8349;
	st.global.u8 	[%rd55+508], %r12880;
	shr.u32 	%r8350, %r12943, 24;
	st.global.u8 	[%rd55+515], %r8350;
	shr.u32 	%r8351, %r12943, 16;
	st.global.u8 	[%rd55+514], %r8351;
	shr.u32 	%r8352, %r12943, 8;
	st.global.u8 	[%rd55+513], %r8352;
	st.global.u8 	[%rd55+512], %r12943;
	shr.u32 	%r8353, %r12942, 24;
	st.global.u8 	[%rd55+519], %r8353;
	shr.u32 	%r8354, %r12942, 16;
	st.global.u8 	[%rd55+518], %r8354;
	shr.u32 	%r8355, %r12942, 8;
	st.global.u8 	[%rd55+517], %r8355;
	st.global.u8 	[%rd55+516], %r12942;
	shr.u32 	%r8356, %r12941, 24;
	st.global.u8 	[%rd55+523], %r8356;
	shr.u32 	%r8357, %r12941, 16;
	st.global.u8 	[%rd55+522], %r8357;
	shr.u32 	%r8358, %r12941, 8;
	st.global.u8 	[%rd55+521], %r8358;
	st.global.u8 	[%rd55+520], %r12941;
	shr.u32 	%r8359, %r12940, 24;
	st.global.u8 	[%rd55+527], %r8359;
	shr.u32 	%r8360, %r12940, 16;
	st.global.u8 	[%rd55+526], %r8360;
	shr.u32 	%r8361, %r12940, 8;
	st.global.u8 	[%rd55+525], %r8361;
	st.global.u8 	[%rd55+524], %r12940;
	shr.u32 	%r8362, %r12939, 24;
	st.global.u8 	[%rd55+531], %r8362;
	shr.u32 	%r8363, %r12939, 16;
	st.global.u8 	[%rd55+530], %r8363;
	shr.u32 	%r8364, %r12939, 8;
	st.global.u8 	[%rd55+529], %r8364;
	st.global.u8 	[%rd55+528], %r12939;
	shr.u32 	%r8365, %r12938, 24;
	st.global.u8 	[%rd55+535], %r8365;
	shr.u32 	%r8366, %r12938, 16;
	st.global.u8 	[%rd55+534], %r8366;
	shr.u32 	%r8367, %r12938, 8;
	st.global.u8 	[%rd55+533], %r8367;
	st.global.u8 	[%rd55+532], %r12938;
	shr.u32 	%r8368, %r12937, 24;
	st.global.u8 	[%rd55+539], %r8368;
	shr.u32 	%r8369, %r12937, 16;
	st.global.u8 	[%rd55+538], %r8369;
	shr.u32 	%r8370, %r12937, 8;
	st.global.u8 	[%rd55+537], %r8370;
	st.global.u8 	[%rd55+536], %r12937;
	shr.u32 	%r8371, %r12936, 24;
	st.global.u8 	[%rd55+543], %r8371;
	shr.u32 	%r8372, %r12936, 16;
	st.global.u8 	[%rd55+542], %r8372;
	shr.u32 	%r8373, %r12936, 8;
	st.global.u8 	[%rd55+541], %r8373;
	st.global.u8 	[%rd55+540], %r12936;
	shr.u32 	%r8374, %r12935, 24;
	st.global.u8 	[%rd55+547], %r8374;
	shr.u32 	%r8375, %r12935, 16;
	st.global.u8 	[%rd55+546], %r8375;
	shr.u32 	%r8376, %r12935, 8;
	st.global.u8 	[%rd55+545], %r8376;
	st.global.u8 	[%rd55+544], %r12935;
	shr.u32 	%r8377, %r12934, 24;
	st.global.u8 	[%rd55+551], %r8377;
	shr.u32 	%r8378, %r12934, 16;
	st.global.u8 	[%rd55+550], %r8378;
	shr.u32 	%r8379, %r12934, 8;
	st.global.u8 	[%rd55+549], %r8379;
	st.global.u8 	[%rd55+548], %r12934;
	shr.u32 	%r8380, %r12933, 24;
	st.global.u8 	[%rd55+555], %r8380;
	shr.u32 	%r8381, %r12933, 16;
	st.global.u8 	[%rd55+554], %r8381;
	shr.u32 	%r8382, %r12933, 8;
	st.global.u8 	[%rd55+553], %r8382;
	st.global.u8 	[%rd55+552], %r12933;
	shr.u32 	%r8383, %r12932, 24;
	st.global.u8 	[%rd55+559], %r8383;
	shr.u32 	%r8384, %r12932, 16;
	st.global.u8 	[%rd55+558], %r8384;
	shr.u32 	%r8385, %r12932, 8;
	st.global.u8 	[%rd55+557], %r8385;
	st.global.u8 	[%rd55+556], %r12932;
	shr.u32 	%r8386, %r12931, 24;
	st.global.u8 	[%rd55+563], %r8386;
	shr.u32 	%r8387, %r12931, 16;
	st.global.u8 	[%rd55+562], %r8387;
	shr.u32 	%r8388, %r12931, 8;
	st.global.u8 	[%rd55+561], %r8388;
	st.global.u8 	[%rd55+560], %r12931;
	shr.u32 	%r8389, %r12930, 24;
	st.global.u8 	[%rd55+567], %r8389;
	shr.u32 	%r8390, %r12930, 16;
	st.global.u8 	[%rd55+566], %r8390;
	shr.u32 	%r8391, %r12930, 8;
	st.global.u8 	[%rd55+565], %r8391;
	st.global.u8 	[%rd55+564], %r12930;
	shr.u32 	%r8392, %r12929, 24;
	st.global.u8 	[%rd55+571], %r8392;
	shr.u32 	%r8393, %r12929, 16;
	st.global.u8 	[%rd55+570], %r8393;
	shr.u32 	%r8394, %r12929, 8;
	st.global.u8 	[%rd55+569], %r8394;
	st.global.u8 	[%rd55+568], %r12929;
	shr.u32 	%r8395, %r12928, 24;
	st.global.u8 	[%rd55+575], %r8395;
	shr.u32 	%r8396, %r12928, 16;
	st.global.u8 	[%rd55+574], %r8396;
	shr.u32 	%r8397, %r12928, 8;
	st.global.u8 	[%rd55+573], %r8397;
	st.global.u8 	[%rd55+572], %r12928;
	shr.u32 	%r8398, %r12927, 24;
	st.global.u8 	[%rd55+579], %r8398;
	shr.u32 	%r8399, %r12927, 16;
	st.global.u8 	[%rd55+578], %r8399;
	shr.u32 	%r8400, %r12927, 8;
	st.global.u8 	[%rd55+577], %r8400;
	st.global.u8 	[%rd55+576], %r12927;
	shr.u32 	%r8401, %r12926, 24;
	st.global.u8 	[%rd55+583], %r8401;
	shr.u32 	%r8402, %r12926, 16;
	st.global.u8 	[%rd55+582], %r8402;
	shr.u32 	%r8403, %r12926, 8;
	st.global.u8 	[%rd55+581], %r8403;
	st.global.u8 	[%rd55+580], %r12926;
	shr.u32 	%r8404, %r12925, 24;
	st.global.u8 	[%rd55+587], %r8404;
	shr.u32 	%r8405, %r12925, 16;
	st.global.u8 	[%rd55+586], %r8405;
	shr.u32 	%r8406, %r12925, 8;
	st.global.u8 	[%rd55+585], %r8406;
	st.global.u8 	[%rd55+584], %r12925;
	shr.u32 	%r8407, %r12924, 24;
	st.global.u8 	[%rd55+591], %r8407;
	shr.u32 	%r8408, %r12924, 16;
	st.global.u8 	[%rd55+590], %r8408;
	shr.u32 	%r8409, %r12924, 8;
	st.global.u8 	[%rd55+589], %r8409;
	st.global.u8 	[%rd55+588], %r12924;
	shr.u32 	%r8410, %r12923, 24;
	st.global.u8 	[%rd55+595], %r8410;
	shr.u32 	%r8411, %r12923, 16;
	st.global.u8 	[%rd55+594], %r8411;
	shr.u32 	%r8412, %r12923, 8;
	st.global.u8 	[%rd55+593], %r8412;
	st.global.u8 	[%rd55+592], %r12923;
	shr.u32 	%r8413, %r12922, 24;
	st.global.u8 	[%rd55+599], %r8413;
	shr.u32 	%r8414, %r12922, 16;
	st.global.u8 	[%rd55+598], %r8414;
	shr.u32 	%r8415, %r12922, 8;
	st.global.u8 	[%rd55+597], %r8415;
	st.global.u8 	[%rd55+596], %r12922;
	shr.u32 	%r8416, %r12921, 24;
	st.global.u8 	[%rd55+603], %r8416;
	shr.u32 	%r8417, %r12921, 16;
	st.global.u8 	[%rd55+602], %r8417;
	shr.u32 	%r8418, %r12921, 8;
	st.global.u8 	[%rd55+601], %r8418;
	st.global.u8 	[%rd55+600], %r12921;
	shr.u32 	%r8419, %r12920, 24;
	st.global.u8 	[%rd55+607], %r8419;
	shr.u32 	%r8420, %r12920, 16;
	st.global.u8 	[%rd55+606], %r8420;
	shr.u32 	%r8421, %r12920, 8;
	st.global.u8 	[%rd55+605], %r8421;
	st.global.u8 	[%rd55+604], %r12920;
	shr.u32 	%r8422, %r12919, 24;
	st.global.u8 	[%rd55+611], %r8422;
	shr.u32 	%r8423, %r12919, 16;
	st.global.u8 	[%rd55+610], %r8423;
	shr.u32 	%r8424, %r12919, 8;
	st.global.u8 	[%rd55+609], %r8424;
	st.global.u8 	[%rd55+608], %r12919;
	shr.u32 	%r8425, %r12918, 24;
	st.global.u8 	[%rd55+615], %r8425;
	shr.u32 	%r8426, %r12918, 16;
	st.global.u8 	[%rd55+614], %r8426;
	shr.u32 	%r8427, %r12918, 8;
	st.global.u8 	[%rd55+613], %r8427;
	st.global.u8 	[%rd55+612], %r12918;
	shr.u32 	%r8428, %r12917, 24;
	st.global.u8 	[%rd55+619], %r8428;
	shr.u32 	%r8429, %r12917, 16;
	st.global.u8 	[%rd55+618], %r8429;
	shr.u32 	%r8430, %r12917, 8;
	st.global.u8 	[%rd55+617], %r8430;
	st.global.u8 	[%rd55+616], %r12917;
	shr.u32 	%r8431, %r12916, 24;
	st.global.u8 	[%rd55+623], %r8431;
	shr.u32 	%r8432, %r12916, 16;
	st.global.u8 	[%rd55+622], %r8432;
	shr.u32 	%r8433, %r12916, 8;
	st.global.u8 	[%rd55+621], %r8433;
	st.global.u8 	[%rd55+620], %r12916;
	shr.u32 	%r8434, %r12915, 24;
	st.global.u8 	[%rd55+627], %r8434;
	shr.u32 	%r8435, %r12915, 16;
	st.global.u8 	[%rd55+626], %r8435;
	shr.u32 	%r8436, %r12915, 8;
	st.global.u8 	[%rd55+625], %r8436;
	st.global.u8 	[%rd55+624], %r12915;
	shr.u32 	%r8437, %r12914, 24;
	st.global.u8 	[%rd55+631], %r8437;
	shr.u32 	%r8438, %r12914, 16;
	st.global.u8 	[%rd55+630], %r8438;
	shr.u32 	%r8439, %r12914, 8;
	st.global.u8 	[%rd55+629], %r8439;
	st.global.u8 	[%rd55+628], %r12914;
	shr.u32 	%r8440, %r12913, 24;
	st.global.u8 	[%rd55+635], %r8440;
	shr.u32 	%r8441, %r12913, 16;
	st.global.u8 	[%rd55+634], %r8441;
	shr.u32 	%r8442, %r12913, 8;
	st.global.u8 	[%rd55+633], %r8442;
	st.global.u8 	[%rd55+632], %r12913;
	shr.u32 	%r8443, %r12912, 24;
	st.global.u8 	[%rd55+639], %r8443;
	shr.u32 	%r8444, %r12912, 16;
	st.global.u8 	[%rd55+638], %r8444;
	shr.u32 	%r8445, %r12912, 8;
	st.global.u8 	[%rd55+637], %r8445;
	st.global.u8 	[%rd55+636], %r12912;
	shr.u32 	%r8446, %r12975, 24;
	st.global.u8 	[%rd55+643], %r8446;
	shr.u32 	%r8447, %r12975, 16;
	st.global.u8 	[%rd55+642], %r8447;
	shr.u32 	%r8448, %r12975, 8;
	st.global.u8 	[%rd55+641], %r8448;
	st.global.u8 	[%rd55+640], %r12975;
	shr.u32 	%r8449, %r12974, 24;
	st.global.u8 	[%rd55+647], %r8449;
	shr.u32 	%r8450, %r12974, 16;
	st.global.u8 	[%rd55+646], %r8450;
	shr.u32 	%r8451, %r12974, 8;
	st.global.u8 	[%rd55+645], %r8451;
	st.global.u8 	[%rd55+644], %r12974;
	shr.u32 	%r8452, %r12973, 24;
	st.global.u8 	[%rd55+651], %r8452;
	shr.u32 	%r8453, %r12973, 16;
	st.global.u8 	[%rd55+650], %r8453;
	shr.u32 	%r8454, %r12973, 8;
	st.global.u8 	[%rd55+649], %r8454;
	st.global.u8 	[%rd55+648], %r12973;
	shr.u32 	%r8455, %r12972, 24;
	st.global.u8 	[%rd55+655], %r8455;
	shr.u32 	%r8456, %r12972, 16;
	st.global.u8 	[%rd55+654], %r8456;
	shr.u32 	%r8457, %r12972, 8;
	st.global.u8 	[%rd55+653], %r8457;
	st.global.u8 	[%rd55+652], %r12972;
	shr.u32 	%r8458, %r12971, 24;
	st.global.u8 	[%rd55+659], %r8458;
	shr.u32 	%r8459, %r12971, 16;
	st.global.u8 	[%rd55+658], %r8459;
	shr.u32 	%r8460, %r12971, 8;
	st.global.u8 	[%rd55+657], %r8460;
	st.global.u8 	[%rd55+656], %r12971;
	shr.u32 	%r8461, %r12970, 24;
	st.global.u8 	[%rd55+663], %r8461;
	shr.u32 	%r8462, %r12970, 16;
	st.global.u8 	[%rd55+662], %r8462;
	shr.u32 	%r8463, %r12970, 8;
	st.global.u8 	[%rd55+661], %r8463;
	st.global.u8 	[%rd55+660], %r12970;
	shr.u32 	%r8464, %r12969, 24;
	st.global.u8 	[%rd55+667], %r8464;
	shr.u32 	%r8465, %r12969, 16;
	st.global.u8 	[%rd55+666], %r8465;
	shr.u32 	%r8466, %r12969, 8;
	st.global.u8 	[%rd55+665], %r8466;
	st.global.u8 	[%rd55+664], %r12969;
	shr.u32 	%r8467, %r12968, 24;
	st.global.u8 	[%rd55+671], %r8467;
	shr.u32 	%r8468, %r12968, 16;
	st.global.u8 	[%rd55+670], %r8468;
	shr.u32 	%r8469, %r12968, 8;
	st.global.u8 	[%rd55+669], %r8469;
	st.global.u8 	[%rd55+668], %r12968;
	shr.u32 	%r8470, %r12967, 24;
	st.global.u8 	[%rd55+675], %r8470;
	shr.u32 	%r8471, %r12967, 16;
	st.global.u8 	[%rd55+674], %r8471;
	shr.u32 	%r8472, %r12967, 8;
	st.global.u8 	[%rd55+673], %r8472;
	st.global.u8 	[%rd55+672], %r12967;
	shr.u32 	%r8473, %r12966, 24;
	st.global.u8 	[%rd55+679], %r8473;
	shr.u32 	%r8474, %r12966, 16;
	st.global.u8 	[%rd55+678], %r8474;
	shr.u32 	%r8475, %r12966, 8;
	st.global.u8 	[%rd55+677], %r8475;
	st.global.u8 	[%rd55+676], %r12966;
	shr.u32 	%r8476, %r12965, 24;
	st.global.u8 	[%rd55+683], %r8476;
	shr.u32 	%r8477, %r12965, 16;
	st.global.u8 	[%rd55+682], %r8477;
	shr.u32 	%r8478, %r12965, 8;
	st.global.u8 	[%rd55+681], %r8478;
	st.global.u8 	[%rd55+680], %r12965;
	shr.u32 	%r8479, %r12964, 24;
	st.global.u8 	[%rd55+687], %r8479;
	shr.u32 	%r8480, %r12964, 16;
	st.global.u8 	[%rd55+686], %r8480;
	shr.u32 	%r8481, %r12964, 8;
	st.global.u8 	[%rd55+685], %r8481;
	st.global.u8 	[%rd55+684], %r12964;
	shr.u32 	%r8482, %r12963, 24;
	st.global.u8 	[%rd55+691], %r8482;
	shr.u32 	%r8483, %r12963, 16;
	st.global.u8 	[%rd55+690], %r8483;
	shr.u32 	%r8484, %r12963, 8;
	st.global.u8 	[%rd55+689], %r8484;
	st.global.u8 	[%rd55+688], %r12963;
	shr.u32 	%r8485, %r12962, 24;
	st.global.u8 	[%rd55+695], %r8485;
	shr.u32 	%r8486, %r12962, 16;
	st.global.u8 	[%rd55+694], %r8486;
	shr.u32 	%r8487, %r12962, 8;
	st.global.u8 	[%rd55+693], %r8487;
	st.global.u8 	[%rd55+692], %r12962;
	shr.u32 	%r8488, %r12961, 24;
	st.global.u8 	[%rd55+699], %r8488;
	shr.u32 	%r8489, %r12961, 16;
	st.global.u8 	[%rd55+698], %r8489;
	shr.u32 	%r8490, %r12961, 8;
	st.global.u8 	[%rd55+697], %r8490;
	st.global.u8 	[%rd55+696], %r12961;
	shr.u32 	%r8491, %r12960, 24;
	st.global.u8 	[%rd55+703], %r8491;
	shr.u32 	%r8492, %r12960, 16;
	st.global.u8 	[%rd55+702], %r8492;
	shr.u32 	%r8493, %r12960, 8;
	st.global.u8 	[%rd55+701], %r8493;
	st.global.u8 	[%rd55+700], %r12960;
	shr.u32 	%r8494, %r12959, 24;
	st.global.u8 	[%rd55+707], %r8494;
	shr.u32 	%r8495, %r12959, 16;
	st.global.u8 	[%rd55+706], %r8495;
	shr.u32 	%r8496, %r12959, 8;
	st.global.u8 	[%rd55+705], %r8496;
	st.global.u8 	[%rd55+704], %r12959;
	shr.u32 	%r8497, %r12958, 24;
	st.global.u8 	[%rd55+711], %r8497;
	shr.u32 	%r8498, %r12958, 16;
	st.global.u8 	[%rd55+710], %r8498;
	shr.u32 	%r8499, %r12958, 8;
	st.global.u8 	[%rd55+709], %r8499;
	st.global.u8 	[%rd55+708], %r12958;
	shr.u32 	%r8500, %r12957, 24;
	st.global.u8 	[%rd55+715], %r8500;
	shr.u32 	%r8501, %r12957, 16;
	st.global.u8 	[%rd55+714], %r8501;
	shr.u32 	%r8502, %r12957, 8;
	st.global.u8 	[%rd55+713], %r8502;
	st.global.u8 	[%rd55+712], %r12957;
	shr.u32 	%r8503, %r12956, 24;
	st.global.u8 	[%rd55+719], %r8503;
	shr.u32 	%r8504, %r12956, 16;
	st.global.u8 	[%rd55+718], %r8504;
	shr.u32 	%r8505, %r12956, 8;
	st.global.u8 	[%rd55+717], %r8505;
	st.global.u8 	[%rd55+716], %r12956;
	shr.u32 	%r8506, %r12955, 24;
	st.global.u8 	[%rd55+723], %r8506;
	shr.u32 	%r8507, %r12955, 16;
	st.global.u8 	[%rd55+722], %r8507;
	shr.u32 	%r8508, %r12955, 8;
	st.global.u8 	[%rd55+721], %r8508;
	st.global.u8 	[%rd55+720], %r12955;
	shr.u32 	%r8509, %r12954, 24;
	st.global.u8 	[%rd55+727], %r8509;
	shr.u32 	%r8510, %r12954, 16;
	st.global.u8 	[%rd55+726], %r8510;
	shr.u32 	%r8511, %r12954, 8;
	st.global.u8 	[%rd55+725], %r8511;
	st.global.u8 	[%rd55+724], %r12954;
	shr.u32 	%r8512, %r12953, 24;
	st.global.u8 	[%rd55+731], %r8512;
	shr.u32 	%r8513, %r12953, 16;
	st.global.u8 	[%rd55+730], %r8513;
	shr.u32 	%r8514, %r12953, 8;
	st.global.u8 	[%rd55+729], %r8514;
	st.global.u8 	[%rd55+728], %r12953;
	shr.u32 	%r8515, %r12952, 24;
	st.global.u8 	[%rd55+735], %r8515;
	shr.u32 	%r8516, %r12952, 16;
	st.global.u8 	[%rd55+734], %r8516;
	shr.u32 	%r8517, %r12952, 8;
	st.global.u8 	[%rd55+733], %r8517;
	st.global.u8 	[%rd55+732], %r12952;
	shr.u32 	%r8518, %r12951, 24;
	st.global.u8 	[%rd55+739], %r8518;
	shr.u32 	%r8519, %r12951, 16;
	st.global.u8 	[%rd55+738], %r8519;
	shr.u32 	%r8520, %r12951, 8;
	st.global.u8 	[%rd55+737], %r8520;
	st.global.u8 	[%rd55+736], %r12951;
	shr.u32 	%r8521, %r12950, 24;
	st.global.u8 	[%rd55+743], %r8521;
	shr.u32 	%r8522, %r12950, 16;
	st.global.u8 	[%rd55+742], %r8522;
	shr.u32 	%r8523, %r12950, 8;
	st.global.u8 	[%rd55+741], %r8523;
	st.global.u8 	[%rd55+740], %r12950;
	shr.u32 	%r8524, %r12949, 24;
	st.global.u8 	[%rd55+747], %r8524;
	shr.u32 	%r8525, %r12949, 16;
	st.global.u8 	[%rd55+746], %r8525;
	shr.u32 	%r8526, %r12949, 8;
	st.global.u8 	[%rd55+745], %r8526;
	st.global.u8 	[%rd55+744], %r12949;
	shr.u32 	%r8527, %r12948, 24;
	st.global.u8 	[%rd55+751], %r8527;
	shr.u32 	%r8528, %r12948, 16;
	st.global.u8 	[%rd55+750], %r8528;
	shr.u32 	%r8529, %r12948, 8;
	st.global.u8 	[%rd55+749], %r8529;
	st.global.u8 	[%rd55+748], %r12948;
	shr.u32 	%r8530, %r12947, 24;
	st.global.u8 	[%rd55+755], %r8530;
	shr.u32 	%r8531, %r12947, 16;
	st.global.u8 	[%rd55+754], %r8531;
	shr.u32 	%r8532, %r12947, 8;
	st.global.u8 	[%rd55+753], %r8532;
	st.global.u8 	[%rd55+752], %r12947;
	shr.u32 	%r8533, %r12946, 24;
	st.global.u8 	[%rd55+759], %r8533;
	shr.u32 	%r8534, %r12946, 16;
	st.global.u8 	[%rd55+758], %r8534;
	shr.u32 	%r8535, %r12946, 8;
	st.global.u8 	[%rd55+757], %r8535;
	st.global.u8 	[%rd55+756], %r12946;
	shr.u32 	%r8536, %r12945, 24;
	st.global.u8 	[%rd55+763], %r8536;
	shr.u32 	%r8537, %r12945, 16;
	st.global.u8 	[%rd55+762], %r8537;
	shr.u32 	%r8538, %r12945, 8;
	st.global.u8 	[%rd55+761], %r8538;
	st.global.u8 	[%rd55+760], %r12945;
	shr.u32 	%r8539, %r12944, 24;
	st.global.u8 	[%rd55+767], %r8539;
	shr.u32 	%r8540, %r12944, 16;
	st.global.u8 	[%rd55+766], %r8540;
	shr.u32 	%r8541, %r12944, 8;
	st.global.u8 	[%rd55+765], %r8541;
	st.global.u8 	[%rd55+764], %r12944;
	shr.u32 	%r8542, %r13007, 24;
	st.global.u8 	[%rd55+771], %r8542;
	shr.u32 	%r8543, %r13007, 16;
	st.global.u8 	[%rd55+770], %r8543;
	shr.u32 	%r8544, %r13007, 8;
	st.global.u8 	[%rd55+769], %r8544;
	st.global.u8 	[%rd55+768], %r13007;
	shr.u32 	%r8545, %r13006, 24;
	st.global.u8 	[%rd55+775], %r8545;
	shr.u32 	%r8546, %r13006, 16;
	st.global.u8 	[%rd55+774], %r8546;
	shr.u32 	%r8547, %r13006, 8;
	st.global.u8 	[%rd55+773], %r8547;
	st.global.u8 	[%rd55+772], %r13006;
	shr.u32 	%r8548, %r13005, 24;
	st.global.u8 	[%rd55+779], %r8548;
	shr.u32 	%r8549, %r13005, 16;
	st.global.u8 	[%rd55+778], %r8549;
	shr.u32 	%r8550, %r13005, 8;
	st.global.u8 	[%rd55+777], %r8550;
	st.global.u8 	[%rd55+776], %r13005;
	shr.u32 	%r8551, %r13004, 24;
	st.global.u8 	[%rd55+783], %r8551;
	shr.u32 	%r8552, %r13004, 16;
	st.global.u8 	[%rd55+782], %r8552;
	shr.u32 	%r8553, %r13004, 8;
	st.global.u8 	[%rd55+781], %r8553;
	st.global.u8 	[%rd55+780], %r13004;
	shr.u32 	%r8554, %r13003, 24;
	st.global.u8 	[%rd55+787], %r8554;
	shr.u32 	%r8555, %r13003, 16;
	st.global.u8 	[%rd55+786], %r8555;
	shr.u32 	%r8556, %r13003, 8;
	st.global.u8 	[%rd55+785], %r8556;
	st.global.u8 	[%rd55+784], %r13003;
	shr.u32 	%r8557, %r13002, 24;
	st.global.u8 	[%rd55+791], %r8557;
	shr.u32 	%r8558, %r13002, 16;
	st.global.u8 	[%rd55+790], %r8558;
	shr.u32 	%r8559, %r13002, 8;
	st.global.u8 	[%rd55+789], %r8559;
	st.global.u8 	[%rd55+788], %r13002;
	shr.u32 	%r8560, %r13001, 24;
	st.global.u8 	[%rd55+795], %r8560;
	shr.u32 	%r8561, %r13001, 16;
	st.global.u8 	[%rd55+794], %r8561;
	shr.u32 	%r8562, %r13001, 8;
	st.global.u8 	[%rd55+793], %r8562;
	st.global.u8 	[%rd55+792], %r13001;
	shr.u32 	%r8563, %r13000, 24;
	st.global.u8 	[%rd55+799], %r8563;
	shr.u32 	%r8564, %r13000, 16;
	st.global.u8 	[%rd55+798], %r8564;
	shr.u32 	%r8565, %r13000, 8;
	st.global.u8 	[%rd55+797], %r8565;
	st.global.u8 	[%rd55+796], %r13000;
	shr.u32 	%r8566, %r12999, 24;
	st.global.u8 	[%rd55+803], %r8566;
	shr.u32 	%r8567, %r12999, 16;
	st.global.u8 	[%rd55+802], %r8567;
	shr.u32 	%r8568, %r12999, 8;
	st.global.u8 	[%rd55+801], %r8568;
	st.global.u8 	[%rd55+800], %r12999;
	shr.u32 	%r8569, %r12998, 24;
	st.global.u8 	[%rd55+807], %r8569;
	shr.u32 	%r8570, %r12998, 16;
	st.global.u8 	[%rd55+806], %r8570;
	shr.u32 	%r8571, %r12998, 8;
	st.global.u8 	[%rd55+805], %r8571;
	st.global.u8 	[%rd55+804], %r12998;
	shr.u32 	%r8572, %r12997, 24;
	st.global.u8 	[%rd55+811], %r8572;
	shr.u32 	%r8573, %r12997, 16;
	st.global.u8 	[%rd55+810], %r8573;
	shr.u32 	%r8574, %r12997, 8;
	st.global.u8 	[%rd55+809], %r8574;
	st.global.u8 	[%rd55+808], %r12997;
	shr.u32 	%r8575, %r12996, 24;
	st.global.u8 	[%rd55+815], %r8575;
	shr.u32 	%r8576, %r12996, 16;
	st.global.u8 	[%rd55+814], %r8576;
	shr.u32 	%r8577, %r12996, 8;
	st.global.u8 	[%rd55+813], %r8577;
	st.global.u8 	[%rd55+812], %r12996;
	shr.u32 	%r8578, %r12995, 24;
	st.global.u8 	[%rd55+819], %r8578;
	shr.u32 	%r8579, %r12995, 16;
	st.global.u8 	[%rd55+818], %r8579;
	shr.u32 	%r8580, %r12995, 8;
	st.global.u8 	[%rd55+817], %r8580;
	st.global.u8 	[%rd55+816], %r12995;
	shr.u32 	%r8581, %r12994, 24;
	st.global.u8 	[%rd55+823], %r8581;
	shr.u32 	%r8582, %r12994, 16;
	st.global.u8 	[%rd55+822], %r8582;
	shr.u32 	%r8583, %r12994, 8;
	st.global.u8 	[%rd55+821], %r8583;
	st.global.u8 	[%rd55+820], %r12994;
	shr.u32 	%r8584, %r12993, 24;
	st.global.u8 	[%rd55+827], %r8584;
	shr.u32 	%r8585, %r12993, 16;
	st.global.u8 	[%rd55+826], %r8585;
	shr.u32 	%r8586, %r12993, 8;
	st.global.u8 	[%rd55+825], %r8586;
	st.global.u8 	[%rd55+824], %r12993;
	shr.u32 	%r8587, %r12992, 24;
	st.global.u8 	[%rd55+831], %r8587;
	shr.u32 	%r8588, %r12992, 16;
	st.global.u8 	[%rd55+830], %r8588;
	shr.u32 	%r8589, %r12992, 8;
	st.global.u8 	[%rd55+829], %r8589;
	st.global.u8 	[%rd55+828], %r12992;
	shr.u32 	%r8590, %r12991, 24;
	st.global.u8 	[%rd55+835], %r8590;
	shr.u32 	%r8591, %r12991, 16;
	st.global.u8 	[%rd55+834], %r8591;
	shr.u32 	%r8592, %r12991, 8;
	st.global.u8 	[%rd55+833], %r8592;
	st.global.u8 	[%rd55+832], %r12991;
	shr.u32 	%r8593, %r12990, 24;
	st.global.u8 	[%rd55+839], %r8593;
	shr.u32 	%r8594, %r12990, 16;
	st.global.u8 	[%rd55+838], %r8594;
	shr.u32 	%r8595, %r12990, 8;
	st.global.u8 	[%rd55+837], %r8595;
	st.global.u8 	[%rd55+836], %r12990;
	shr.u32 	%r8596, %r12989, 24;
	st.global.u8 	[%rd55+843], %r8596;
	shr.u32 	%r8597, %r12989, 16;
	st.global.u8 	[%rd55+842], %r8597;
	shr.u32 	%r8598, %r12989, 8;
	st.global.u8 	[%rd55+841], %r8598;
	st.global.u8 	[%rd55+840], %r12989;
	shr.u32 	%r8599, %r12988, 24;
	st.global.u8 	[%rd55+847], %r8599;
	shr.u32 	%r8600, %r12988, 16;
	st.global.u8 	[%rd55+846], %r8600;
	shr.u32 	%r8601, %r12988, 8;
	st.global.u8 	[%rd55+845], %r8601;
	st.global.u8 	[%rd55+844], %r12988;
	shr.u32 	%r8602, %r12987, 24;
	st.global.u8 	[%rd55+851], %r8602;
	shr.u32 	%r8603, %r12987, 16;
	st.global.u8 	[%rd55+850], %r8603;
	shr.u32 	%r8604, %r12987, 8;
	st.global.u8 	[%rd55+849], %r8604;
	st.global.u8 	[%rd55+848], %r12987;
	shr.u32 	%r8605, %r12986, 24;
	st.global.u8 	[%rd55+855], %r8605;
	shr.u32 	%r8606, %r12986, 16;
	st.global.u8 	[%rd55+854], %r8606;
	shr.u32 	%r8607, %r12986, 8;
	st.global.u8 	[%rd55+853], %r8607;
	st.global.u8 	[%rd55+852], %r12986;
	shr.u32 	%r8608, %r12985, 24;
	st.global.u8 	[%rd55+859], %r8608;
	shr.u32 	%r8609, %r12985, 16;
	st.global.u8 	[%rd55+858], %r8609;
	shr.u32 	%r8610, %r12985, 8;
	st.global.u8 	[%rd55+857], %r8610;
	st.global.u8 	[%rd55+856], %r12985;
	shr.u32 	%r8611, %r12984, 24;
	st.global.u8 	[%rd55+863], %r8611;
	shr.u32 	%r8612, %r12984, 16;
	st.global.u8 	[%rd55+862], %r8612;
	shr.u32 	%r8613, %r12984, 8;
	st.global.u8 	[%rd55+861], %r8613;
	st.global.u8 	[%rd55+860], %r12984;
	shr.u32 	%r8614, %r12983, 24;
	st.global.u8 	[%rd55+867], %r8614;
	shr.u32 	%r8615, %r12983, 16;
	st.global.u8 	[%rd55+866], %r8615;
	shr.u32 	%r8616, %r12983, 8;
	st.global.u8 	[%rd55+865], %r8616;
	st.global.u8 	[%rd55+864], %r12983;
	shr.u32 	%r8617, %r12982, 24;
	st.global.u8 	[%rd55+871], %r8617;
	shr.u32 	%r8618, %r12982, 16;
	st.global.u8 	[%rd55+870], %r8618;
	shr.u32 	%r8619, %r12982, 8;
	st.global.u8 	[%rd55+869], %r8619;
	st.global.u8 	[%rd55+868], %r12982;
	shr.u32 	%r8620, %r12981, 24;
	st.global.u8 	[%rd55+875], %r8620;
	shr.u32 	%r8621, %r12981, 16;
	st.global.u8 	[%rd55+874], %r8621;
	shr.u32 	%r8622, %r12981, 8;
	st.global.u8 	[%rd55+873], %r8622;
	st.global.u8 	[%rd55+872], %r12981;
	shr.u32 	%r8623, %r12980, 24;
	st.global.u8 	[%rd55+879], %r8623;
	shr.u32 	%r8624, %r12980, 16;
	st.global.u8 	[%rd55+878], %r8624;
	shr.u32 	%r8625, %r12980, 8;
	st.global.u8 	[%rd55+877], %r8625;
	st.global.u8 	[%rd55+876], %r12980;
	shr.u32 	%r8626, %r12979, 24;
	st.global.u8 	[%rd55+883], %r8626;
	shr.u32 	%r8627, %r12979, 16;
	st.global.u8 	[%rd55+882], %r8627;
	shr.u32 	%r8628, %r12979, 8;
	st.global.u8 	[%rd55+881], %r8628;
	st.global.u8 	[%rd55+880], %r12979;
	shr.u32 	%r8629, %r12978, 24;
	st.global.u8 	[%rd55+887], %r8629;
	shr.u32 	%r8630, %r12978, 16;
	st.global.u8 	[%rd55+886], %r8630;
	shr.u32 	%r8631, %r12978, 8;
	st.global.u8 	[%rd55+885], %r8631;
	st.global.u8 	[%rd55+884], %r12978;
	shr.u32 	%r8632, %r12977, 24;
	st.global.u8 	[%rd55+891], %r8632;
	shr.u32 	%r8633, %r12977, 16;
	st.global.u8 	[%rd55+890], %r8633;
	shr.u32 	%r8634, %r12977, 8;
	st.global.u8 	[%rd55+889], %r8634;
	st.global.u8 	[%rd55+888], %r12977;
	shr.u32 	%r8635, %r12976, 24;
	st.global.u8 	[%rd55+895], %r8635;
	shr.u32 	%r8636, %r12976, 16;
	st.global.u8 	[%rd55+894], %r8636;
	shr.u32 	%r8637, %r12976, 8;
	st.global.u8 	[%rd55+893], %r8637;
	st.global.u8 	[%rd55+892], %r12976;
	shr.u32 	%r8638, %r13039, 24;
	st.global.u8 	[%rd55+899], %r8638;
	shr.u32 	%r8639, %r13039, 16;
	st.global.u8 	[%rd55+898], %r8639;
	shr.u32 	%r8640, %r13039, 8;
	st.global.u8 	[%rd55+897], %r8640;
	st.global.u8 	[%rd55+896], %r13039;
	shr.u32 	%r8641, %r13038, 24;
	st.global.u8 	[%rd55+903], %r8641;
	shr.u32 	%r8642, %r13038, 16;
	st.global.u8 	[%rd55+902], %r8642;
	shr.u32 	%r8643, %r13038, 8;
	st.global.u8 	[%rd55+901], %r8643;
	st.global.u8 	[%rd55+900], %r13038;
	shr.u32 	%r8644, %r13037, 24;
	st.global.u8 	[%rd55+907], %r8644;
	shr.u32 	%r8645, %r13037, 16;
	st.global.u8 	[%rd55+906], %r8645;
	shr.u32 	%r8646, %r13037, 8;
	st.global.u8 	[%rd55+905], %r8646;
	st.global.u8 	[%rd55+904], %r13037;
	shr.u32 	%r8647, %r13036, 24;
	st.global.u8 	[%rd55+911], %r8647;
	shr.u32 	%r8648, %r13036, 16;
	st.global.u8 	[%rd55+910], %r8648;
	shr.u32 	%r8649, %r13036, 8;
	st.global.u8 	[%rd55+909], %r8649;
	st.global.u8 	[%rd55+908], %r13036;
	shr.u32 	%r8650, %r13035, 24;
	st.global.u8 	[%rd55+915], %r8650;
	shr.u32 	%r8651, %r13035, 16;
	st.global.u8 	[%rd55+914], %r8651;
	shr.u32 	%r8652, %r13035, 8;
	st.global.u8 	[%rd55+913], %r8652;
	st.global.u8 	[%rd55+912], %r13035;
	shr.u32 	%r8653, %r13034, 24;
	st.global.u8 	[%rd55+919], %r8653;
	shr.u32 	%r8654, %r13034, 16;
	st.global.u8 	[%rd55+918], %r8654;
	shr.u32 	%r8655, %r13034, 8;
	st.global.u8 	[%rd55+917], %r8655;
	st.global.u8 	[%rd55+916], %r13034;
	shr.u32 	%r8656, %r13033, 24;
	st.global.u8 	[%rd55+923], %r8656;
	shr.u32 	%r8657, %r13033, 16;
	st.global.u8 	[%rd55+922], %r8657;
	shr.u32 	%r8658, %r13033, 8;
	st.global.u8 	[%rd55+921], %r8658;
	st.global.u8 	[%rd55+920], %r13033;
	shr.u32 	%r8659, %r13032, 24;
	st.global.u8 	[%rd55+927], %r8659;
	shr.u32 	%r8660, %r13032, 16;
	st.global.u8 	[%rd55+926], %r8660;
	shr.u32 	%r8661, %r13032, 8;
	st.global.u8 	[%rd55+925], %r8661;
	st.global.u8 	[%rd55+924], %r13032;
	shr.u32 	%r8662, %r13031, 24;
	st.global.u8 	[%rd55+931], %r8662;
	shr.u32 	%r8663, %r13031, 16;
	st.global.u8 	[%rd55+930], %r8663;
	shr.u32 	%r8664, %r13031, 8;
	st.global.u8 	[%rd55+929], %r8664;
	st.global.u8 	[%rd55+928], %r13031;
	shr.u32 	%r8665, %r13030, 24;
	st.global.u8 	[%rd55+935], %r8665;
	shr.u32 	%r8666, %r13030, 16;
	st.global.u8 	[%rd55+934], %r8666;
	shr.u32 	%r8667, %r13030, 8;
	st.global.u8 	[%rd55+933], %r8667;
	st.global.u8 	[%rd55+932], %r13030;
	shr.u32 	%r8668, %r13029, 24;
	st.global.u8 	[%rd55+939], %r8668;
	shr.u32 	%r8669, %r13029, 16;
	st.global.u8 	[%rd55+938], %r8669;
	shr.u32 	%r8670, %r13029, 8;
	st.global.u8 	[%rd55+937], %r8670;
	st.global.u8 	[%rd55+936], %r13029;
	shr.u32 	%r8671, %r13028, 24;
	st.global.u8 	[%rd55+943], %r8671;
	shr.u32 	%r8672, %r13028, 16;
	st.global.u8 	[%rd55+942], %r8672;
	shr.u32 	%r8673, %r13028, 8;
	st.global.u8 	[%rd55+941], %r8673;
	st.global.u8 	[%rd55+940], %r13028;
	shr.u32 	%r8674, %r13027, 24;
	st.global.u8 	[%rd55+947], %r8674;
	shr.u32 	%r8675, %r13027, 16;
	st.global.u8 	[%rd55+946], %r8675;
	shr.u32 	%r8676, %r13027, 8;
	st.global.u8 	[%rd55+945], %r8676;
	st.global.u8 	[%rd55+944], %r13027;
	shr.u32 	%r8677, %r13026, 24;
	st.global.u8 	[%rd55+951], %r8677;
	shr.u32 	%r8678, %r13026, 16;
	st.global.u8 	[%rd55+950], %r8678;
	shr.u32 	%r8679, %r13026, 8;
	st.global.u8 	[%rd55+949], %r8679;
	st.global.u8 	[%rd55+948], %r13026;
	shr.u32 	%r8680, %r13025, 24;
	st.global.u8 	[%rd55+955], %r8680;
	shr.u32 	%r8681, %r13025, 16;
	st.global.u8 	[%rd55+954], %r8681;
	shr.u32 	%r8682, %r13025, 8;
	st.global.u8 	[%rd55+953], %r8682;
	st.global.u8 	[%rd55+952], %r13025;
	shr.u32 	%r8683, %r13024, 24;
	st.global.u8 	[%rd55+959], %r8683;
	shr.u32 	%r8684, %r13024, 16;
	st.global.u8 	[%rd55+958], %r8684;
	shr.u32 	%r8685, %r13024, 8;
	st.global.u8 	[%rd55+957], %r8685;
	st.global.u8 	[%rd55+956], %r13024;
	shr.u32 	%r8686, %r13023, 24;
	st.global.u8 	[%rd55+963], %r8686;
	shr.u32 	%r8687, %r13023, 16;
	st.global.u8 	[%rd55+962], %r8687;
	shr.u32 	%r8688, %r13023, 8;
	st.global.u8 	[%rd55+961], %r8688;
	st.global.u8 	[%rd55+960], %r13023;
	shr.u32 	%r8689, %r13022, 24;
	st.global.u8 	[%rd55+967], %r8689;
	shr.u32 	%r8690, %r13022, 16;
	st.global.u8 	[%rd55+966], %r8690;
	shr.u32 	%r8691, %r13022, 8;
	st.global.u8 	[%rd55+965], %r8691;
	st.global.u8 	[%rd55+964], %r13022;
	shr.u32 	%r8692, %r13021, 24;
	st.global.u8 	[%rd55+971], %r8692;
	shr.u32 	%r8693, %r13021, 16;
	st.global.u8 	[%rd55+970], %r8693;
	shr.u32 	%r8694, %r13021, 8;
	st.global.u8 	[%rd55+969], %r8694;
	st.global.u8 	[%rd55+968], %r13021;
	shr.u32 	%r8695, %r13020, 24;
	st.global.u8 	[%rd55+975], %r8695;
	shr.u32 	%r8696, %r13020, 16;
	st.global.u8 	[%rd55+974], %r8696;
	shr.u32 	%r8697, %r13020, 8;
	st.global.u8 	[%rd55+973], %r8697;
	st.global.u8 	[%rd55+972], %r13020;
	shr.u32 	%r8698, %r13019, 24;
	st.global.u8 	[%rd55+979], %r8698;
	shr.u32 	%r8699, %r13019, 16;
	st.global.u8 	[%rd55+978], %r8699;
	shr.u32 	%r8700, %r13019, 8;
	st.global.u8 	[%rd55+977], %r8700;
	st.global.u8 	[%rd55+976], %r13019;
	shr.u32 	%r8701, %r13018, 24;
	st.global.u8 	[%rd55+983], %r8701;
	shr.u32 	%r8702, %r13018, 16;
	st.global.u8 	[%rd55+982], %r8702;
	shr.u32 	%r8703, %r13018, 8;
	st.global.u8 	[%rd55+981], %r8703;
	st.global.u8 	[%rd55+980], %r13018;
	shr.u32 	%r8704, %r13017, 24;
	st.global.u8 	[%rd55+987], %r8704;
	shr.u32 	%r8705, %r13017, 16;
	st.global.u8 	[%rd55+986], %r8705;
	shr.u32 	%r8706, %r13017, 8;
	st.global.u8 	[%rd55+985], %r8706;
	st.global.u8 	[%rd55+984], %r13017;
	shr.u32 	%r8707, %r13016, 24;
	st.global.u8 	[%rd55+991], %r8707;
	shr.u32 	%r8708, %r13016, 16;
	st.global.u8 	[%rd55+990], %r8708;
	shr.u32 	%r8709, %r13016, 8;
	st.global.u8 	[%rd55+989], %r8709;
	st.global.u8 	[%rd55+988], %r13016;
	shr.u32 	%r8710, %r13015, 24;
	st.global.u8 	[%rd55+995], %r8710;
	shr.u32 	%r8711, %r13015, 16;
	st.global.u8 	[%rd55+994], %r8711;
	shr.u32 	%r8712, %r13015, 8;
	st.global.u8 	[%rd55+993], %r8712;
	st.global.u8 	[%rd55+996], %r13014;
	shr.u32 	%r8713, %r13014, 8;
	shr.u32 	%r8714, %r13014, 16;
	st.global.u8 	[%rd55+997], %r8713;
	st.global.u8 	[%rd55+998], %r8714;
	shr.u32 	%r8715, %r13014, 24;
	st.global.u8 	[%rd55+999], %r8715;
	st.global.u8 	[%rd55+1000], %r13013;
	shr.u32 	%r8716, %r13013, 8;
	shr.u32 	%r8717, %r13013, 16;
	st.global.u8 	[%rd55+1001], %r8716;
	st.global.u8 	[%rd55+1002], %r8717;
	shr.u32 	%r8718, %r13013, 24;
	st.global.u8 	[%rd55+1003], %r8718;
	st.global.u8 	[%rd55+1004], %r13012;
	shr.u32 	%r8719, %r13012, 8;
	shr.u32 	%r8720, %r13012, 16;
	st.global.u8 	[%rd55+1005], %r8719;
	st.global.u8 	[%rd55+1006], %r8720;
	shr.u32 	%r8721, %r13012, 24;
	st.global.u8 	[%rd55+1007], %r8721;
	st.global.u8 	[%rd55+1008], %r13011;
	shr.u32 	%r8722, %r13011, 8;
	shr.u32 	%r8723, %r13011, 16;
	st.global.u8 	[%rd55+1009], %r8722;
	st.global.u8 	[%rd55+1010], %r8723;
	shr.u32 	%r8724, %r13011, 24;
	st.global.u8 	[%rd55+1011], %r8724;
	st.global.u8 	[%rd55+1012], %r13010;
	shr.u32 	%r8725, %r13010, 8;
	shr.u32 	%r8726, %r13010, 16;
	st.global.u8 	[%rd55+1013], %r8725;
	st.global.u8 	[%rd55+1014], %r8726;
	shr.u32 	%r8727, %r13010, 24;
	st.global.u8 	[%rd55+1015], %r8727;
	st.global.u8 	[%rd55+1016], %r13009;
	shr.u32 	%r8728, %r13009, 8;
	shr.u32 	%r8729, %r13009, 16;
	st.global.u8 	[%rd55+1017], %r8728;
	st.global.u8 	[%rd55+1018], %r8729;
	shr.u32 	%r8730, %r13009, 24;
	st.global.u8 	[%rd55+1019], %r8730;
	shr.u32 	%r8731, %r13008, 8;
	st.global.u8 	[%rd55+1020], %r13008;
	st.global.u8 	[%rd55+1021], %r8731;
	shr.u32 	%r8732, %r13008, 16;
	shr.u32 	%r8733, %r13008, 24;
	st.global.u8 	[%rd55+1022], %r8732;
	st.global.u8 	[%rd55+1023], %r8733;
	st.global.u8 	[%rd55+992], %r13015;
	bar.sync 	0;
	mov.u32 	%r13415, %r13416;
	@%p145 bra 	$L__BB1_170;
	bra.uni 	$L__BB1_344;
$L__BB1_170:
	setp.gt.s32 	%p147, %r13416, 255;
	@%p147 bra 	$L__BB1_172;
$L__BB1_171:
	mul.wide.s32 	%rd246, %r13416, 4;
	add.s64 	%rd247, %rd55, %rd246;
	ld.global.u32 	%r8735, [%rd247];
	add.s64 	%rd248, %rd53, %rd246;
	st.local.u32 	[%rd248+2048], %r8735;
	bar.sync 	0;
	add.s32 	%r13416, %r13416, %r2341;
	setp.lt.s32 	%p148, %r13416, 256;
	@%p148 bra 	$L__BB1_171;
$L__BB1_172:
	mov.b32 	%r13418, 1;
	st.local.u32 	[%rd53+3072], %r13418;
	st.local.v2.u32 	[%rd53+4056], {%r13418, %r13418};
	bar.sync 	0;
	ld.local.v4.u32 	{%r2347, %r2348, %r2349, %r2350}, [%rd53];
	ld.local.v4.u32 	{%r2351, %r2352, %r2353, %r2354}, [%rd53+16];
	ld.local.v4.u32 	{%r2355, %r2356, %r2357, %r2358}, [%rd53+32];
	ld.local.v4.u32 	{%r2359, %r2360, %r2361, %r2362}, [%rd53+48];
	ld.local.v4.u32 	{%r2363, %r2364, %r2365, %r2366}, [%rd53+64];
	ld.local.v4.u32 	{%r2367, %r2368, %r2369, %r2370}, [%rd53+80];
	ld.local.v4.u32 	{%r2371, %r2372, %r2373, %r2374}, [%rd53+96];
	ld.local.v4.u32 	{%r2375, %r2376, %r2377, %r2378}, [%rd53+112];
	ld.local.v4.u32 	{%r2379, %r2380, %r2381, %r2382}, [%rd53+128];
	ld.local.v4.u32 	{%r2383, %r2384, %r2385, %r2386}, [%rd53+144];
	ld.local.v4.u32 	{%r2387, %r2388, %r2389, %r2390}, [%rd53+160];
	ld.local.v4.u32 	{%r2391, %r2392, %r2393, %r2394}, [%rd53+176];
	ld.local.v4.u32 	{%r2395, %r2396, %r2397, %r2398}, [%rd53+192];
	ld.local.v4.u32 	{%r2399, %r2400, %r2401, %r2402}, [%rd53+208];
	ld.local.v4.u32 	{%r2403, %r2404, %r2405, %r2406}, [%rd53+224];
	ld.local.v4.u32 	{%r2407, %r2408, %r2409, %r2410}, [%rd53+240];
	ld.local.v4.u32 	{%r2411, %r2412, %r2413, %r2414}, [%rd53+256];
	ld.local.v4.u32 	{%r2415, %r2416, %r2417, %r2418}, [%rd53+272];
	ld.local.v4.u32 	{%r2419, %r2420, %r2421, %r2422}, [%rd53+288];
	ld.local.v4.u32 	{%r2423, %r2424, %r2425, %r2426}, [%rd53+304];
	ld.local.v4.u32 	{%r2427, %r2428, %r2429, %r2430}, [%rd53+320];
	ld.local.v4.u32 	{%r2431, %r2432, %r2433, %r2434}, [%rd53+336];
	ld.local.v4.u32 	{%r2435, %r2436, %r2437, %r2438}, [%rd53+352];
	ld.local.v4.u32 	{%r2439, %r2440, %r2441, %r2442}, [%rd53+368];
	ld.local.v4.u32 	{%r2443, %r2444, %r2445, %r2446}, [%rd53+384];
	ld.local.v4.u32 	{%r2447, %r2448, %r2449, %r2450}, [%rd53+400];
	ld.local.v4.u32 	{%r2451, %r2452, %r2453, %r2454}, [%rd53+416];
	ld.local.v4.u32 	{%r2455, %r2456, %r2457, %r2458}, [%rd53+432];
	ld.local.v4.u32 	{%r2459, %r2460, %r2461, %r2462}, [%rd53+448];
	ld.local.v4.u32 	{%r2463, %r2464, %r2465, %r2466}, [%rd53+464];
	ld.local.v4.u32 	{%r2467, %r2468, %r2469, %r2470}, [%rd53+480];
	ld.local.v4.u32 	{%r2471, %r2472, %r2473, %r2474}, [%rd53+496];
	ld.local.v4.u32 	{%r2475, %r2476, %r2477, %r2478}, [%rd53+512];
	ld.local.v4.u32 	{%r2479, %r2480, %r2481, %r2482}, [%rd53+528];
	ld.local.v4.u32 	{%r2483, %r2484, %r2485, %r2486}, [%rd53+544];
	ld.local.v4.u32 	{%r2487, %r2488, %r2489, %r2490}, [%rd53+560];
	ld.local.v4.u32 	{%r2491, %r2492, %r2493, %r2494}, [%rd53+576];
	ld.local.v4.u32 	{%r2495, %r2496, %r2497, %r2498}, [%rd53+592];
	ld.local.v4.u32 	{%r2499, %r2500, %r2501, %r2502}, [%rd53+608];
	ld.local.v4.u32 	{%r2503, %r2504, %r2505, %r2506}, [%rd53+624];
	ld.local.v4.u32 	{%r2507, %r2508, %r2509, %r2510}, [%rd53+640];
	ld.local.v4.u32 	{%r2511, %r2512, %r2513, %r2514}, [%rd53+656];
	ld.local.v4.u32 	{%r2515, %r2516, %r2517, %r2518}, [%rd53+672];
	ld.local.v4.u32 	{%r2519, %r2520, %r2521, %r2522}, [%rd53+688];
	ld.local.v4.u32 	{%r2523, %r2524, %r2525, %r2526}, [%rd53+704];
	ld.local.v4.u32 	{%r2527, %r2528, %r2529, %r2530}, [%rd53+720];
	ld.local.v4.u32 	{%r2531, %r2532, %r2533, %r2534}, [%rd53+736];
	ld.local.v4.u32 	{%r2535, %r2536, %r2537, %r2538}, [%rd53+752];
	ld.local.v4.u32 	{%r2539, %r2540, %r2541, %r2542}, [%rd53+768];
	ld.local.v4.u32 	{%r2543, %r2544, %r2545, %r2546}, [%rd53+784];
	ld.local.v4.u32 	{%r2547, %r2548, %r2549, %r2550}, [%rd53+800];
	ld.local.v4.u32 	{%r2551, %r2552, %r2553, %r2554}, [%rd53+816];
	ld.local.v4.u32 	{%r2555, %r2556, %r2557, %r2558}, [%rd53+832];
	ld.local.v4.u32 	{%r2559, %r2560, %r2561, %r2562}, [%rd53+848];
	ld.local.v4.u32 	{%r2563, %r2564, %r2565, %r2566}, [%rd53+864];
	ld.local.v4.u32 	{%r2567, %r2568, %r2569, %r2570}, [%rd53+880];
	ld.local.v4.u32 	{%r2571, %r2572, %r2573, %r2574}, [%rd53+896];
	ld.local.v4.u32 	{%r2575, %r2576, %r2577, %r2578}, [%rd53+912];
	ld.local.v4.u32 	{%r2579, %r2580, %r2581, %r2582}, [%rd53+928];
	ld.local.v4.u32 	{%r2583, %r2584, %r2585, %r2586}, [%rd53+944];
	ld.local.v4.u32 	{%r2587, %r2588, %r2589, %r2590}, [%rd53+960];
	ld.local.v4.u32 	{%r2591, %r2592, %r2593, %r2594}, [%rd53+976];
	ld.local.v4.u32 	{%r2595, %r2596, %r2597, %r2598}, [%rd53+992];
	ld.local.v4.u32 	{%r2599, %r2600, %r2601, %r2602}, [%rd53+1008];
	ld.local.v4.u32 	{%r2603, %r2604, %r2605, %r2606}, [%rd53+1024];
	ld.local.v4.u32 	{%r2607, %r2608, %r2609, %r2610}, [%rd53+1040];
	ld.local.v4.u32 	{%r2611, %r2612, %r2613, %r2614}, [%rd53+1056];
	ld.local.v4.u32 	{%r2615, %r2616, %r2617, %r2618}, [%rd53+1072];
	ld.local.v4.u32 	{%r2619, %r2620, %r2621, %r2622}, [%rd53+1088];
	ld.local.v4.u32 	{%r2623, %r2624, %r2625, %r2626}, [%rd53+1104];
	ld.local.v4.u32 	{%r2627, %r2628, %r2629, %r2630}, [%rd53+1120];
	ld.local.v4.u32 	{%r2631, %r2632, %r2633, %r2634}, [%rd53+1136];
	ld.local.v4.u32 	{%r2635, %r2636, %r2637, %r2638}, [%rd53+1152];
	ld.local.v4.u32 	{%r2639, %r2640, %r2641, %r2642}, [%rd53+1168];
	ld.local.v4.u32 	{%r2643, %r2644, %r2645, %r2646}, [%rd53+1184];
	ld.local.v4.u32 	{%r2647, %r2648, %r2649, %r2650}, [%rd53+1200];
	ld.local.v4.u32 	{%r2651, %r2652, %r2653, %r2654}, [%rd53+1216];
	ld.local.v4.u32 	{%r2655, %r2656, %r2657, %r2658}, [%rd53+1232];
	ld.local.v4.u32 	{%r2659, %r2660, %r2661, %r2662}, [%rd53+1248];
	ld.local.v4.u32 	{%r2663, %r2664, %r2665, %r2666}, [%rd53+1264];
	ld.local.v4.u32 	{%r2667, %r2668, %r2669, %r2670}, [%rd53+1280];
	ld.local.v4.u32 	{%r2671, %r2672, %r2673, %r2674}, [%rd53+1296];
	ld.local.v4.u32 	{%r2675, %r2676, %r2677, %r2678}, [%rd53+1312];
	ld.local.v4.u32 	{%r2679, %r2680, %r2681, %r2682}, [%rd53+1328];
	ld.local.v4.u32 	{%r2683, %r2684, %r2685, %r2686}, [%rd53+1344];
	ld.local.v4.u32 	{%r2687, %r2688, %r2689, %r2690}, [%rd53+1360];
	ld.local.v4.u32 	{%r2691, %r2692, %r2693, %r2694}, [%rd53+1376];
	ld.local.v4.u32 	{%r2695, %r2696, %r2697, %r2698}, [%rd53+1392];
	ld.local.v4.u32 	{%r2699, %r2700, %r2701, %r2702}, [%rd53+1408];
	ld.local.v4.u32 	{%r2703, %r2704, %r2705, %r2706}, [%rd53+1424];
	ld.local.v4.u32 	{%r2707, %r2708, %r2709, %r2710}, [%rd53+1440];
	ld.local.v4.u32 	{%r2711, %r2712, %r2713, %r2714}, [%rd53+1456];
	ld.local.v4.u32 	{%r2715, %r2716, %r2717, %r2718}, [%rd53+1472];
	ld.local.v4.u32 	{%r2719, %r2720, %r2721, %r2722}, [%rd53+1488];
	ld.local.v4.u32 	{%r2723, %r2724, %r2725, %r2726}, [%rd53+1504];
	ld.local.v4.u32 	{%r2727, %r2728, %r2729, %r2730}, [%rd53+1520];
	ld.local.v4.u32 	{%r2731, %r2732, %r2733, %r2734}, [%rd53+1536];
	ld.local.v4.u32 	{%r2735, %r2736, %r2737, %r2738}, [%rd53+1552];
	ld.local.v4.u32 	{%r2739, %r2740, %r2741, %r2742}, [%rd53+1568];
	ld.local.v4.u32 	{%r2743, %r2744, %r2745, %r2746}, [%rd53+1584];
	ld.local.v4.u32 	{%r2747, %r2748, %r2749, %r2750}, [%rd53+1600];
	ld.local.v4.u32 	{%r2751, %r2752, %r2753, %r2754}, [%rd53+1616];
	ld.local.v4.u32 	{%r2755, %r2756, %r2757, %r2758}, [%rd53+1632];
	ld.local.v4.u32 	{%r2759, %r2760, %r2761, %r2762}, [%rd53+1648];
	ld.local.v4.u32 	{%r2763, %r2764, %r2765, %r2766}, [%rd53+1664];
	ld.local.v4.u32 	{%r2767, %r2768, %r2769, %r2770}, [%rd53+1680];
	ld.local.v4.u32 	{%r2771, %r2772, %r2773, %r2774}, [%rd53+1696];
	ld.local.v4.u32 	{%r2775, %r2776, %r2777, %r2778}, [%rd53+1712];
	ld.local.v4.u32 	{%r2779, %r2780, %r2781, %r2782}, [%rd53+1728];
	ld.local.v4.u32 	{%r2783, %r2784, %r2785, %r2786}, [%rd53+1744];
	ld.local.v4.u32 	{%r2787, %r2788, %r2789, %r2790}, [%rd53+1760];
	ld.local.v4.u32 	{%r2791, %r2792, %r2793, %r2794}, [%rd53+1776];
	ld.local.v4.u32 	{%r2795, %r2796, %r2797, %r2798}, [%rd53+1792];
	ld.local.v4.u32 	{%r2799, %r2800, %r2801, %r2802}, [%rd53+1808];
	ld.local.v4.u32 	{%r2803, %r2804, %r2805, %r2806}, [%rd53+1824];
	ld.local.v4.u32 	{%r2807, %r2808, %r2809, %r2810}, [%rd53+1840];
	ld.local.v4.u32 	{%r2811, %r2812, %r2813, %r2814}, [%rd53+1856];
	ld.local.v4.u32 	{%r2815, %r2816, %r2817, %r2818}, [%rd53+1872];
	ld.local.v4.u32 	{%r2819, %r2820, %r2821, %r2822}, [%rd53+1888];
	ld.local.v4.u32 	{%r2823, %r2824, %r2825, %r2826}, [%rd53+1904];
	ld.local.v4.u32 	{%r2827, %r2828, %r2829, %r2830}, [%rd53+1920];
	ld.local.v4.u32 	{%r2831, %r2832, %r2833, %r2834}, [%rd53+1936];
	ld.local.v4.u32 	{%r2835, %r2836, %r2837, %r2838}, [%rd53+1952];
	ld.local.v4.u32 	{%r2839, %r2840, %r2841, %r2842}, [%rd53+1968];
	ld.local.v4.u32 	{%r2843, %r2844, %r2845, %r2846}, [%rd53+1984];
	ld.local.v4.u32 	{%r2847, %r2848, %r2849, %r2850}, [%rd53+2000];
	ld.local.v4.u32 	{%r2851, %r2852, %r2853, %r2854}, [%rd53+2016];
	ld.local.v4.u32 	{%r2855, %r2856, %r2857, %r2858}, [%rd53+2032];
	ld.local.v4.u32 	{%r2859, %r2860, %r2861, %r2862}, [%rd53+2048];
	ld.local.v4.u32 	{%r2863, %r2864, %r2865, %r2866}, [%rd53+2064];
	ld.local.v4.u32 	{%r2867, %r2868, %r2869, %r2870}, [%rd53+2080];
	ld.local.v4.u32 	{%r2871, %r2872, %r2873, %r2874}, [%rd53+2096];
	ld.local.v4.u32 	{%r2875, %r2876, %r2877, %r2878}, [%rd53+2112];
	ld.local.v4.u32 	{%r2879, %r2880, %r2881, %r2882}, [%rd53+2128];
	ld.local.v4.u32 	{%r2883, %r2884, %r2885, %r2886}, [%rd53+2144];
	ld.local.v4.u32 	{%r2887, %r2888, %r2889, %r2890}, [%rd53+2160];
	ld.local.v4.u32 	{%r2891, %r2892, %r2893, %r2894}, [%rd53+2176];
	ld.local.v4.u32 	{%r2895, %r2896, %r2897, %r2898}, [%rd53+2192];
	ld.local.v4.u32 	{%r2899, %r2900, %r2901, %r2902}, [%rd53+2208];
	ld.local.v4.u32 	{%r2903, %r2904, %r2905, %r2906}, [%rd53+2224];
	ld.local.v4.u32 	{%r2907, %r2908, %r2909, %r2910}, [%rd53+2240];
	ld.local.v4.u32 	{%r2911, %r2912, %r2913, %r2914}, [%rd53+2256];
	ld.local.v4.u32 	{%r2915, %r2916, %r2917, %r2918}, [%rd53+2272];
	ld.local.v4.u32 	{%r2919, %r2920, %r2921, %r2922}, [%rd53+2288];
	ld.local.v4.u32 	{%r2923, %r2924, %r2925, %r2926}, [%rd53+2304];
	ld.local.v4.u32 	{%r2927, %r2928, %r2929, %r2930}, [%rd53+2320];
	ld.local.v4.u32 	{%r2931, %r2932, %r2933, %r2934}, [%rd53+2336];
	ld.local.v4.u32 	{%r2935, %r2936, %r2937, %r2938}, [%rd53+2352];
	ld.local.v4.u32 	{%r2939, %r2940, %r2941, %r2942}, [%rd53+2368];
	ld.local.v4.u32 	{%r2943, %r2944, %r2945, %r2946}, [%rd53+2384];
	ld.local.v4.u32 	{%r2947, %r2948, %r2949, %r2950}, [%rd53+2400];
	ld.local.v4.u32 	{%r2951, %r2952, %r2953, %r2954}, [%rd53+2416];
	ld.local.v4.u32 	{%r2955, %r2956, %r2957, %r2958}, [%rd53+2432];
	ld.local.v4.u32 	{%r2959, %r2960, %r2961, %r2962}, [%rd53+2448];
	ld.local.v4.u32 	{%r2963, %r2964, %r2965, %r2966}, [%rd53+2464];
	ld.local.v4.u32 	{%r2967, %r2968, %r2969, %r2970}, [%rd53+2480];
	ld.local.v4.u32 	{%r2971, %r2972, %r2973, %r2974}, [%rd53+2496];
	ld.local.v4.u32 	{%r2975, %r2976, %r2977, %r2978}, [%rd53+2512];
	ld.local.v4.u32 	{%r2979, %r2980, %r2981, %r2982}, [%rd53+2528];
	ld.local.v4.u32 	{%r2983, %r2984, %r2985, %r2986}, [%rd53+2544];
	ld.local.v4.u32 	{%r2987, %r2988, %r2989, %r2990}, [%rd53+2560];
	ld.local.v4.u32 	{%r2991, %r2992, %r2993, %r2994}, [%rd53+2576];
	ld.local.v4.u32 	{%r2995, %r2996, %r2997, %r2998}, [%rd53+2592];
	ld.local.v4.u32 	{%r2999, %r3000, %r3001, %r3002}, [%rd53+2608];
	ld.local.v4.u32 	{%r3003, %r3004, %r3005, %r3006}, [%rd53+2624];
	ld.local.v4.u32 	{%r3007, %r3008, %r3009, %r3010}, [%rd53+2640];
	ld.local.v4.u32 	{%r3011, %r3012, %r3013, %r3014}, [%rd53+2656];
	ld.local.v4.u32 	{%r3015, %r3016, %r3017, %r3018}, [%rd53+2672];
	ld.local.v4.u32 	{%r3019, %r3020, %r3021, %r3022}, [%rd53+2688];
	ld.local.v4.u32 	{%r3023, %r3024, %r3025, %r3026}, [%rd53+2704];
	ld.local.v4.u32 	{%r3027, %r3028, %r3029, %r3030}, [%rd53+2720];
	ld.local.v4.u32 	{%r3031, %r3032, %r3033, %r3034}, [%rd53+2736];
	ld.local.v4.u32 	{%r3035, %r3036, %r3037, %r3038}, [%rd53+2752];
	ld.local.v4.u32 	{%r3039, %r3040, %r3041, %r3042}, [%rd53+2768];
	ld.local.v4.u32 	{%r3043, %r3044, %r3045, %r3046}, [%rd53+2784];
	ld.local.v4.u32 	{%r3047, %r3048, %r3049, %r3050}, [%rd53+2800];
	ld.local.v4.u32 	{%r3051, %r3052, %r3053, %r3054}, [%rd53+2816];
	ld.local.v4.u32 	{%r3055, %r3056, %r3057, %r3058}, [%rd53+2832];
	ld.local.v4.u32 	{%r3059, %r3060, %r3061, %r3062}, [%rd53+2848];
	ld.local.v4.u32 	{%r3063, %r3064, %r3065, %r3066}, [%rd53+2864];
	ld.local.v4.u32 	{%r3067, %r3068, %r3069, %r3070}, [%rd53+2880];
	ld.local.v4.u32 	{%r3071, %r3072, %r3073, %r3074}, [%rd53+2896];
	ld.local.v4.u32 	{%r3075, %r3076, %r3077, %r3078}, [%rd53+2912];
	ld.local.v4.u32 	{%r3079, %r3080, %r3081, %r3082}, [%rd53+2928];
	ld.local.v4.u32 	{%r3083, %r3084, %r3085, %r3086}, [%rd53+2944];
	ld.local.v4.u32 	{%r3087, %r3088, %r3089, %r3090}, [%rd53+2960];
	ld.local.v4.u32 	{%r3091, %r3092, %r3093, %r3094}, [%rd53+2976];
	ld.local.v4.u32 	{%r3095, %r3096, %r3097, %r3098}, [%rd53+2992];
	ld.local.v4.u32 	{%r3099, %r3100, %r3101, %r3102}, [%rd53+3008];
	ld.local.v4.u32 	{%r3103, %r3104, %r3105, %r3106}, [%rd53+3024];
	ld.local.v4.u32 	{%r3107, %r3108, %r3109, %r3110}, [%rd53+3040];
	ld.local.v4.u32 	{%r3111, %r3112, %r3113, %r3114}, [%rd53+3056];
	.pragma "used_bytes_mask 65520";
	ld.local.v4.u32 	{%r3115, %r3116, %r3117, %r3118}, [%rd53+3072];
	ld.local.v4.u32 	{%r3119, %r3120, %r3121, %r3122}, [%rd53+3088];
	ld.local.v4.u32 	{%r3123, %r3124, %r3125, %r3126}, [%rd53+3104];
	ld.local.v4.u32 	{%r3127, %r3128, %r3129, %r3130}, [%rd53+3120];
	ld.local.v4.u32 	{%r3131, %r3132, %r3133, %r3134}, [%rd53+3136];
	ld.local.v4.u32 	{%r3135, %r3136, %r3137, %r3138}, [%rd53+3152];
	ld.local.v4.u32 	{%r3139, %r3140, %r3141, %r3142}, [%rd53+3168];
	ld.local.v4.u32 	{%r3143, %r3144, %r3145, %r3146}, [%rd53+3184];
	ld.local.v4.u32 	{%r3147, %r3148, %r3149, %r3150}, [%rd53+3200];
	ld.local.v4.u32 	{%r3151, %r3152, %r3153, %r3154}, [%rd53+3216];
	ld.local.v4.u32 	{%r3155, %r3156, %r3157, %r3158}, [%rd53+3232];
	ld.local.v4.u32 	{%r3159, %r3160, %r3161, %r3162}, [%rd53+3248];
	ld.local.v4.u32 	{%r3163, %r3164, %r3165, %r3166}, [%rd53+3264];
	ld.local.v4.u32 	{%r3167, %r3168, %r3169, %r3170}, [%rd53+3280];
	ld.local.v4.u32 	{%r3171, %r3172, %r3173, %r3174}, [%rd53+3296];
	ld.local.v4.u32 	{%r3175, %r3176, %r3177, %r3178}, [%rd53+3312];
	ld.local.v4.u32 	{%r3179, %r3180, %r3181, %r3182}, [%rd53+3328];
	ld.local.v4.u32 	{%r3183, %r3184, %r3185, %r3186}, [%rd53+3344];
	ld.local.v4.u32 	{%r3187, %r3188, %r3189, %r3190}, [%rd53+3360];
	ld.local.v4.u32 	{%r3191, %r3192, %r3193, %r3194}, [%rd53+3376];
	ld.local.v4.u32 	{%r3195, %r3196, %r3197, %r3198}, [%rd53+3392];
	ld.local.v4.u32 	{%r3199, %r3200, %r3201, %r3202}, [%rd53+3408];
	ld.local.v4.u32 	{%r3203, %r3204, %r3205, %r3206}, [%rd53+3424];
	ld.local.v4.u32 	{%r3207, %r3208, %r3209, %r3210}, [%rd53+3440];
	ld.local.v4.u32 	{%r3211, %r3212, %r3213, %r3214}, [%rd53+3456];
	ld.local.v4.u32 	{%r3215, %r3216, %r3217, %r3218}, [%rd53+3472];
	ld.local.v4.u32 	{%r3219, %r3220, %r3221, %r3222}, [%rd53+3488];
	ld.local.v4.u32 	{%r3223, %r3224, %r3225, %r3226}, [%rd53+3504];
	ld.local.v4.u32 	{%r3227, %r3228, %r3229, %r3230}, [%rd53+3520];
	ld.local.v4.u32 	{%r3231, %r3232, %r3233, %r3234}, [%rd53+3536];
	ld.local.v4.u32 	{%r3235, %r3236, %r3237, %r3238}, [%rd53+3552];
	ld.local.v4.u32 	{%r3239, %r3240, %r3241, %r3242}, [%rd53+3568];
	ld.local.v4.u32 	{%r3243, %r3244, %r3245, %r3246}, [%rd53+3584];
	ld.local.v4.u32 	{%r3247, %r3248, %r3249, %r3250}, [%rd53+3600];
	ld.local.v4.u32 	{%r3251, %r3252, %r3253, %r3254}, [%rd53+3616];
	ld.local.v4.u32 	{%r3255, %r3256, %r3257, %r3258}, [%rd53+3632];
	ld.local.v4.u32 	{%r3259, %r3260, %r3261, %r3262}, [%rd53+3648];
	ld.local.v4.u32 	{%r3263, %r3264, %r3265, %r3266}, [%rd53+3664];
	ld.local.v4.u32 	{%r3267, %r3268, %r3269, %r3270}, [%rd53+3680];
	ld.local.v4.u32 	{%r3271, %r3272, %r3273, %r3274}, [%rd53+3696];
	ld.local.v4.u32 	{%r3275, %r3276, %r3277, %r3278}, [%rd53+3712];
	ld.local.v4.u32 	{%r3279, %r3280, %r3281, %r3282}, [%rd53+3728];
	ld.local.v4.u32 	{%r3283, %r3284, %r3285, %r3286}, [%rd53+3744];
	ld.local.v4.u32 	{%r3287, %r3288, %r3289, %r3290}, [%rd53+3760];
	ld.local.v4.u32 	{%r3291, %r3292, %r3293, %r3294}, [%rd53+3776];
	ld.local.v4.u32 	{%r3295, %r3296, %r3297, %r3298}, [%rd53+3792];
	ld.local.v4.u32 	{%r3299, %r3300, %r3301, %r3302}, [%rd53+3808];
	ld.local.v4.u32 	{%r3303, %r3304, %r3305, %r3306}, [%rd53+3824];
	ld.local.v4.u32 	{%r3307, %r3308, %r3309, %r3310}, [%rd53+3840];
	ld.local.v4.u32 	{%r3311, %r3312, %r3313, %r3314}, [%rd53+3856];
	ld.local.v4.u32 	{%r3315, %r3316, %r3317, %r3318}, [%rd53+3872];
	ld.local.v4.u32 	{%r3319, %r3320, %r3321, %r3322}, [%rd53+3888];
	ld.local.v4.u32 	{%r3323, %r3324, %r3325, %r3326}, [%rd53+3904];
	ld.local.v4.u32 	{%r3327, %r3328, %r3329, %r3330}, [%rd53+3920];
	ld.local.v4.u32 	{%r3331, %r3332, %r3333, %r3334}, [%rd53+3936];
	ld.local.v4.u32 	{%r3335, %r3336, %r3337, %r3338}, [%rd53+3952];
	ld.local.v4.u32 	{%r3339, %r3340, %r3341, %r3342}, [%rd53+3968];
	ld.local.v4.u32 	{%r3343, %r3344, %r3345, %r3346}, [%rd53+3984];
	ld.local.v4.u32 	{%r3347, %r3348, %r3349, %r3350}, [%rd53+4000];
	ld.local.v4.u32 	{%r3351, %r3352, %r3353, %r3354}, [%rd53+4016];
	ld.local.v4.u32 	{%r3355, %r3356, %r3357, %r3358}, [%rd53+4032];
	ld.local.v2.u32 	{%r3359, %r3360}, [%rd53+4048];
	ld.local.v4.u32 	{%r3361, %r3362, %r3363, %r3364}, [%rd53+4064];
	ld.local.v4.u32 	{%r3365, %r3366, %r3367, %r3368}, [%rd53+4080];
	mov.b32 	%r13417, 0;
	mov.u32 	%r13419, %r13417;
	mov.u32 	%r13420, %r13418;
	mov.u32 	%r13421, %r13418;
	mov.u32 	%r13422, %r13417;
	mov.u32 	%r13423, %r13418;
	mov.u32 	%r13424, %r13418;
	mov.u32 	%r13425, %r13418;
	mov.u32 	%r13426, %r13418;
	mov.u32 	%r13427, %r13418;
	mov.u32 	%r13428, %r13417;
	mov.u32 	%r13429, %r13417;
	mov.u32 	%r13430, %r13417;
	mov.u32 	%r13431, %r13417;
	mov.u32 	%r13432, %r13417;
	mov.u32 	%r13433, %r13418;
	mov.u32 	%r13434, %r13418;
	mov.u32 	%r13435, %r13417;
	mov.u32 	%r13436, %r13417;
	mov.u32 	%r13437, %r13418;
	mov.u32 	%r13438, %r13418;
	mov.u32 	%r13439, %r13417;
	mov.u32 	%r13440, %r13418;
	mov.u32 	%r13441, %r13417;
	mov.u32 	%r13442, %r13417;
	mov.u32 	%r13443, %r13417;
	mov.u32 	%r13444, %r13418;
	mov.u32 	%r13445, %r13418;
	mov.u32 	%r13446, %r13417;
	mov.u32 	%r13447, %r13417;
	mov.u32 	%r13448, %r13418;
	mov.u32 	%r13449, %r13417;
	mov.u32 	%r13450, %r13417;
	mov.u32 	%r13451, %r13417;
	mov.u32 	%r13452, %r13418;
	mov.u32 	%r13453, %r13418;
	mov.u32 	%r13454, %r13418;
	mov.u32 	%r13455, %r13418;
	mov.u32 	%r13456, %r13418;
	mov.u32 	%r13457, %r13418;
	mov.u32 	%r13458, %r13417;
	mov.u32 	%r13459, %r13417;
	mov.u32 	%r13460, %r13417;
	mov.u32 	%r13461, %r13417;
	mov.u32 	%r13462, %r13417;
	mov.u32 	%r13463, %r13418;
	mov.u32 	%r13464, %r13418;
	mov.u32 	%r13465, %r13418;
	mov.u32 	%r13466, %r13418;
	mov.u32 	%r13467, %r13417;
	mov.u32 	%r13468, %r13418;
	mov.u32 	%r13469, %r13418;
	mov.u32 	%r13470, %r13417;
	mov.u32 	%r13471, %r13417;
	mov.u32 	%r13472, %r13418;
	mov.u32 	%r13473, %r13418;
	mov.u32 	%r13474, %r13417;
	mov.u32 	%r13475, %r13418;
	mov.u32 	%r13476, %r13417;
	mov.u32 	%r13477, %r13418;
	mov.u32 	%r13478, %r13417;
	mov.u32 	%r13479, %r13418;
	mov.u32 	%r13480, %r13418;
	mov.u32 	%r13481, %r13418;
	mov.u32 	%r13482, %r13417;
	mov.u32 	%r13483, %r13417;
	mov.u32 	%r13484, %r13418;
	mov.u32 	%r13485, %r13418;
	mov.u32 	%r13486, %r13417;
	mov.u32 	%r13487, %r13418;
	mov.u32 	%r13488, %r13418;
	mov.u32 	%r13489, %r13417;
	mov.u32 	%r13490, %r13417;
	mov.u32 	%r13491, %r13417;
	mov.u32 	%r13492, %r13417;
	mov.u32 	%r13493, %r13417;
	mov.u32 	%r13494, %r13418;
	mov.u32 	%r13495, %r13417;
	mov.u32 	%r13496, %r13418;
	mov.u32 	%r13497, %r13417;
	mov.u32 	%r13498, %r13418;
	mov.u32 	%r13499, %r13418;
	mov.u32 	%r13500, %r13417;
	mov.u32 	%r13501, %r13418;
	mov.u32 	%r13502, %r13417;
	mov.u32 	%r13503, %r13417;
	mov.u32 	%r13504, %r13417;
	mov.u32 	%r13505, %r13418;
	mov.u32 	%r13506, %r13417;
	mov.u32 	%r13507, %r13417;
	mov.u32 	%r13508, %r13417;
	mov.u32 	%r13509, %r13418;
	mov.u32 	%r13510, %r13418;
	mov.u32 	%r13511, %r13417;
	mov.u32 	%r13512, %r13417;
	mov.u32 	%r13513, %r13417;
	mov.u32 	%r13514, %r13418;
	mov.u32 	%r13515, %r13417;
	mov.u32 	%r13516, %r13418;
	mov.u32 	%r13517, %r13417;
	mov.u32 	%r13518, %r13417;
	mov.u32 	%r13519, %r13417;
	mov.u32 	%r13520, %r13418;
	mov.u32 	%r13521, %r13417;
	mov.u32 	%r13522, %r13417;
	mov.u32 	%r13523, %r13417;
	mov.u32 	%r13524, %r13417;
	mov.u32 	%r13525, %r13418;
	mov.u32 	%r13526, %r13418;
	mov.u32 	%r13527, %r13418;
	mov.u32 	%r13528, %r13417;
	mov.u32 	%r13529, %r13417;
	mov.u32 	%r13530, %r13418;
	mov.u32 	%r13531, %r13417;
	mov.u32 	%r13532, %r13418;
	mov.u32 	%r13533, %r13417;
	mov.u32 	%r13534, %r13417;
	mov.u32 	%r13535, %r13418;
	mov.u32 	%r13536, %r13417;
	mov.u32 	%r13537, %r13417;
	mov.u32 	%r13538, %r13418;
	mov.u32 	%r13539, %r13418;
	mov.u32 	%r13540, %r13418;
	mov.u32 	%r13541, %r13418;
	mov.u32 	%r13542, %r13418;
	mov.u32 	%r13543, %r13418;
	mov.u32 	%r13544, %r13418;
	mov.u32 	%r13545, %r13418;
	mov.u32 	%r13546, %r13417;
	mov.u32 	%r13547, %r13418;
	mov.u32 	%r13548, %r13417;
	mov.u32 	%r13549, %r13417;
	mov.u32 	%r13550, %r13418;
	mov.u32 	%r13551, %r13417;
	mov.u32 	%r13552, %r13418;
	mov.u32 	%r13553, %r13417;
	mov.u32 	%r13554, %r13418;
	mov.u32 	%r13555, %r13417;
	mov.u32 	%r13556, %r13417;
	mov.u32 	%r13557, %r13418;
	mov.u32 	%r13558, %r13418;
	mov.u32 	%r13559, %r13418;
	mov.u32 	%r13560, %r13418;
	mov.u32 	%r13561, %r13418;
	mov.u32 	%r13562, %r13418;
	mov.u32 	%r13563, %r13418;
	mov.u32 	%r13564, %r13418;
	mov.u32 	%r13565, %r13417;
	mov.u32 	%r13566, %r13418;
	mov.u32 	%r13567, %r13417;
	mov.u32 	%r13568, %r13418;
	mov.u32 	%r13569, %r13417;
	mov.u32 	%r13570, %r13417;
	mov.u32 	%r13571, %r13418;
	mov.u32 	%r13572, %r13418;
	mov.u32 	%r13573, %r13418;
	mov.u32 	%r13574, %r13417;
	mov.u32 	%r13575, %r13418;
	mov.u32 	%r13576, %r13417;
	mov.u32 	%r13577, %r13417;
	mov.u32 	%r13578, %r13417;
	mov.u32 	%r13579, %r13418;
	mov.u32 	%r13580, %r13418;
	mov.u32 	%r13581, %r13418;
	mov.u32 	%r13582, %r13418;
	mov.u32 	%r13583, %r13417;
	mov.u32 	%r13584, %r13417;
	mov.u32 	%r13585, %r13417;
	mov.u32 	%r13586, %r13418;
	mov.u32 	%r13587, %r13418;
	mov.u32 	%r13588, %r13417;
	mov.u32 	%r13589, %r13418;
	mov.u32 	%r13590, %r13418;
	mov.u32 	%r13591, %r13418;
	mov.u32 	%r13592, %r13417;
	mov.u32 	%r13593, %r13418;
	mov.u32 	%r13594, %r13418;
	mov.u32 	%r13595, %r13418;
	mov.u32 	%r13596, %r13418;
	mov.u32 	%r13597, %r13417;
	mov.u32 	%r13598, %r13417;
	mov.u32 	%r13599, %r13418;
	mov.u32 	%r13600, %r13418;
	mov.u32 	%r13601, %r13417;
	mov.u32 	%r13602, %r13418;
	mov.u32 	%r13603, %r13418;
	mov.u32 	%r13604, %r13418;
	mov.u32 	%r13605, %r13417;
	mov.u32 	%r13606, %r13417;
	mov.u32 	%r13607, %r13418;
	mov.u32 	%r13608, %r13417;
	mov.u32 	%r13609, %r13418;
	mov.u32 	%r13610, %r13417;
	mov.u32 	%r13611, %r13418;
	mov.u32 	%r13612, %r13418;
	mov.u32 	%r13613, %r13418;
	mov.u32 	%r13614, %r13417;
	mov.u32 	%r13615, %r13418;
	mov.u32 	%r13616, %r13418;
	mov.u32 	%r13617, %r13417;
	mov.u32 	%r13618, %r13418;
	mov.u32 	%r13619, %r13418;
	mov.u32 	%r13620, %r13417;
	mov.u32 	%r13621, %r13417;
	mov.u32 	%r13622, %r13418;
	mov.u32 	%r13623, %r13418;
	mov.u32 	%r13624, %r13418;
	mov.u32 	%r13625, %r13418;
	mov.u32 	%r13626, %r13417;
	mov.u32 	%r13627, %r13418;
	mov.u32 	%r13628, %r13417;
	mov.u32 	%r13629, %r13418;
	mov.u32 	%r13630, %r13418;
	mov.u32 	%r13631, %r13418;
	mov.u32 	%r13632, %r13417;
	mov.u32 	%r13633, %r13418;
	mov.u32 	%r13634, %r13417;
	mov.u32 	%r13635, %r13417;
	mov.u32 	%r13636, %r13417;
	mov.u32 	%r13637, %r13417;
	mov.u32 	%r13638, %r13418;
	mov.u32 	%r13639, %r13417;
	mov.u32 	%r13640, %r13418;
	mov.u32 	%r13641, %r13417;
	mov.u32 	%r13642, %r13418;
	mov.u32 	%r13643, %r13418;
	mov.u32 	%r13644, %r13417;
	mov.u32 	%r13645, %r13418;
	mov.u32 	%r13646, %r13417;
	mov.u32 	%r13647, %r13418;
	mov.u32 	%r13648, %r13417;
	mov.u32 	%r13649, %r13417;
	mov.u32 	%r13650, %r13417;
	mov.u32 	%r13651, %r13417;
	mov.u32 	%r13652, %r13417;
	mov.u32 	%r13653, %r13418;
	mov.u32 	%r13654, %r13417;
	mov.u32 	%r13655, %r13417;
	mov.u32 	%r13656, %r13418;
	mov.u32 	%r13657, %r13418;
	mov.u32 	%r13658, %r13418;
	mov.u32 	%r13659, %r13418;
	mov.u32 	%r13660, %r13417;
	mov.u32 	%r13661, %r13417;
	mov.u32 	%r13662, %r13418;
	mov.u32 	%r13663, %r13418;
	mov.u32 	%r13664, %r13417;
	mov.u32 	%r13665, %r13417;
	mov.u32 	%r13666, %r13418;
	mov.u32 	%r13667, %r13418;
	mov.u32 	%r13668, %r13417;
	mov.u32 	%r13669, %r13417;
	mov.u32 	%r13670, %r13418;
	mov.u32 	%r13671, %r13418;
	mov.u32 	%r13672, %r13418;
	mov.u32 	%r13673, %r13418;
$L__BB1_173:
	setp.ne.s32 	%p149, %r13673, 1;
	@%p149 bra 	$L__BB1_175;
	st.local.v4.u32 	[%rd51], {%r2347, %r2348, %r2349, %r2350};
	st.local.v4.u32 	[%rd51+16], {%r2351, %r2352, %r2353, %r2354};
	st.local.v4.u32 	[%rd51+32], {%r2355, %r2356, %r2357, %r2358};
	st.local.v4.u32 	[%rd51+48], {%r2359, %r2360, %r2361, %r2362};
	st.local.v4.u32 	[%rd51+64], {%r2363, %r2364, %r2365, %r2366};
	st.local.v4.u32 	[%rd51+80], {%r2367, %r2368, %r2369, %r2370};
	st.local.v4.u32 	[%rd51+96], {%r2371, %r2372, %r2373, %r2374};
	st.local.v4.u32 	[%rd51+112], {%r2375, %r2376, %r2377, %r2378};
	st.local.v4.u32 	[%rd51+128], {%r2379, %r2380, %r2381, %r2382};
	st.local.v4.u32 	[%rd51+144], {%r2383, %r2384, %r2385, %r2386};
	st.local.v4.u32 	[%rd51+160], {%r2387, %r2388, %r2389, %r2390};
	st.local.v4.u32 	[%rd51+176], {%r2391, %r2392, %r2393, %r2394};
	st.local.v4.u32 	[%rd51+192], {%r2395, %r2396, %r2397, %r2398};
	st.local.v4.u32 	[%rd51+208], {%r2399, %r2400, %r2401, %r2402};
	st.local.v4.u32 	[%rd51+224], {%r2403, %r2404, %r2405, %r2406};
	st.local.v4.u32 	[%rd51+240], {%r2407, %r2408, %r2409, %r2410};
	st.local.v4.u32 	[%rd51+256], {%r2411, %r2412, %r2413, %r2414};
	st.local.v4.u32 	[%rd51+272], {%r2415, %r2416, %r2417, %r2418};
	st.local.v4.u32 	[%rd51+288], {%r2419, %r2420, %r2421, %r2422};
	st.local.v4.u32 	[%rd51+304], {%r2423, %r2424, %r2425, %r2426};
	st.local.v4.u32 	[%rd51+320], {%r2427, %r2428, %r2429, %r2430};
	st.local.v4.u32 	[%rd51+336], {%r2431, %r2432, %r2433, %r2434};
	st.local.v4.u32 	[%rd51+352], {%r2435, %r2436, %r2437, %r2438};
	st.local.v4.u32 	[%rd51+368], {%r2439, %r2440, %r2441, %r2442};
	st.local.v4.u32 	[%rd51+384], {%r2443, %r2444, %r2445, %r2446};
	st.local.v4.u32 	[%rd51+400], {%r2447, %r2448, %r2449, %r2450};
	st.local.v4.u32 	[%rd51+416], {%r2451, %r2452, %r2453, %r2454};
	st.local.v4.u32 	[%rd51+432], {%r2455, %r2456, %r2457, %r2458};
	st.local.v4.u32 	[%rd51+448], {%r2459, %r2460, %r2461, %r2462};
	st.local.v4.u32 	[%rd51+464], {%r2463, %r2464, %r2465, %r2466};
	st.local.v4.u32 	[%rd51+480], {%r2467, %r2468, %r2469, %r2470};
	st.local.v4.u32 	[%rd51+496], {%r2471, %r2472, %r2473, %r2474};
	st.local.v4.u32 	[%rd51+512], {%r2475, %r2476, %r2477, %r2478};
	st.local.v4.u32 	[%rd51+528], {%r2479, %r2480, %r2481, %r2482};
	st.local.v4.u32 	[%rd51+544], {%r2483, %r2484, %r2485, %r2486};
	st.local.v4.u32 	[%rd51+560], {%r2487, %r2488, %r2489, %r2490};
	st.local.v4.u32 	[%rd51+576], {%r2491, %r2492, %r2493, %r2494};
	st.local.v4.u32 	[%rd51+592], {%r2495, %r2496, %r2497, %r2498};
	st.local.v4.u32 	[%rd51+608], {%r2499, %r2500, %r2501, %r2502};
	st.local.v4.u32 	[%rd51+624], {%r2503, %r2504, %r2505, %r2506};
	st.local.v4.u32 	[%rd51+640], {%r2507, %r2508, %r2509, %r2510};
	st.local.v4.u32 	[%rd51+656], {%r2511, %r2512, %r2513, %r2514};
	st.local.v4.u32 	[%rd51+672], {%r2515, %r2516, %r2517, %r2518};
	st.local.v4.u32 	[%rd51+688], {%r2519, %r2520, %r2521, %r2522};
	st.local.v4.u32 	[%rd51+704], {%r2523, %r2524, %r2525, %r2526};
	st.local.v4.u32 	[%rd51+720], {%r2527, %r2528, %r2529, %r2530};
	st.local.v4.u32 	[%rd51+736], {%r2531, %r2532, %r2533, %r2534};
	st.local.v4.u32 	[%rd51+752], {%r2535, %r2536, %r2537, %r2538};
	st.local.v4.u32 	[%rd51+768], {%r2539, %r2540, %r2541, %r2542};
	st.local.v4.u32 	[%rd51+784], {%r2543, %r2544, %r2545, %r2546};
	st.local.v4.u32 	[%rd51+800], {%r2547, %r2548, %r2549, %r2550};
	st.local.v4.u32 	[%rd51+816], {%r2551, %r2552, %r2553, %r2554};
	st.local.v4.u32 	[%rd51+832], {%r2555, %r2556, %r2557, %r2558};
	st.local.v4.u32 	[%rd51+848], {%r2559, %r2560, %r2561, %r2562};
	st.local.v4.u32 	[%rd51+864], {%r2563, %r2564, %r2565, %r2566};
	st.local.v4.u32 	[%rd51+880], {%r2567, %r2568, %r2569, %r2570};
	st.local.v4.u32 	[%rd51+896], {%r2571, %r2572, %r2573, %r2574};
	st.local.v4.u32 	[%rd51+912], {%r2575, %r2576, %r2577, %r2578};
	st.local.v4.u32 	[%rd51+928], {%r2579, %r2580, %r2581, %r2582};
	st.local.v4.u32 	[%rd51+944], {%r2583, %r2584, %r2585, %r2586};
	st.local.v4.u32 	[%rd51+960], {%r2587, %r2588, %r2589, %r2590};
	st.local.v4.u32 	[%rd51+976], {%r2591, %r2592, %r2593, %r2594};
	st.local.v4.u32 	[%rd51+992], {%r2595, %r2596, %r2597, %r2598};
	st.local.v4.u32 	[%rd51+1008], {%r2599, %r2600, %r2601, %r2602};
	st.local.v4.u32 	[%rd51+1024], {%r2603, %r2604, %r2605, %r2606};
	st.local.v4.u32 	[%rd51+1040], {%r2607, %r2608, %r2609, %r2610};
	st.local.v4.u32 	[%rd51+1056], {%r2611, %r2612, %r2613, %r2614};
	st.local.v4.u32 	[%rd51+1072], {%r2615, %r2616, %r2617, %r2618};
	st.local.v4.u32 	[%rd51+1088], {%r2619, %r2620, %r2621, %r2622};
	st.local.v4.u32 	[%rd51+1104], {%r2623, %r2624, %r2625, %r2626};
	st.local.v4.u32 	[%rd51+1120], {%r2627, %r2628, %r2629, %r2630};
	st.local.v4.u32 	[%rd51+1136], {%r2631, %r2632, %r2633, %r2634};
	st.local.v4.u32 	[%rd51+1152], {%r2635, %r2636, %r2637, %r2638};
	st.local.v4.u32 	[%rd51+1168], {%r2639, %r2640, %r2641, %r2642};
	st.local.v4.u32 	[%rd51+1184], {%r2643, %r2644, %r2645, %r2646};
	st.local.v4.u32 	[%rd51+1200], {%r2647, %r2648, %r2649, %r2650};
	st.local.v4.u32 	[%rd51+1216], {%r2651, %r2652, %r2653, %r2654};
	st.local.v4.u32 	[%rd51+1232], {%r2655, %r2656, %r2657, %r2658};
	st.local.v4.u32 	[%rd51+1248], {%r2659, %r2660, %r2661, %r2662};
	st.local.v4.u32 	[%rd51+1264], {%r2663, %r2664, %r2665, %r2666};
	st.local.v4.u32 	[%rd51+1280], {%r2667, %r2668, %r2669, %r2670};
	st.local.v4.u32 	[%rd51+1296], {%r2671, %r2672, %r2673, %r2674};
	st.local.v4.u32 	[%rd51+1312], {%r2675, %r2676, %r2677, %r2678};
	st.local.v4.u32 	[%rd51+1328], {%r2679, %r2680, %r2681, %r2682};
	st.local.v4.u32 	[%rd51+1344], {%r2683, %r2684, %r2685, %r2686};
	st.local.v4.u32 	[%rd51+1360], {%r2687, %r2688, %r2689, %r2690};
	st.local.v4.u32 	[%rd51+1376], {%r2691, %r2692, %r2693, %r2694};
	st.local.v4.u32 	[%rd51+1392], {%r2695, %r2696, %r2697, %r2698};
	st.local.v4.u32 	[%rd51+1408], {%r2699, %r2700, %r2701, %r2702};
	st.local.v4.u32 	[%rd51+1424], {%r2703, %r2704, %r2705, %r2706};
	st.local.v4.u32 	[%rd51+1440], {%r2707, %r2708, %r2709, %r2710};
	st.local.v4.u32 	[%rd51+1456], {%r2711, %r2712, %r2713, %r2714};
	st.local.v4.u32 	[%rd51+1472], {%r2715, %r2716, %r2717, %r2718};
	st.local.v4.u32 	[%rd51+1488], {%r2719, %r2720, %r2721, %r2722};
	st.local.v4.u32 	[%rd51+1504], {%r2723, %r2724, %r2725, %r2726};
	st.local.v4.u32 	[%rd51+1520], {%r2727, %r2728, %r2729, %r2730};
	st.local.v4.u32 	[%rd51+1536], {%r2731, %r2732, %r2733, %r2734};
	st.local.v4.u32 	[%rd51+1552], {%r2735, %r2736, %r2737, %r2738};
	st.local.v4.u32 	[%rd51+1568], {%r2739, %r2740, %r2741, %r2742};
	st.local.v4.u32 	[%rd51+1584], {%r2743, %r2744, %r2745, %r2746};
	st.local.v4.u32 	[%rd51+1600], {%r2747, %r2748, %r2749, %r2750};
	st.local.v4.u32 	[%rd51+1616], {%r2751, %r2752, %r2753, %r2754};
	st.local.v4.u32 	[%rd51+1632], {%r2755, %r2756, %r2757, %r2758};
	st.local.v4.u32 	[%rd51+1648], {%r2759, %r2760, %r2761, %r2762};
	st.local.v4.u32 	[%rd51+1664], {%r2763, %r2764, %r2765, %r2766};
	st.local.v4.u32 	[%rd51+1680], {%r2767, %r2768, %r2769, %r2770};
	st.local.v4.u32 	[%rd51+1696], {%r2771, %r2772, %r2773, %r2774};
	st.local.v4.u32 	[%rd51+1712], {%r2775, %r2776, %r2777, %r2778};
	st.local.v4.u32 	[%rd51+1728], {%r2779, %r2780, %r2781, %r2782};
	st.local.v4.u32 	[%rd51+1744], {%r2783, %r2784, %r2785, %r2786};
	st.local.v4.u32 	[%rd51+1760], {%r2787, %r2788, %r2789, %r2790};
	st.local.v4.u32 	[%rd51+1776], {%r2791, %r2792, %r2793, %r2794};
	st.local.v4.u32 	[%rd51+1792], {%r2795, %r2796, %r2797, %r2798};
	st.local.v4.u32 	[%rd51+1808], {%r2799, %r2800, %r2801, %r2802};
	st.local.v4.u32 	[%rd51+1824], {%r2803, %r2804, %r2805, %r2806};
	st.local.v4.u32 	[%rd51+1840], {%r2807, %r2808, %r2809, %r2810};
	st.local.v4.u32 	[%rd51+1856], {%r2811, %r2812, %r2813, %r2814};
	st.local.v4.u32 	[%rd51+1872], {%r2815, %r2816, %r2817, %r2818};
	st.local.v4.u32 	[%rd51+1888], {%r2819, %r2820, %r2821, %r2822};
	st.local.v4.u32 	[%rd51+1904], {%r2823, %r2824, %r2825, %r2826};
	st.local.v4.u32 	[%rd51+1920], {%r2827, %r2828, %r2829, %r2830};
	st.local.v4.u32 	[%rd51+1936], {%r2831, %r2832, %r2833, %r2834};
	st.local.v4.u32 	[%rd51+1952], {%r2835, %r2836, %r2837, %r2838};
	st.local.v4.u32 	[%rd51+1968], {%r2839, %r2840, %r2841, %r2842};
	st.local.v4.u32 	[%rd51+1984], {%r2843, %r2844, %r2845, %r2846};
	st.local.v4.u32 	[%rd51+2000], {%r2847, %r2848, %r2849, %r2850};
	st.local.v4.u32 	[%rd51+2016], {%r2851, %r2852, %r2853, %r2854};
	st.local.v4.u32 	[%rd51+2032], {%r2855, %r2856, %r2857, %r2858};
	bra.uni 	$L__BB1_176;
$L__BB1_175:
	st.local.v4.u32 	[%rd51], {%r2859, %r2860, %r2861, %r2862};
	st.local.v4.u32 	[%rd51+16], {%r2863, %r2864, %r2865, %r2866};
	st.local.v4.u32 	[%rd51+32], {%r2867, %r2868, %r2869, %r2870};
	st.local.v4.u32 	[%rd51+48], {%r2871, %r2872, %r2873, %r2874};
	st.local.v4.u32 	[%rd51+64], {%r2875, %r2876, %r2877, %r2878};
	st.local.v4.u32 	[%rd51+80], {%r2879, %r2880, %r2881, %r2882};
	st.local.v4.u32 	[%rd51+96], {%r2883, %r2884, %r2885, %r2886};
	st.local.v4.u32 	[%rd51+112], {%r2887, %r2888, %r2889, %r2890};
	st.local.v4.u32 	[%rd51+128], {%r2891, %r2892, %r2893, %r2894};
	st.local.v4.u32 	[%rd51+144], {%r2895, %r2896, %r2897, %r2898};
	st.local.v4.u32 	[%rd51+160], {%r2899, %r2900, %r2901, %r2902};
	st.local.v4.u32 	[%rd51+176], {%r2903, %r2904, %r2905, %r2906};
	st.local.v4.u32 	[%rd51+192], {%r2907, %r2908, %r2909, %r2910};
	st.local.v4.u32 	[%rd51+208], {%r2911, %r2912, %r2913, %r2914};
	st.local.v4.u32 	[%rd51+224], {%r2915, %r2916, %r2917, %r2918};
	st.local.v4.u32 	[%rd51+240], {%r2919, %r2920, %r2921, %r2922};
	st.local.v4.u32 	[%rd51+256], {%r2923, %r2924, %r2925, %r2926};
	st.local.v4.u32 	[%rd51+272], {%r2927, %r2928, %r2929, %r2930};
	st.local.v4.u32 	[%rd51+288], {%r2931, %r2932, %r2933, %r2934};
	st.local.v4.u32 	[%rd51+304], {%r2935, %r2936, %r2937, %r2938};
	st.local.v4.u32 	[%rd51+320], {%r2939, %r2940, %r2941, %r2942};
	st.local.v4.u32 	[%rd51+336], {%r2943, %r2944, %r2945, %r2946};
	st.local.v4.u32 	[%rd51+352], {%r2947, %r2948, %r2949, %r2950};
	st.local.v4.u32 	[%rd51+368], {%r2951, %r2952, %r2953, %r2954};
	st.local.v4.u32 	[%rd51+384], {%r2955, %r2956, %r2957, %r2958};
	st.local.v4.u32 	[%rd51+400], {%r2959, %r2960, %r2961, %r2962};
	st.local.v4.u32 	[%rd51+416], {%r2963, %r2964, %r2965, %r2966};
	st.local.v4.u32 	[%rd51+432], {%r2967, %r2968, %r2969, %r2970};
	st.local.v4.u32 	[%rd51+448], {%r2971, %r2972, %r2973, %r2974};
	st.local.v4.u32 	[%rd51+464], {%r2975, %r2976, %r2977, %r2978};
	st.local.v4.u32 	[%rd51+480], {%r2979, %r2980, %r2981, %r2982};
	st.local.v4.u32 	[%rd51+496], {%r2983, %r2984, %r2985, %r2986};
	st.local.v4.u32 	[%rd51+512], {%r2987, %r2988, %r2989, %r2990};
	st.local.v4.u32 	[%rd51+528], {%r2991, %r2992, %r2993, %r2994};
	st.local.v4.u32 	[%rd51+544], {%r2995, %r2996, %r2997, %r2998};
	st.local.v4.u32 	[%rd51+560], {%r2999, %r3000, %r3001, %r3002};
	st.local.v4.u32 	[%rd51+576], {%r3003, %r3004, %r3005, %r3006};
	st.local.v4.u32 	[%rd51+592], {%r3007, %r3008, %r3009, %r3010};
	st.local.v4.u32 	[%rd51+608], {%r3011, %r3012, %r3013, %r3014};
	st.local.v4.u32 	[%rd51+624], {%r3015, %r3016, %r3017, %r3018};
	st.local.v4.u32 	[%rd51+640], {%r3019, %r3020, %r3021, %r3022};
	st.local.v4.u32 	[%rd51+656], {%r3023, %r3024, %r3025, %r3026};
	st.local.v4.u32 	[%rd51+672], {%r3027, %r3028, %r3029, %r3030};
	st.local.v4.u32 	[%rd51+688], {%r3031, %r3032, %r3033, %r3034};
	st.local.v4.u32 	[%rd51+704], {%r3035, %r3036, %r3037, %r3038};
	st.local.v4.u32 	[%rd51+720], {%r3039, %r3040, %r3041, %r3042};
	st.local.v4.u32 	[%rd51+736], {%r3043, %r3044, %r3045, %r3046};
	st.local.v4.u32 	[%rd51+752], {%r3047, %r3048, %r3049, %r3050};
	st.local.v4.u32 	[%rd51+768], {%r3051, %r3052, %r3053, %r3054};
	st.local.v4.u32 	[%rd51+784], {%r3055, %r3056, %r3057, %r3058};
	st.local.v4.u32 	[%rd51+800], {%r3059, %r3060, %r3061, %r3062};
	st.local.v4.u32 	[%rd51+816], {%r3063, %r3064, %r3065, %r3066};
	st.local.v4.u32 	[%rd51+832], {%r3067, %r3068, %r3069, %r3070};
	st.local.v4.u32 	[%rd51+848], {%r3071, %r3072, %r3073, %r3074};
	st.local.v4.u32 	[%rd51+864], {%r3075, %r3076, %r3077, %r3078};
	st.local.v4.u32 	[%rd51+880], {%r3079, %r3080, %r3081, %r3082};
	st.local.v4.u32 	[%rd51+896], {%r3083, %r3084, %r3085, %r3086};
	st.local.v4.u32 	[%rd51+912], {%r3087, %r3088, %r3089, %r3090};
	st.local.v4.u32 	[%rd51+928], {%r3091, %r3092, %r3093, %r3094};
	st.local.v4.u32 	[%rd51+944], {%r3095, %r3096, %r3097, %r3098};
	st.local.v4.u32 	[%rd51+960], {%r3099, %r3100, %r3101, %r3102};
	st.local.v4.u32 	[%rd51+976], {%r3103, %r3104, %r3105, %r3106};
	st.local.v4.u32 	[%rd51+992], {%r3107, %r3108, %r3109, %r3110};
	st.local.v4.u32 	[%rd51+1008], {%r3111, %r3112, %r3113, %r3114};
	mov.b32 	%r8738, 1;
	st.local.v4.u32 	[%rd51+1024], {%r8738, %r3116, %r3117, %r3118};
	st.local.v4.u32 	[%rd51+1040], {%r3119, %r3120, %r3121, %r3122};
	st.local.v4.u32 	[%rd51+1056], {%r3123, %r3124, %r3125, %r3126};
	st.local.v4.u32 	[%rd51+1072], {%r3127, %r3128, %r3129, %r3130};
	st.local.v4.u32 	[%rd51+1088], {%r3131, %r3132, %r3133, %r3134};
	st.local.v4.u32 	[%rd51+1104], {%r3135, %r3136, %r3137, %r3138};
	st.local.v4.u32 	[%rd51+1120], {%r3139, %r3140, %r3141, %r3142};
	st.local.v4.u32 	[%rd51+1136], {%r3143, %r3144, %r3145, %r3146};
	st.local.v4.u32 	[%rd51+1152], {%r3147, %r3148, %r3149, %r3150};
	st.local.v4.u32 	[%rd51+1168], {%r3151, %r3152, %r3153, %r3154};
	st.local.v4.u32 	[%rd51+1184], {%r3155, %r3156, %r3157, %r3158};
	st.local.v4.u32 	[%rd51+1200], {%r3159, %r3160, %r3161, %r3162};
	st.local.v4.u32 	[%rd51+1216], {%r3163, %r3164, %r3165, %r3166};
	st.local.v4.u32 	[%rd51+1232], {%r3167, %r3168, %r3169, %r3170};
	st.local.v4.u32 	[%rd51+1248], {%r3171, %r3172, %r3173, %r3174};
	st.local.v4.u32 	[%rd51+1264], {%r3175, %r3176, %r3177, %r3178};
	st.local.v4.u32 	[%rd51+1280], {%r3179, %r3180, %r3181, %r3182};
	st.local.v4.u32 	[%rd51+1296], {%r3183, %r3184, %r3185, %r3186};
	st.local.v4.u32 	[%rd51+1312], {%r3187, %r3188, %r3189, %r3190};
	st.local.v4.u32 	[%rd51+1328], {%r3191, %r3192, %r3193, %r3194};
	st.local.v4.u32 	[%rd51+1344], {%r3195, %r3196, %r3197, %r3198};
	st.local.v4.u32 	[%rd51+1360], {%r3199, %r3200, %r3201, %r3202};
	st.local.v4.u32 	[%rd51+1376], {%r3203, %r3204, %r3205, %r3206};
	st.local.v4.u32 	[%rd51+1392], {%r3207, %r3208, %r3209, %r3210};
	st.local.v4.u32 	[%rd51+1408], {%r3211, %r3212, %r3213, %r3214};
	st.local.v4.u32 	[%rd51+1424], {%r3215, %r3216, %r3217, %r3218};
	st.local.v4.u32 	[%rd51+1440], {%r3219, %r3220, %r3221, %r3222};
	st.local.v4.u32 	[%rd51+1456], {%r3223, %r3224, %r3225, %r3226};
	st.local.v4.u32 	[%rd51+1472], {%r3227, %r3228, %r3229, %r3230};
	st.local.v4.u32 	[%rd51+1488], {%r3231, %r3232, %r3233, %r3234};
	st.local.v4.u32 	[%rd51+1504], {%r3235, %r3236, %r3237, %r3238};
	st.local.v4.u32 	[%rd51+1520], {%r3239, %r3240, %r3241, %r3242};
	st.local.v4.u32 	[%rd51+1536], {%r3243, %r3244, %r3245, %r3246};
	st.local.v4.u32 	[%rd51+1552], {%r3247, %r3248, %r3249, %r3250};
	st.local.v4.u32 	[%rd51+1568], {%r3251, %r3252, %r3253, %r3254};
	st.local.v4.u32 	[%rd51+1584], {%r3255, %r3256, %r3257, %r3258};
	st.local.v4.u32 	[%rd51+1600], {%r3259, %r3260, %r3261, %r3262};
	st.local.v4.u32 	[%rd51+1616], {%r3263, %r3264, %r3265, %r3266};
	st.local.v4.u32 	[%rd51+1632], {%r3267, %r3268, %r3269, %r3270};
	st.local.v4.u32 	[%rd51+1648], {%r3271, %r3272, %r3273, %r3274};
	st.local.v4.u32 	[%rd51+1664], {%r3275, %r3276, %r3277, %r3278};
	st.local.v4.u32 	[%rd51+1680], {%r3279, %r3280, %r3281, %r3282};
	st.local.v4.u32 	[%rd51+1696], {%r3283, %r3284, %r3285, %r3286};
	st.local.v4.u32 	[%rd51+1712], {%r3287, %r3288, %r3289, %r3290};
	st.local.v4.u32 	[%rd51+1728], {%r3291, %r3292, %r3293, %r3294};
	st.local.v4.u32 	[%rd51+1744], {%r3295, %r3296, %r3297, %r3298};
	st.local.v4.u32 	[%rd51+1760], {%r3299, %r3300, %r3301, %r3302};
	st.local.v4.u32 	[%rd51+1776], {%r3303, %r3304, %r3305, %r3306};
	st.local.v4.u32 	[%rd51+1792], {%r3307, %r3308, %r3309, %r3310};
	st.local.v4.u32 	[%rd51+1808], {%r3311, %r3312, %r3313, %r3314};
	st.local.v4.u32 	[%rd51+1824], {%r3315, %r3316, %r3317, %r3318};
	st.local.v4.u32 	[%rd51+1840], {%r3319, %r3320, %r3321, %r3322};
	st.local.v4.u32 	[%rd51+1856], {%r3323, %r3324, %r3325, %r3326};
	st.local.v4.u32 	[%rd51+1872], {%r3327, %r3328, %r3329, %r3330};
	st.local.v4.u32 	[%rd51+1888], {%r3331, %r3332, %r3333, %r3334};
	st.local.v4.u32 	[%rd51+1904], {%r3335, %r3336, %r3337, %r3338};
	st.local.v4.u32 	[%rd51+1920], {%r3339, %r3340, %r3341, %r3342};
	st.local.v4.u32 	[%rd51+1936], {%r3343, %r3344, %r3345, %r3346};
	st.local.v4.u32 	[%rd51+1952], {%r3347, %r3348, %r3349, %r3350};
	st.local.v4.u32 	[%rd51+1968], {%r3351, %r3352, %r3353, %r3354};
	st.local.v4.u32 	[%rd51+1984], {%r3355, %r3356, %r3357, %r3358};
	st.local.v4.u32 	[%rd51+2000], {%r3359, %r3360, %r8738, %r8738};
	st.local.v4.u32 	[%rd51+2016], {%r3361, %r3362, %r3363, %r3364};
	st.local.v4.u32 	[%rd51+2032], {%r3365, %r3366, %r3367, %r3368};
$L__BB1_176:
	mov.b32 	%r13674, 16;
$L__BB1_177:
	mul.wide.u32 	%rd249, %r13674, 128;
	add.s64 	%rd250, %rd51, %rd249;
	ld.local.v4.u32 	{%r8740, %r8741, %r8742, %r8743}, [%rd250+-1920];
	ld.local.v4.u32 	{%r8744, %r8745, %r8746, %r8747}, [%rd250+-1904];
	ld.local.v4.u32 	{%r8748, %r8749, %r8750, %r8751}, [%rd250+-1888];
	ld.local.v4.u32 	{%r8752, %r8753, %r8754, %r8755}, [%rd250+-1872];
	ld.local.v4.u32 	{%r8756, %r8757, %r8758, %r8759}, [%rd250+-1856];
	ld.local.v4.u32 	{%r8760, %r8761, %r8762, %r8763}, [%rd250+-1840];
	ld.local.v4.u32 	{%r8764, %r8765, %r8766, %r8767}, [%rd250+-1824];
	ld.local.v4.u32 	{%r8768, %r8769, %r8770, %r8771}, [%rd250+-1808];
	shl.b32 	%r8772, %r8740, 31;
	shl.b32 	%r8773, %r8741, 30;
	add.s32 	%r8774, %r8773, %r8772;
	shl.b32 	%r8775, %r8742, 29;
	add.s32 	%r8776, %r8775, %r8774;
	shl.b32 	%r8777, %r8743, 28;
	add.s32 	%r8778, %r8777, %r8776;
	shl.b32 	%r8779, %r8744, 27;
	add.s32 	%r8780, %r8779, %r8778;
	shl.b32 	%r8781, %r8745, 26;
	add.s32 	%r8782, %r8781, %r8780;
	shl.b32 	%r8783, %r8746, 25;
	add.s32 	%r8784, %r8783, %r8782;
	shl.b32 	%r8785, %r8747, 24;
	add.s32 	%r8786, %r8785, %r8784;
	shl.b32 	%r8787, %r8748, 23;
	add.s32 	%r8788, %r8787, %r8786;
	shl.b32 	%r8789, %r8749, 22;
	add.s32 	%r8790, %r8789, %r8788;
	shl.b32 	%r8791, %r8750, 21;
	add.s32 	%r8792, %r8791, %r8790;
	shl.b32 	%r8793, %r8751, 20;
	add.s32 	%r8794, %r8793, %r8792;
	shl.b32 	%r8795, %r8752, 19;
	add.s32 	%r8796, %r8795, %r8794;
	shl.b32 	%r8797, %r8753, 18;
	add.s32 	%r8798, %r8797, %r8796;
	shl.b32 	%r8799, %r8754, 17;
	add.s32 	%r8800, %r8799, %r8798;
	shl.b32 	%r8801, %r8755, 16;
	add.s32 	%r8802, %r8801, %r8800;
	shl.b32 	%r8803, %r8756, 15;
	add.s32 	%r8804, %r8803, %r8802;
	shl.b32 	%r8805, %r8757, 14;
	add.s32 	%r8806, %r8805, %r8804;
	shl.b32 	%r8807, %r8758, 13;
	add.s32 	%r8808, %r8807, %r8806;
	shl.b32 	%r8809, %r8759, 12;
	add.s32 	%r8810, %r8809, %r8808;
	shl.b32 	%r8811, %r8760, 11;
	add.s32 	%r8812, %r8811, %r8810;
	shl.b32 	%r8813, %r8761, 10;
	add.s32 	%r8814, %r8813, %r8812;
	shl.b32 	%r8815, %r8762, 9;
	add.s32 	%r8816, %r8815, %r8814;
	shl.b32 	%r8817, %r8763, 8;
	add.s32 	%r8818, %r8817, %r8816;
	shl.b32 	%r8819, %r8764, 7;
	add.s32 	%r8820, %r8819, %r8818;
	shl.b32 	%r8821, %r8765, 6;
	add.s32 	%r8822, %r8821, %r8820;
	shl.b32 	%r8823, %r8766, 5;
	add.s32 	%r8824, %r8823, %r8822;
	shl.b32 	%r8825, %r8767, 4;
	add.s32 	%r8826, %r8825, %r8824;
	shl.b32 	%r8827, %r8768, 3;
	add.s32 	%r8828, %r8827, %r8826;
	shl.b32 	%r8829, %r8769, 2;
	add.s32 	%r8830, %r8829, %r8828;
	shl.b32 	%r8831, %r8770, 1;
	add.s32 	%r8832, %r8831, %r8830;
	add.s32 	%r3627, %r8771, %r8832;
	mov.b32 	%r8833, 0;
	st.local.v4.u32 	[%rd25], {%r8833, %r8833, %r8833, %r8833};
	st.local.v4.u32 	[%rd25+16], {%r8833, %r8833, %r8833, %r8833};
	st.local.v4.u32 	[%rd25+32], {%r8833, %r8833, %r8833, %r8833};
	st.local.v4.u32 	[%rd25+48], {%r8833, %r8833, %r8833, %r8833};
	st.local.u32 	[%rd25+64], %r8833;
	setp.eq.s32 	%p150, %r3627, 0;
	@%p150 bra 	$L__BB1_180;
	shf.l.wrap.b32 	%r13676, %r3627, %r3627, 25;
	mov.b32 	%r13675, 31;
$L__BB1_179:
	and.b32  	%r8835, %r13676, 1;
	mul.wide.s32 	%rd251, %r13675, 4;
	add.s64 	%rd252, %rd25, %rd251;
	st.local.u32 	[%rd252], %r8835;
	shr.u32 	%r3631, %r13676, 1;
	add.s32 	%r13675, %r13675, -1;
	setp.gt.u32 	%p151, %r13676, 1;
	mov.u32 	%r13676, %r3631;
	@%p151 bra 	$L__BB1_179;
$L__BB1_180:
	mov.b32 	%r8836, 0;
	st.local.v4.u32 	[%rd24], {%r8836, %r8836, %r8836, %r8836};
	st.local.v4.u32 	[%rd24+16], {%r8836, %r8836, %r8836, %r8836};
	st.local.v4.u32 	[%rd24+32], {%r8836, %r8836, %r8836, %r8836};
	st.local.v4.u32 	[%rd24+48], {%r8836, %r8836, %r8836, %r8836};
	st.local.u32 	[%rd24+64], %r8836;
	@%p150 bra 	$L__BB1_183;
	shf.l.wrap.b32 	%r13678, %r3627, %r3627, 14;
	mov.b32 	%r13677, 31;
$L__BB1_182:
	and.b32  	%r8838, %r13678, 1;
	mul.wide.s32 	%rd253, %r13677, 4;
	add.s64 	%rd254, %rd24, %rd253;
	st.local.u32 	[%rd254], %r8838;
	shr.u32 	%r3636, %r13678, 1;
	add.s32 	%r13677, %r13677, -1;
	setp.gt.u32 	%p153, %r13678, 1;
	mov.u32 	%r13678, %r3636;
	@%p153 bra 	$L__BB1_182;
$L__BB1_183:
	ld.local.v4.u32 	{%r8839, %r8840, %r8841, %r8842}, [%rd25];
	ld.local.v4.u32 	{%r8843, %r8844, %r8845, %r8846}, [%rd24];
	xor.b32  	%r3638, %r8843, %r8839;
	xor.b32  	%r3639, %r8844, %r8840;
	xor.b32  	%r3640, %r8845, %r8841;
	xor.b32  	%r3641, %r8846, %r8842;
	ld.local.v4.u32 	{%r8847, %r8848, %r8849, %r8850}, [%rd25+16];
	ld.local.v4.u32 	{%r8851, %r8852, %r8853, %r8854}, [%rd24+16];
	xor.b32  	%r3642, %r8851, %r8847;
	xor.b32  	%r3643, %r8852, %r8848;
	xor.b32  	%r3644, %r8853, %r8849;
	xor.b32  	%r3645, %r8854, %r8850;
	ld.local.v4.u32 	{%r8855, %r8856, %r8857, %r8858}, [%rd25+32];
	ld.local.v4.u32 	{%r8859, %r8860, %r8861, %r8862}, [%rd24+32];
	xor.b32  	%r3646, %r8859, %r8855;
	xor.b32  	%r3647, %r8860, %r8856;
	xor.b32  	%r3648, %r8861, %r8857;
	xor.b32  	%r3649, %r8862, %r8858;
	ld.local.v4.u32 	{%r8863, %r8864, %r8865, %r8866}, [%rd25+48];
	ld.local.v4.u32 	{%r8867, %r8868, %r8869, %r8870}, [%rd24+48];
	xor.b32  	%r3650, %r8867, %r8863;
	xor.b32  	%r3651, %r8868, %r8864;
	xor.b32  	%r3652, %r8869, %r8865;
	xor.b32  	%r3653, %r8870, %r8866;
	ld.local.v4.u32 	{%r8871, %r8872, %r8873, %r8874}, [%rd25+64];
	ld.local.v4.u32 	{%r8875, %r8876, %r8877, %r8878}, [%rd24+64];
	xor.b32  	%r3654, %r8875, %r8871;
	xor.b32  	%r3655, %r8876, %r8872;
	xor.b32  	%r3656, %r8877, %r8873;
	xor.b32  	%r3657, %r8878, %r8874;
	ld.local.v4.u32 	{%r8879, %r8880, %r8881, %r8882}, [%rd25+80];
	ld.local.v4.u32 	{%r8883, %r8884, %r8885, %r8886}, [%rd24+80];
	xor.b32  	%r3658, %r8883, %r8879;
	xor.b32  	%r3659, %r8884, %r8880;
	xor.b32  	%r3660, %r8885, %r8881;
	xor.b32  	%r3661, %r8886, %r8882;
	ld.local.v4.u32 	{%r8887, %r8888, %r8889, %r8890}, [%rd25+96];
	ld.local.v4.u32 	{%r8891, %r8892, %r8893, %r8894}, [%rd24+96];
	xor.b32  	%r3662, %r8891, %r8887;
	xor.b32  	%r3663, %r8892, %r8888;
	xor.b32  	%r3664, %r8893, %r8889;
	xor.b32  	%r3665, %r8894, %r8890;
	ld.local.v4.u32 	{%r8895, %r8896, %r8897, %r8898}, [%rd25+112];
	ld.local.v4.u32 	{%r8899, %r8900, %r8901, %r8902}, [%rd24+112];
	xor.b32  	%r3666, %r8899, %r8895;
	xor.b32  	%r3667, %r8900, %r8896;
	xor.b32  	%r3668, %r8901, %r8897;
	xor.b32  	%r3669, %r8902, %r8898;
	mov.b32 	%r8903, 0;
	st.local.v4.u32 	[%rd23], {%r8903, %r8903, %r8903, %r8903};
	st.local.v4.u32 	[%rd23+16], {%r8903, %r8903, %r8903, %r8903};
	st.local.v4.u32 	[%rd23+32], {%r8903, %r8903, %r8903, %r8903};
	st.local.v4.u32 	[%rd23+48], {%r8903, %r8903, %r8903, %r8903};
	st.local.u32 	[%rd23+64], %r8903;
	setp.lt.u32 	%p154, %r3627, 8;
	@%p154 bra 	$L__BB1_186;
	shr.u32 	%r13680, %r3627, 3;
	mov.b32 	%r13679, 31;
$L__BB1_185:
	and.b32  	%r8905, %r13680, 1;
	mul.wide.s32 	%rd255, %r13679, 4;
	add.s64 	%rd256, %rd23, %rd255;
	st.local.u32 	[%rd256], %r8905;
	shr.u32 	%r3673, %r13680, 1;
	add.s32 	%r13679, %r13679, -1;
	setp.gt.u32 	%p155, %r13680, 1;
	mov.u32 	%r13680, %r3673;
	@%p155 bra 	$L__BB1_185;
$L__BB1_186:
	ld.local.v4.u32 	{%r8906, %r8907, %r8908, %r8909}, [%rd23];
	xor.b32  	%r3675, %r8906, %r3638;
	xor.b32  	%r3676, %r8907, %r3639;
	xor.b32  	%r3677, %r8908, %r3640;
	xor.b32  	%r3678, %r8909, %r3641;
	ld.local.v4.u32 	{%r8910, %r8911, %r8912, %r8913}, [%rd23+16];
	xor.b32  	%r3679, %r8910, %r3642;
	xor.b32  	%r3680, %r8911, %r3643;
	xor.b32  	%r3681, %r8912, %r3644;
	xor.b32  	%r3682, %r8913, %r3645;
	ld.local.v4.u32 	{%r8914, %r8915, %r8916, %r8917}, [%rd23+32];
	xor.b32  	%r3683, %r8914, %r3646;
	xor.b32  	%r3684, %r8915, %r3647;
	xor.b32  	%r3685, %r8916, %r3648;
	xor.b32  	%r3686, %r8917, %r3649;
	ld.local.v4.u32 	{%r8918, %r8919, %r8920, %r8921}, [%rd23+48];
	xor.b32  	%r3687, %r8918, %r3650;
	xor.b32  	%r3688, %r8919, %r3651;
	xor.b32  	%r3689, %r8920, %r3652;
	xor.b32  	%r3690, %r8921, %r3653;
	ld.local.v4.u32 	{%r8922, %r8923, %r8924, %r8925}, [%rd23+64];
	xor.b32  	%r3691, %r8922, %r3654;
	xor.b32  	%r3692, %r8923, %r3655;
	xor.b32  	%r3693, %r8924, %r3656;
	xor.b32  	%r3694, %r8925, %r3657;
	ld.local.v4.u32 	{%r8926, %r8927, %r8928, %r8929}, [%rd23+80];
	xor.b32  	%r3695, %r8926, %r3658;
	xor.b32  	%r3696, %r8927, %r3659;
	xor.b32  	%r3697, %r8928, %r3660;
	xor.b32  	%r3698, %r8929, %r3661;
	ld.local.v4.u32 	{%r8930, %r8931, %r8932, %r8933}, [%rd23+96];
	xor.b32  	%r3699, %r8930, %r3662;
	xor.b32  	%r3700, %r8931, %r3663;
	xor.b32  	%r3701, %r8932, %r3664;
	xor.b32  	%r3702, %r8933, %r3665;
	ld.local.v4.u32 	{%r8934, %r8935, %r8936, %r8937}, [%rd23+112];
	xor.b32  	%r3703, %r8934, %r3666;
	xor.b32  	%r3704, %r8935, %r3667;
	xor.b32  	%r3705, %r8936, %r3668;
	xor.b32  	%r3706, %r8937, %r3669;
	mul.wide.u32 	%rd257, %r13674, 128;
	add.s64 	%rd258, %rd51, %rd257;
	ld.local.v4.u32 	{%r8938, %r8939, %r8940, %r8941}, [%rd258+-256];
	ld.local.v4.u32 	{%r8942, %r8943, %r8944, %r8945}, [%rd258+-240];
	ld.local.v4.u32 	{%r8946, %r8947, %r8948, %r8949}, [%rd258+-224];
	ld.local.v4.u32 	{%r8950, %r8951, %r8952, %r8953}, [%rd258+-208];
	ld.local.v4.u32 	{%r8954, %r8955, %r8956, %r8957}, [%rd258+-192];
	ld.local.v4.u32 	{%r8958, %r8959, %r8960, %r8961}, [%rd258+-176];
	ld.local.v4.u32 	{%r8962, %r8963, %r8964, %r8965}, [%rd258+-160];
	ld.local.v4.u32 	{%r8966, %r8967, %r8968, %r8969}, [%rd258+-144];
	shl.b32 	%r8970, %r8938, 31;
	shl.b32 	%r8971, %r8939, 30;
	add.s32 	%r8972, %r8971, %r8970;
	shl.b32 	%r8973, %r8940, 29;
	add.s32 	%r8974, %r8973, %r8972;
	shl.b32 	%r8975, %r8941, 28;
	add.s32 	%r8976, %r8975, %r8974;
	shl.b32 	%r8977, %r8942, 27;
	add.s32 	%r8978, %r8977, %r8976;
	shl.b32 	%r8979, %r8943, 26;
	add.s32 	%r8980, %r8979, %r8978;
	shl.b32 	%r8981, %r8944, 25;
	add.s32 	%r8982, %r8981, %r8980;
	shl.b32 	%r8983, %r8945, 24;
	add.s32 	%r8984, %r8983, %r8982;
	shl.b32 	%r8985, %r8946, 23;
	add.s32 	%r8986, %r8985, %r8984;
	shl.b32 	%r8987, %r8947, 22;
	add.s32 	%r8988, %r8987, %r8986;
	shl.b32 	%r8989, %r8948, 21;
	add.s32 	%r8990, %r8989, %r8988;
	shl.b32 	%r8991, %r8949, 20;
	add.s32 	%r8992, %r8991, %r8990;
	shl.b32 	%r8993, %r8950, 19;
	add.s32 	%r8994, %r8993, %r8992;
	shl.b32 	%r8995, %r8951, 18;
	add.s32 	%r8996, %r8995, %r8994;
	shl.b32 	%r8997, %r8952, 17;
	add.s32 	%r8998, %r8997, %r8996;
	shl.b32 	%r8999, %r8953, 16;
	add.s32 	%r9000, %r8999, %r8998;
	shl.b32 	%r9001, %r8954, 15;
	add.s32 	%r9002, %r9001, %r9000;
	shl.b32 	%r9003, %r8955, 14;
	add.s32 	%r9004, %r9003, %r9002;
	shl.b32 	%r9005, %r8956, 13;
	add.s32 	%r9006, %r9005, %r9004;
	shl.b32 	%r9007, %r8957, 12;
	add.s32 	%r9008, %r9007, %r9006;
	shl.b32 	%r9009, %r8958, 11;
	add.s32 	%r9010, %r9009, %r9008;
	shl.b32 	%r9011, %r8959, 10;
	add.s32 	%r9012, %r9011, %r9010;
	shl.b32 	%r9013, %r8960, 9;
	add.s32 	%r9014, %r9013, %r9012;
	shl.b32 	%r9015, %r8961, 8;
	add.s32 	%r9016, %r9015, %r9014;
	shl.b32 	%r9017, %r8962, 7;
	add.s32 	%r9018, %r9017, %r9016;
	shl.b32 	%r9019, %r8963, 6;
	add.s32 	%r9020, %r9019, %r9018;
	shl.b32 	%r9021, %r8964, 5;
	add.s32 	%r9022, %r9021, %r9020;
	shl.b32 	%r9023, %r8965, 4;
	add.s32 	%r9024, %r9023, %r9022;
	shl.b32 	%r9025, %r8966, 3;
	add.s32 	%r9026, %r9025, %r9024;
	shl.b32 	%r9027, %r8967, 2;
	add.s32 	%r9028, %r9027, %r9026;
	shl.b32 	%r9029, %r8968, 1;
	add.s32 	%r9030, %r9029, %r9028;
	add.s32 	%r3707, %r8969, %r9030;
	mov.b32 	%r9031, 0;
	st.local.v4.u32 	[%rd22], {%r9031, %r9031, %r9031, %r9031};
	st.local.v4.u32 	[%rd22+16], {%r9031, %r9031, %r9031, %r9031};
	st.local.v4.u32 	[%rd22+32], {%r9031, %r9031, %r9031, %r9031};
	st.local.v4.u32 	[%rd22+48], {%r9031, %r9031, %r9031, %r9031};
	st.local.u32 	[%rd22+64], %r9031;
	setp.eq.s32 	%p156, %r3707, 0;
	@%p156 bra 	$L__BB1_189;
	shf.l.wrap.b32 	%r13682, %r3707, %r3707, 15;
	mov.b32 	%r13681, 31;
$L__BB1_188:
	and.b32  	%r9033, %r13682, 1;
	mul.wide.s32 	%rd259, %r13681, 4;
	add.s64 	%rd260, %rd22, %rd259;
	st.local.u32 	[%rd260], %r9033;
	shr.u32 	%r3711, %r13682, 1;
	add.s32 	%r13681, %r13681, -1;
	setp.gt.u32 	%p157, %r13682, 1;
	mov.u32 	%r13682, %r3711;
	@%p157 bra 	$L__BB1_188;
$L__BB1_189:
	mov.b32 	%r9034, 0;
	st.local.v4.u32 	[%rd21], {%r9034, %r9034, %r9034, %r9034};
	st.local.v4.u32 	[%rd21+16], {%r9034, %r9034, %r9034, %r9034};
	st.local.v4.u32 	[%rd21+32], {%r9034, %r9034, %r9034, %r9034};
	st.local.v4.u32 	[%rd21+48], {%r9034, %r9034, %r9034, %r9034};
	st.local.u32 	[%rd21+64], %r9034;
	@%p156 bra 	$L__BB1_192;
	shf.l.wrap.b32 	%r13684, %r3707, %r3707, 13;
	mov.b32 	%r13683, 31;
$L__BB1_191:
	and.b32  	%r9036, %r13684, 1;
	mul.wide.s32 	%rd261, %r13683, 4;
	add.s64 	%rd262, %rd21, %rd261;
	st.local.u32 	[%rd262], %r9036;
	shr.u32 	%r3716, %r13684, 1;
	add.s32 	%r13683, %r13683, -1;
	setp.gt.u32 	%p159, %r13684, 1;
	mov.u32 	%r13684, %r3716;
	@%p159 bra 	$L__BB1_191;
$L__BB1_192:
	ld.local.v4.u32 	{%r9037, %r9038, %r9039, %r9040}, [%rd22];
	ld.local.v4.u32 	{%r9041, %r9042, %r9043, %r9044}, [%rd21];
	xor.b32  	%r3718, %r9041, %r9037;
	xor.b32  	%r3719, %r9042, %r9038;
	xor.b32  	%r3720, %r9043, %r9039;
	xor.b32  	%r3721, %r9044, %r9040;
	ld.local.v4.u32 	{%r9045, %r9046, %r9047, %r9048}, [%rd22+16];
	ld.local.v4.u32 	{%r9049, %r9050, %r9051, %r9052}, [%rd21+16];
	xor.b32  	%r3722, %r9049, %r9045;
	xor.b32  	%r3723, %r9050, %r9046;
	xor.b32  	%r3724, %r9051, %r9047;
	xor.b32  	%r3725, %r9052, %r9048;
	ld.local.v4.u32 	{%r9053, %r9054, %r9055, %r9056}, [%rd22+32];
	ld.local.v4.u32 	{%r9057, %r9058, %r9059, %r9060}, [%rd21+32];
	xor.b32  	%r3726, %r9057, %r9053;
	xor.b32  	%r3727, %r9058, %r9054;
	xor.b32  	%r3728, %r9059, %r9055;
	xor.b32  	%r3729, %r9060, %r9056;
	ld.local.v4.u32 	{%r9061, %r9062, %r9063, %r9064}, [%rd22+48];
	ld.local.v4.u32 	{%r9065, %r9066, %r9067, %r9068}, [%rd21+48];
	xor.b32  	%r3730, %r9065, %r9061;
	xor.b32  	%r3731, %r9066, %r9062;
	xor.b32  	%r3732, %r9067, %r9063;
	xor.b32  	%r3733, %r9068, %r9064;
	ld.local.v4.u32 	{%r9069, %r9070, %r9071, %r9072}, [%rd22+64];
	ld.local.v4.u32 	{%r9073, %r9074, %r9075, %r9076}, [%rd21+64];
	xor.b32  	%r3734, %r9073, %r9069;
	xor.b32  	%r3735, %r9074, %r9070;
	xor.b32  	%r3736, %r9075, %r9071;
	xor.b32  	%r3737, %r9076, %r9072;
	ld.local.v4.u32 	{%r9077, %r9078, %r9079, %r9080}, [%rd22+80];
	ld.local.v4.u32 	{%r9081, %r9082, %r9083, %r9084}, [%rd21+80];
	xor.b32  	%r3738, %r9081, %r9077;
	xor.b32  	%r3739, %r9082, %r9078;
	xor.b32  	%r3740, %r9083, %r9079;
	xor.b32  	%r3741, %r9084, %r9080;
	ld.local.v4.u32 	{%r9085, %r9086, %r9087, %r9088}, [%rd22+96];
	ld.local.v4.u32 	{%r9089, %r9090, %r9091, %r9092}, [%rd21+96];
	xor.b32  	%r3742, %r9089, %r9085;
	xor.b32  	%r3743, %r9090, %r9086;
	xor.b32  	%r3744, %r9091, %r9087;
	xor.b32  	%r3745, %r9092, %r9088;
	ld.local.v4.u32 	{%r9093, %r9094, %r9095, %r9096}, [%rd22+112];
	ld.local.v4.u32 	{%r9097, %r9098, %r9099, %r9100}, [%rd21+112];
	xor.b32  	%r3746, %r9097, %r9093;
	xor.b32  	%r3747, %r9098, %r9094;
	xor.b32  	%r3748, %r9099, %r9095;
	xor.b32  	%r3749, %r9100, %r9096;
	mov.b32 	%r9101, 0;
	st.local.v4.u32 	[%rd20], {%r9101, %r9101, %r9101, %r9101};
	st.local.v4.u32 	[%rd20+16], {%r9101, %r9101, %r9101, %r9101};
	st.local.v4.u32 	[%rd20+32], {%r9101, %r9101, %r9101, %r9101};
	st.local.v4.u32 	[%rd20+48], {%r9101, %r9101, %r9101, %r9101};
	st.local.u32 	[%rd20+64], %r9101;
	setp.lt.u32 	%p160, %r3707, 1024;
	@%p160 bra 	$L__BB1_195;
	shr.u32 	%r13686, %r3707, 10;
	mov.b32 	%r13685, 31;
$L__BB1_194:
	and.b32  	%r9103, %r13686, 1;
	mul.wide.s32 	%rd263, %r13685, 4;
	add.s64 	%rd264, %rd20, %rd263;
	st.local.u32 	[%rd264], %r9103;
	shr.u32 	%r3753, %r13686, 1;
	add.s32 	%r13685, %r13685, -1;
	setp.gt.u32 	%p161, %r13686, 1;
	mov.u32 	%r13686, %r3753;
	@%p161 bra 	$L__BB1_194;
$L__BB1_195:
	ld.local.v4.u32 	{%r9104, %r9105, %r9106, %r9107}, [%rd20];
	xor.b32  	%r9108, %r9104, %r3718;
	xor.b32  	%r9109, %r9105, %r3719;
	xor.b32  	%r9110, %r9106, %r3720;
	xor.b32  	%r9111, %r9107, %r3721;
	ld.local.v4.u32 	{%r9112, %r9113, %r9114, %r9115}, [%rd20+16];
	xor.b32  	%r9116, %r9112, %r3722;
	xor.b32  	%r9117, %r9113, %r3723;
	xor.b32  	%r9118, %r9114, %r3724;
	xor.b32  	%r9119, %r9115, %r3725;
	ld.local.v4.u32 	{%r9120, %r9121, %r9122, %r9123}, [%rd20+32];
	xor.b32  	%r9124, %r9120, %r3726;
	xor.b32  	%r9125, %r9121, %r3727;
	xor.b32  	%r9126, %r9122, %r3728;
	xor.b32  	%r9127, %r9123, %r3729;
	ld.local.v4.u32 	{%r9128, %r9129, %r9130, %r9131}, [%rd20+48];
	xor.b32  	%r9132, %r9128, %r3730;
	xor.b32  	%r9133, %r9129, %r3731;
	xor.b32  	%r9134, %r9130, %r3732;
	xor.b32  	%r9135, %r9131, %r3733;
	ld.local.v4.u32 	{%r9136, %r9137, %r9138, %r9139}, [%rd20+64];
	xor.b32  	%r9140, %r9136, %r3734;
	xor.b32  	%r9141, %r9137, %r3735;
	xor.b32  	%r9142, %r9138, %r3736;
	xor.b32  	%r9143, %r9139, %r3737;
	ld.local.v4.u32 	{%r9144, %r9145, %r9146, %r9147}, [%rd20+80];
	xor.b32  	%r9148, %r9144, %r3738;
	xor.b32  	%r9149, %r9145, %r3739;
	xor.b32  	%r9150, %r9146, %r3740;
	xor.b32  	%r9151, %r9147, %r3741;
	ld.local.v4.u32 	{%r9152, %r9153, %r9154, %r9155}, [%rd20+96];
	xor.b32  	%r9156, %r9152, %r3742;
	xor.b32  	%r9157, %r9153, %r3743;
	xor.b32  	%r9158, %r9154, %r3744;
	xor.b32  	%r9159, %r9155, %r3745;
	ld.local.v4.u32 	{%r9160, %r9161, %r9162, %r9163}, [%rd20+112];
	xor.b32  	%r9164, %r9160, %r3746;
	xor.b32  	%r9165, %r9161, %r3747;
	xor.b32  	%r9166, %r9162, %r3748;
	xor.b32  	%r9167, %r9163, %r3749;
	mul.wide.u32 	%rd265, %r13674, 128;
	add.s64 	%rd266, %rd51, %rd265;
	ld.local.v4.u32 	{%r9168, %r9169, %r9170, %r9171}, [%rd266+-2048];
	shl.b32 	%r9172, %r9168, 31;
	shl.b32 	%r9173, %r9169, 30;
	add.s32 	%r9174, %r9173, %r9172;
	shl.b32 	%r9175, %r9170, 29;
	add.s32 	%r9176, %r9175, %r9174;
	shl.b32 	%r9177, %r9171, 28;
	add.s32 	%r9178, %r9177, %r9176;
	ld.local.v4.u32 	{%r9179, %r9180, %r9181, %r9182}, [%rd266+-2032];
	shl.b32 	%r9183, %r9179, 27;
	add.s32 	%r9184, %r9183, %r9178;
	shl.b32 	%r9185, %r9180, 26;
	add.s32 	%r9186, %r9185, %r9184;
	shl.b32 	%r9187, %r9181, 25;
	add.s32 	%r9188, %r9187, %r9186;
	shl.b32 	%r9189, %r9182, 24;
	add.s32 	%r9190, %r9189, %r9188;
	ld.local.v4.u32 	{%r9191, %r9192, %r9193, %r9194}, [%rd266+-2016];
	shl.b32 	%r9195, %r9191, 23;
	add.s32 	%r9196, %r9195, %r9190;
	shl.b32 	%r9197, %r9192, 22;
	add.s32 	%r9198, %r9197, %r9196;
	shl.b32 	%r9199, %r9193, 21;
	add.s32 	%r9200, %r9199, %r9198;
	shl.b32 	%r9201, %r9194, 20;
	add.s32 	%r9202, %r9201, %r9200;
	ld.local.v4.u32 	{%r9203, %r9204, %r9205, %r9206}, [%rd266+-2000];
	shl.b32 	%r9207, %r9203, 19;
	add.s32 	%r9208, %r9207, %r9202;
	shl.b32 	%r9209, %r9204, 18;
	add.s32 	%r9210, %r9209, %r9208;
	shl.b32 	%r9211, %r9205, 17;
	add.s32 	%r9212, %r9211, %r9210;
	shl.b32 	%r9213, %r9206, 16;
	add.s32 	%r9214, %r9213, %r9212;
	ld.local.v4.u32 	{%r9215, %r9216, %r9217, %r9218}, [%rd266+-1984];
	shl.b32 	%r9219, %r9215, 15;
	add.s32 	%r9220, %r9219, %r9214;
	shl.b32 	%r9221, %r9216, 14;
	add.s32 	%r9222, %r9221, %r9220;
	shl.b32 	%r9223, %r9217, 13;
	add.s32 	%r9224, %r9223, %r9222;
	shl.b32 	%r9225, %r9218, 12;
	add.s32 	%r9226, %r9225, %r9224;
	ld.local.v4.u32 	{%r9227, %r9228, %r9229, %r9230}, [%rd266+-1968];
	shl.b32 	%r9231, %r9227, 11;
	add.s32 	%r9232, %r9231, %r9226;
	shl.b32 	%r9233, %r9228, 10;
	add.s32 	%r9234, %r9233, %r9232;
	shl.b32 	%r9235, %r9229, 9;
	add.s32 	%r9236, %r9235, %r9234;
	shl.b32 	%r9237, %r9230, 8;
	add.s32 	%r9238, %r9237, %r9236;
	ld.local.v4.u32 	{%r9239, %r9240, %r9241, %r9242}, [%rd266+-1952];
	shl.b32 	%r9243, %r9239, 7;
	add.s32 	%r9244, %r9243, %r9238;
	shl.b32 	%r9245, %r9240, 6;
	add.s32 	%r9246, %r9245, %r9244;
	shl.b32 	%r9247, %r9241, 5;
	add.s32 	%r9248, %r9247, %r9246;
	shl.b32 	%r9249, %r9242, 4;
	add.s32 	%r9250, %r9249, %r9248;
	ld.local.v4.u32 	{%r9251, %r9252, %r9253, %r9254}, [%rd266+-1936];
	shl.b32 	%r9255, %r9251, 3;
	add.s32 	%r9256, %r9255, %r9250;
	shl.b32 	%r9257, %r9252, 2;
	add.s32 	%r9258, %r9257, %r9256;
	shl.b32 	%r9259, %r9253, 1;
	add.s32 	%r9260, %r9259, %r9258;
	add.s32 	%r9261, %r9254, %r9260;
	shl.b32 	%r9262, %r3675, 31;
	shl.b32 	%r9263, %r3676, 30;
	add.s32 	%r9264, %r9263, %r9262;
	shl.b32 	%r9265, %r3677, 29;
	add.s32 	%r9266, %r9265, %r9264;
	shl.b32 	%r9267, %r3678, 28;
	add.s32 	%r9268, %r9267, %r9266;
	shl.b32 	%r9269, %r3679, 27;
	add.s32 	%r9270, %r9269, %r9268;
	shl.b32 	%r9271, %r3680, 26;
	add.s32 	%r9272, %r9271, %r9270;
	shl.b32 	%r9273, %r3681, 25;
	add.s32 	%r9274, %r9273, %r9272;
	shl.b32 	%r9275, %r3682, 24;
	add.s32 	%r9276, %r9275, %r9274;
	shl.b32 	%r9277, %r3683, 23;
	add.s32 	%r9278, %r9277, %r9276;
	shl.b32 	%r9279, %r3684, 22;
	add.s32 	%r9280, %r9279, %r9278;
	shl.b32 	%r9281, %r3685, 21;
	add.s32 	%r9282, %r9281, %r9280;
	shl.b32 	%r9283, %r3686, 20;
	add.s32 	%r9284, %r9283, %r9282;
	shl.b32 	%r9285, %r3687, 19;
	add.s32 	%r9286, %r9285, %r9284;
	shl.b32 	%r9287, %r3688, 18;
	add.s32 	%r9288, %r9287, %r9286;
	shl.b32 	%r9289, %r3689, 17;
	add.s32 	%r9290, %r9289, %r9288;
	shl.b32 	%r9291, %r3690, 16;
	add.s32 	%r9292, %r9291, %r9290;
	shl.b32 	%r9293, %r3691, 15;
	add.s32 	%r9294, %r9293, %r9292;
	shl.b32 	%r9295, %r3692, 14;
	add.s32 	%r9296, %r9295, %r9294;
	shl.b32 	%r9297, %r3693, 13;
	add.s32 	%r9298, %r9297, %r9296;
	shl.b32 	%r9299, %r3694, 12;
	add.s32 	%r9300, %r9299, %r9298;
	shl.b32 	%r9301, %r3695, 11;
	add.s32 	%r9302, %r9301, %r9300;
	shl.b32 	%r9303, %r3696, 10;
	add.s32 	%r9304, %r9303, %r9302;
	shl.b32 	%r9305, %r3697, 9;
	add.s32 	%r9306, %r9305, %r9304;
	shl.b32 	%r9307, %r3698, 8;
	add.s32 	%r9308, %r9307, %r9306;
	shl.b32 	%r9309, %r3699, 7;
	add.s32 	%r9310, %r9309, %r9308;
	shl.b32 	%r9311, %r3700, 6;
	add.s32 	%r9312, %r9311, %r9310;
	shl.b32 	%r9313, %r3701, 5;
	add.s32 	%r9314, %r9313, %r9312;
	shl.b32 	%r9315, %r3702, 4;
	add.s32 	%r9316, %r9315, %r9314;
	shl.b32 	%r9317, %r3703, 3;
	add.s32 	%r9318, %r9317, %r9316;
	shl.b32 	%r9319, %r3704, 2;
	add.s32 	%r9320, %r9319, %r9318;
	shl.b32 	%r9321, %r3705, 1;
	add.s32 	%r9322, %r9321, %r9320;
	add.s32 	%r9323, %r3706, %r9322;
	ld.local.v4.u32 	{%r9324, %r9325, %r9326, %r9327}, [%rd266+-896];
	shl.b32 	%r9328, %r9324, 31;
	shl.b32 	%r9329, %r9325, 30;
	add.s32 	%r9330, %r9329, %r9328;
	shl.b32 	%r9331, %r9326, 29;
	add.s32 	%r9332, %r9331, %r9330;
	shl.b32 	%r9333, %r9327, 28;
	add.s32 	%r9334, %r9333, %r9332;
	ld.local.v4.u32 	{%r9335, %r9336, %r9337, %r9338}, [%rd266+-880];
	shl.b32 	%r9339, %r9335, 27;
	add.s32 	%r9340, %r9339, %r9334;
	shl.b32 	%r9341, %r9336, 26;
	add.s32 	%r9342, %r9341, %r9340;
	shl.b32 	%r9343, %r9337, 25;
	add.s32 	%r9344, %r9343, %r9342;
	shl.b32 	%r9345, %r9338, 24;
	add.s32 	%r9346, %r9345, %r9344;
	ld.local.v4.u32 	{%r9347, %r9348, %r9349, %r9350}, [%rd266+-864];
	shl.b32 	%r9351, %r9347, 23;
	add.s32 	%r9352, %r9351, %r9346;
	shl.b32 	%r9353, %r9348, 22;
	add.s32 	%r9354, %r9353, %r9352;
	shl.b32 	%r9355, %r9349, 21;
	add.s32 	%r9356, %r9355, %r9354;
	shl.b32 	%r9357, %r9350, 20;
	add.s32 	%r9358, %r9357, %r9356;
	ld.local.v4.u32 	{%r9359, %r9360, %r9361, %r9362}, [%rd266+-848];
	shl.b32 	%r9363, %r9359, 19;
	add.s32 	%r9364, %r9363, %r9358;
	shl.b32 	%r9365, %r9360, 18;
	add.s32 	%r9366, %r9365, %r9364;
	shl.b32 	%r9367, %r9361, 17;
	add.s32 	%r9368, %r9367, %r9366;
	shl.b32 	%r9369, %r9362, 16;
	add.s32 	%r9370, %r9369, %r9368;
	ld.local.v4.u32 	{%r9371, %r9372, %r9373, %r9374}, [%rd266+-832];
	shl.b32 	%r9375, %r9371, 15;
	add.s32 	%r9376, %r9375, %r9370;
	shl.b32 	%r9377, %r9372, 14;
	add.s32 	%r9378, %r9377, %r9376;
	shl.b32 	%r9379, %r9373, 13;
	add.s32 	%r9380, %r9379, %r9378;
	shl.b32 	%r9381, %r9374, 12;
	add.s32 	%r9382, %r9381, %r9380;
	ld.local.v4.u32 	{%r9383, %r9384, %r9385, %r9386}, [%rd266+-816];
	shl.b32 	%r9387, %r9383, 11;
	add.s32 	%r9388, %r9387, %r9382;
	shl.b32 	%r9389, %r9384, 10;
	add.s32 	%r9390, %r9389, %r9388;
	shl.b32 	%r9391, %r9385, 9;
	add.s32 	%r9392, %r9391, %r9390;
	shl.b32 	%r9393, %r9386, 8;
	add.s32 	%r9394, %r9393, %r9392;
	ld.local.v4.u32 	{%r9395, %r9396, %r9397, %r9398}, [%rd266+-800];
	shl.b32 	%r9399, %r9395, 7;
	add.s32 	%r9400, %r9399, %r9394;
	shl.b32 	%r9401, %r9396, 6;
	add.s32 	%r9402, %r9401, %r9400;
	shl.b32 	%r9403, %r9397, 5;
	add.s32 	%r9404, %r9403, %r9402;
	shl.b32 	%r9405, %r9398, 4;
	add.s32 	%r9406, %r9405, %r9404;
	ld.local.v4.u32 	{%r9407, %r9408, %r9409, %r9410}, [%rd266+-784];
	shl.b32 	%r9411, %r9407, 3;
	add.s32 	%r9412, %r9411, %r9406;
	shl.b32 	%r9413, %r9408, 2;
	add.s32 	%r9414, %r9413, %r9412;
	shl.b32 	%r9415, %r9409, 1;
	add.s32 	%r9416, %r9415, %r9414;
	add.s32 	%r9417, %r9410, %r9416;
	shl.b32 	%r9418, %r9108, 31;
	shl.b32 	%r9419, %r9109, 30;
	add.s32 	%r9420, %r9419, %r9418;
	shl.b32 	%r9421, %r9110, 29;
	add.s32 	%r9422, %r9421, %r9420;
	shl.b32 	%r9423, %r9111, 28;
	add.s32 	%r9424, %r9423, %r9422;
	shl.b32 	%r9425, %r9116, 27;
	add.s32 	%r9426, %r9425, %r9424;
	shl.b32 	%r9427, %r9117, 26;
	add.s32 	%r9428, %r9427, %r9426;
	shl.b32 	%r9429, %r9118, 25;
	add.s32 	%r9430, %r9429, %r9428;
	shl.b32 	%r9431, %r9119, 24;
	add.s32 	%r9432, %r9431, %r9430;
	shl.b32 	%r9433, %r9124, 23;
	add.s32 	%r9434, %r9433, %r9432;
	shl.b32 	%r9435, %r9125, 22;
	add.s32 	%r9436, %r9435, %r9434;
	shl.b32 	%r9437, %r9126, 21;
	add.s32 	%r9438, %r9437, %r9436;
	shl.b32 	%r9439, %r9127, 20;
	add.s32 	%r9440, %r9439, %r9438;
	shl.b32 	%r9441, %r9132, 19;
	add.s32 	%r9442, %r9441, %r9440;
	shl.b32 	%r9443, %r9133, 18;
	add.s32 	%r9444, %r9443, %r9442;
	shl.b32 	%r9445, %r9134, 17;
	add.s32 	%r9446, %r9445, %r9444;
	shl.b32 	%r9447, %r9135, 16;
	add.s32 	%r9448, %r9447, %r9446;
	shl.b32 	%r9449, %r9140, 15;
	add.s32 	%r9450, %r9449, %r9448;
	shl.b32 	%r9451, %r9141, 14;
	add.s32 	%r9452, %r9451, %r9450;
	shl.b32 	%r9453, %r9142, 13;
	add.s32 	%r9454, %r9453, %r9452;
	shl.b32 	%r9455, %r9143, 12;
	add.s32 	%r9456, %r9455, %r9454;
	shl.b32 	%r9457, %r9148, 11;
	add.s32 	%r9458, %r9457, %r9456;
	shl.b32 	%r9459, %r9149, 10;
	add.s32 	%r9460, %r9459, %r9458;
	shl.b32 	%r9461, %r9150, 9;
	add.s32 	%r9462, %r9461, %r9460;
	shl.b32 	%r9463, %r9151, 8;
	add.s32 	%r9464, %r9463, %r9462;
	shl.b32 	%r9465, %r9156, 7;
	add.s32 	%r9466, %r9465, %r9464;
	shl.b32 	%r9467, %r9157, 6;
	add.s32 	%r9468, %r9467, %r9466;
	shl.b32 	%r9469, %r9158, 5;
	add.s32 	%r9470, %r9469, %r9468;
	shl.b32 	%r9471, %r9159, 4;
	add.s32 	%r9472, %r9471, %r9470;
	shl.b32 	%r9473, %r9164, 3;
	add.s32 	%r9474, %r9473, %r9472;
	shl.b32 	%r9475, %r9165, 2;
	add.s32 	%r9476, %r9475, %r9474;
	shl.b32 	%r9477, %r9166, 1;
	add.s32 	%r9478, %r9477, %r9476;
	add.s32 	%r9479, %r9167, %r9478;
	add.s32 	%r9480, %r9323, %r9261;
	add.s32 	%r9481, %r9480, %r9417;
	add.s32 	%r13691, %r9481, %r9479;
	mov.b32 	%r9482, 0;
	st.local.v4.u32 	[%rd19], {%r9482, %r9482, %r9482, %r9482};
	st.local.v4.u32 	[%rd19+16], {%r9482, %r9482, %r9482, %r9482};
	st.local.v4.u32 	[%rd19+32], {%r9482, %r9482, %r9482, %r9482};
	st.local.v4.u32 	[%rd19+48], {%r9482, %r9482, %r9482, %r9482};
	st.local.v4.u32 	[%rd19+64], {%r9482, %r9482, %r9482, %r9482};
	st.local.v4.u32 	[%rd19+80], {%r9482, %r9482, %r9482, %r9482};
	st.local.v4.u32 	[%rd19+96], {%r9482, %r9482, %r9482, %r9482};
	st.local.v2.u32 	[%rd19+112], {%r9482, %r9482};
	setp.eq.s32 	%p162, %r13691, 0;
	@%p162 bra 	$L__BB1_204;
	clz.b32 	%r9484, %r13691;
	sub.s32 	%r3756, 32, %r9484;
	xor.b32  	%r9485, %r9484, 31;
	setp.lt.u32 	%p163, %r9485, 7;
	mov.b32 	%r13690, 31;
	@%p163 bra 	$L__BB1_199;
	mov.b32 	%r13689, 0;
	mov.b32 	%r13690, 31;
$L__BB1_198:
	.pragma "nounroll";
	and.b32  	%r9488, %r13691, 1;
	shr.u32 	%r9489, %r13691, 1;
	and.b32  	%r9490, %r9489, 1;
	shr.u32 	%r9491, %r13691, 2;
	and.b32  	%r9492, %r9491, 1;
	shr.u32 	%r9493, %r13691, 3;
	and.b32  	%r9494, %r9493, 1;
	mul.wide.s32 	%rd267, %r13690, 4;
	add.s64 	%rd268, %rd19, %rd267;
	st.local.v4.u32 	[%rd268+-12], {%r9494, %r9492, %r9490, %r9488};
	shr.u32 	%r9495, %r13691, 4;
	and.b32  	%r9496, %r9495, 1;
	shr.u32 	%r9497, %r13691, 5;
	and.b32  	%r9498, %r9497, 1;
	shr.u32 	%r9499, %r13691, 6;
	and.b32  	%r9500, %r9499, 1;
	shr.u32 	%r9501, %r13691, 7;
	and.b32  	%r9502, %r9501, 1;
	st.local.v4.u32 	[%rd268+-28], {%r9502, %r9500, %r9498, %r9496};
	shr.u32 	%r13691, %r13691, 8;
	add.s32 	%r13690, %r13690, -8;
	add.s32 	%r13689, %r13689, 8;
	and.b32  	%r9503, %r3756, 56;
	setp.ne.s32 	%p164, %r13689, %r9503;
	@%p164 bra 	$L__BB1_198;
$L__BB1_199:
	and.b32  	%r9504, %r3756, 7;
	setp.eq.s32 	%p165, %r9504, 0;
	@%p165 bra 	$L__BB1_204;
	and.b32  	%r9505, %r3756, 7;
	setp.lt.u32 	%p166, %r9505, 4;
	@%p166 bra 	$L__BB1_202;
	and.b32  	%r9506, %r13691, 1;
	mul.wide.s32 	%rd269, %r13690, 4;
	add.s64 	%rd270, %rd19, %rd269;
	st.local.u32 	[%rd270], %r9506;
	shr.u32 	%r9507, %r13691, 1;
	and.b32  	%r9508, %r9507, 1;
	st.local.u32 	[%rd270+-4], %r9508;
	shr.u32 	%r9509, %r13691, 2;
	and.b32  	%r9510, %r9509, 1;
	st.local.u32 	[%rd270+-8], %r9510;
	shr.u32 	%r13691, %r13691, 4;
	add.s32 	%r13690, %r13690, -4;
$L__BB1_202:
	and.b32  	%r9511, %r3756, 2;
	setp.eq.s32 	%p167, %r9511, 0;
	@%p167 bra 	$L__BB1_204;
	and.b32  	%r9512, %r13691, 1;
	mul.wide.s32 	%rd271, %r13690, 4;
	add.s64 	%rd272, %rd19, %rd271;
	st.local.u32 	[%rd272], %r9512;
$L__BB1_204:
	mov.b32 	%r13694, 0;
$L__BB1_205:
	mul.wide.u32 	%rd273, %r13694, 4;
	add.s64 	%rd274, %rd19, %rd273;
	ld.local.u32 	%r9514, [%rd274];
	mul.wide.u32 	%rd275, %r13674, 128;
	add.s64 	%rd276, %rd51, %rd275;
	add.s64 	%rd277, %rd276, %rd273;
	st.local.u32 	[%rd277], %r9514;
	add.s32 	%r3770, %r13694, 1;
	setp.lt.u32 	%p168, %r13694, 31;
	mov.u32 	%r13694, %r3770;
	@%p168 bra 	$L__BB1_205;
	add.s32 	%r13674, %r13674, 1;
	setp.ne.s32 	%p169, %r13674, 64;
	@%p169 bra 	$L__BB1_177;
	mov.b32 	%r13951, 0;
	mov.u32 	%r13695, %r13672;
	mov.u32 	%r13696, %r13671;
	mov.u32 	%r13697, %r13670;
	mov.u32 	%r13698, %r13669;
	mov.u32 	%r13699, %r13668;
	mov.u32 	%r13700, %r13667;
	mov.u32 	%r13701, %r13666;
	mov.u32 	%r13702, %r13665;
	mov.u32 	%r13703, %r13664;
	mov.u32 	%r13704, %r13663;
	mov.u32 	%r13705, %r13662;
	mov.u32 	%r13706, %r13661;
	mov.u32 	%r13707, %r13660;
	mov.u32 	%r13708, %r13659;
	mov.u32 	%r13709, %r13658;
	mov.u32 	%r13710, %r13657;
	mov.u32 	%r13711, %r13656;
	mov.u32 	%r13712, %r13655;
	mov.u32 	%r13713, %r13654;
	mov.u32 	%r13714, %r13653;
	mov.u32 	%r13715, %r13652;
	mov.u32 	%r13716, %r13651;
	mov.u32 	%r13717, %r13650;
	mov.u32 	%r13718, %r13649;
	mov.u32 	%r13719, %r13648;
	mov.u32 	%r13720, %r13647;
	mov.u32 	%r13721, %r13646;
	mov.u32 	%r13722, %r13645;
	mov.u32 	%r13723, %r13644;
	mov.u32 	%r13724, %r13643;
	mov.u32 	%r13725, %r13642;
	mov.u32 	%r13726, %r13641;
	mov.u32 	%r13727, %r13640;
	mov.u32 	%r13728, %r13639;
	mov.u32 	%r13729, %r13638;
	mov.u32 	%r13730, %r13637;
	mov.u32 	%r13731, %r13636;
	mov.u32 	%r13732, %r13635;
	mov.u32 	%r13733, %r13634;
	mov.u32 	%r13734, %r13633;
	mov.u32 	%r13735, %r13632;
	mov.u32 	%r13736, %r13631;
	mov.u32 	%r13737, %r13630;
	mov.u32 	%r13738, %r13629;
	mov.u32 	%r13739, %r13628;
	mov.u32 	%r13740, %r13627;
	mov.u32 	%r13741, %r13626;
	mov.u32 	%r13742, %r13625;
	mov.u32 	%r13743, %r13624;
	mov.u32 	%r13744, %r13623;
	mov.u32 	%r13745, %r13622;
	mov.u32 	%r13746, %r13621;
	mov.u32 	%r13747, %r13620;
	mov.u32 	%r13748, %r13619;
	mov.u32 	%r13749, %r13618;
	mov.u32 	%r13750, %r13617;
	mov.u32 	%r13751, %r13616;
	mov.u32 	%r13752, %r13615;
	mov.u32 	%r13753, %r13614;
	mov.u32 	%r13754, %r13613;
	mov.u32 	%r13755, %r13612;
	mov.u32 	%r13756, %r13611;
	mov.u32 	%r13757, %r13610;
	mov.u32 	%r13758, %r13609;
	mov.u32 	%r13759, %r13608;
	mov.u32 	%r13760, %r13607;
	mov.u32 	%r13761, %r13606;
	mov.u32 	%r13762, %r13605;
	mov.u32 	%r13763, %r13604;
	mov.u32 	%r13764, %r13603;
	mov.u32 	%r13765, %r13602;
	mov.u32 	%r13766, %r13601;
	mov.u32 	%r13767, %r13600;
	mov.u32 	%r13768, %r13599;
	mov.u32 	%r13769, %r13598;
	mov.u32 	%r13770, %r13597;
	mov.u32 	%r13771, %r13596;
	mov.u32 	%r13772, %r13595;
	mov.u32 	%r13773, %r13594;
	mov.u32 	%r13774, %r13593;
	mov.u32 	%r13775, %r13592;
	mov.u32 	%r13776, %r13591;
	mov.u32 	%r13777, %r13590;
	mov.u32 	%r13778, %r13589;
	mov.u32 	%r13779, %r13588;
	mov.u32 	%r13780, %r13587;
	mov.u32 	%r13781, %r13586;
	mov.u32 	%r13782, %r13585;
	mov.u32 	%r13783, %r13584;
	mov.u32 	%r13784, %r13583;
	mov.u32 	%r13785, %r13582;
	mov.u32 	%r13786, %r13581;
	mov.u32 	%r13787, %r13580;
	mov.u32 	%r13788, %r13579;
	mov.u32 	%r13789, %r13578;
	mov.u32 	%r13790, %r13577;
	mov.u32 	%r13791, %r13576;
	mov.u32 	%r13792, %r13575;
	mov.u32 	%r13793, %r13574;
	mov.u32 	%r13794, %r13573;
	mov.u32 	%r13795, %r13572;
	mov.u32 	%r13796, %r13571;
	mov.u32 	%r13797, %r13570;
	mov.u32 	%r13798, %r13569;
	mov.u32 	%r13799, %r13568;
	mov.u32 	%r13800, %r13567;
	mov.u32 	%r13801, %r13566;
	mov.u32 	%r13802, %r13565;
	mov.u32 	%r13803, %r13564;
	mov.u32 	%r13804, %r13563;
	mov.u32 	%r13805, %r13562;
	mov.u32 	%r13806, %r13561;
	mov.u32 	%r13807, %r13560;
	mov.u32 	%r13808, %r13559;
	mov.u32 	%r13809, %r13558;
	mov.u32 	%r13810, %r13557;
	mov.u32 	%r13811, %r13556;
	mov.u32 	%r13812, %r13555;
	mov.u32 	%r13813, %r13554;
	mov.u32 	%r13814, %r13553;
	mov.u32 	%r13815, %r13552;
	mov.u32 	%r13816, %r13551;
	mov.u32 	%r13817, %r13550;
	mov.u32 	%r13818, %r13549;
	mov.u32 	%r13819, %r13548;
	mov.u32 	%r13820, %r13547;
	mov.u32 	%r13821, %r13546;
	mov.u32 	%r13822, %r13545;
	mov.u32 	%r13823, %r13544;
	mov.u32 	%r13824, %r13543;
	mov.u32 	%r13825, %r13542;
	mov.u32 	%r13826, %r13541;
	mov.u32 	%r13827, %r13540;
	mov.u32 	%r13828, %r13539;
	mov.u32 	%r13829, %r13538;
	mov.u32 	%r13830, %r13537;
	mov.u32 	%r13831, %r13536;
	mov.u32 	%r13832, %r13535;
	mov.u32 	%r13833, %r13534;
	mov.u32 	%r13834, %r13533;
	mov.u32 	%r13835, %r13532;
	mov.u32 	%r13836, %r13531;
	mov.u32 	%r13837, %r13530;
	mov.u32 	%r13838, %r13529;
	mov.u32 	%r13839, %r13528;
	mov.u32 	%r13840, %r13527;
	mov.u32 	%r13841, %r13526;
	mov.u32 	%r13842, %r13525;
	mov.u32 	%r13843, %r13524;
	mov.u32 	%r13844, %r13523;
	mov.u32 	%r13845, %r13522;
	mov.u32 	%r13846, %r13521;
	mov.u32 	%r13847, %r13520;
	mov.u32 	%r13848, %r13519;
	mov.u32 	%r13849, %r13518;
	mov.u32 	%r13850, %r13517;
	mov.u32 	%r13851, %r13516;
	mov.u32 	%r13852, %r13515;
	mov.u32 	%r13853, %r13514;
	mov.u32 	%r13854, %r13513;
	mov.u32 	%r13855, %r13512;
	mov.u32 	%r13856, %r13511;
	mov.u32 	%r13857, %r13510;
	mov.u32 	%r13858, %r13509;
	mov.u32 	%r13859, %r13508;
	mov.u32 	%r13860, %r13507;
	mov.u32 	%r13861, %r13506;
	mov.u32 	%r13862, %r13505;
	mov.u32 	%r13863, %r13504;
	mov.u32 	%r13864, %r13503;
	mov.u32 	%r13865, %r13502;
	mov.u32 	%r13866, %r13501;
	mov.u32 	%r13867, %r13500;
	mov.u32 	%r13868, %r13499;
	mov.u32 	%r13869, %r13498;
	mov.u32 	%r13870, %r13497;
	mov.u32 	%r13871, %r13496;
	mov.u32 	%r13872, %r13495;
	mov.u32 	%r13873, %r13494;
	mov.u32 	%r13874, %r13493;
	mov.u32 	%r13875, %r13492;
	mov.u32 	%r13876, %r13491;
	mov.u32 	%r13877, %r13490;
	mov.u32 	%r13878, %r13489;
	mov.u32 	%r13879, %r13488;
	mov.u32 	%r13880, %r13487;
	mov.u32 	%r13881, %r13486;
	mov.u32 	%r13882, %r13485;
	mov.u32 	%r13883, %r13484;
	mov.u32 	%r13884, %r13483;
	mov.u32 	%r13885, %r13482;
	mov.u32 	%r13886, %r13481;
	mov.u32 	%r13887, %r13480;
	mov.u32 	%r13888, %r13479;
	mov.u32 	%r13889, %r13478;
	mov.u32 	%r13890, %r13477;
	mov.u32 	%r13891, %r13476;
	mov.u32 	%r13892, %r13475;
	mov.u32 	%r13893, %r13474;
	mov.u32 	%r13894, %r13473;
	mov.u32 	%r13895, %r13472;
	mov.u32 	%r13896, %r13471;
	mov.u32 	%r13897, %r13470;
	mov.u32 	%r13898, %r13469;
	mov.u32 	%r13899, %r13468;
	mov.u32 	%r13900, %r13467;
	mov.u32 	%r13901, %r13466;
	mov.u32 	%r13902, %r13465;
	mov.u32 	%r13903, %r13464;
	mov.u32 	%r13904, %r13463;
	mov.u32 	%r13905, %r13462;
	mov.u32 	%r13906, %r13461;
	mov.u32 	%r13907, %r13460;
	mov.u32 	%r13908, %r13459;
	mov.u32 	%r13909, %r13458;
	mov.u32 	%r13910, %r13457;
	mov.u32 	%r13911, %r13456;
	mov.u32 	%r13912, %r13455;
	mov.u32 	%r13913, %r13454;
	mov.u32 	%r13914, %r13453;
	mov.u32 	%r13915, %r13452;
	mov.u32 	%r13916, %r13451;
	mov.u32 	%r13917, %r13450;
	mov.u32 	%r13918, %r13449;
	mov.u32 	%r13919, %r13448;
	mov.u32 	%r13920, %r13447;
	mov.u32 	%r13921, %r13446;
	mov.u32 	%r13922, %r13445;
	mov.u32 	%r13923, %r13444;
	mov.u32 	%r13924, %r13443;
	mov.u32 	%r13925, %r13442;
	mov.u32 	%r13926, %r13441;
	mov.u32 	%r13927, %r13440;
	mov.u32 	%r13928, %r13439;
	mov.u32 	%r13929, %r13438;
	mov.u32 	%r13930, %r13437;
	mov.u32 	%r13931, %r13436;
	mov.u32 	%r13932, %r13435;
	mov.u32 	%r13933, %r13434;
	mov.u32 	%r13934, %r13433;
	mov.u32 	%r13935, %r13432;
	mov.u32 	%r13936, %r13431;
	mov.u32 	%r13937, %r13430;
	mov.u32 	%r13938, %r13429;
	mov.u32 	%r13939, %r13428;
	mov.u32 	%r13940, %r13427;
	mov.u32 	%r13941, %r13426;
	mov.u32 	%r13942, %r13425;
	mov.u32 	%r13943, %r13424;
	mov.u32 	%r13944, %r13423;
	mov.u32 	%r13945, %r13422;
	mov.u32 	%r13946, %r13421;
	mov.u32 	%r13947, %r13420;
	mov.u32 	%r13948, %r13419;
	mov.u32 	%r13949, %r13418;
	mov.u32 	%r13950, %r13417;
$L__BB1_208:
	mov.u32 	%r4027, %r13950;
	mov.u32 	%r4026, %r13949;
	mov.u32 	%r4025, %r13948;
	mov.u32 	%r4024, %r13947;
	mov.u32 	%r4023, %r13946;
	mov.u32 	%r4022, %r13945;
	mov.u32 	%r4021, %r13944;
	mov.u32 	%r4020, %r13943;
	mov.u32 	%r4019, %r13942;
	mov.u32 	%r4018, %r13941;
	mov.u32 	%r4017, %r13940;
	mov.u32 	%r4016, %r13939;
	mov.u32 	%r4015, %r13938;
	mov.u32 	%r4014, %r13937;
	mov.u32 	%r4013, %r13936;
	mov.u32 	%r4012, %r13935;
	mov.u32 	%r4011, %r13934;
	mov.u32 	%r4010, %r13933;
	mov.u32 	%r4009, %r13932;
	mov.u32 	%r4008, %r13931;
	mov.u32 	%r4007, %r13930;
	mov.u32 	%r4006, %r13929;
	mov.u32 	%r4005, %r13928;
	mov.u32 	%r4004, %r13927;
	mov.u32 	%r4003, %r13926;
	mov.u32 	%r4002, %r13925;
	mov.u32 	%r4001, %r13924;
	mov.u32 	%r4000, %r13923;
	mov.u32 	%r3999, %r13922;
	mov.u32 	%r3998, %r13921;
	mov.u32 	%r3997, %r13920;
	mov.u32 	%r3996, %r13919;
	mov.u32 	%r13950, %r13918;
	mov.u32 	%r13949, %r13917;
	mov.u32 	%r13948, %r13916;
	mov.u32 	%r13947, %r13915;
	mov.u32 	%r13946, %r13914;
	mov.u32 	%r13945, %r13913;
	mov.u32 	%r13944, %r13912;
	mov.u32 	%r13943, %r13911;
	mov.u32 	%r13942, %r13910;
	mov.u32 	%r13941, %r13909;
	mov.u32 	%r13940, %r13908;
	mov.u32 	%r13939, %r13907;
	mov.u32 	%r13938, %r13906;
	mov.u32 	%r13937, %r13905;
	mov.u32 	%r13936, %r13904;
	mov.u32 	%r13935, %r13903;
	mov.u32 	%r13934, %r13902;
	mov.u32 	%r13933, %r13901;
	mov.u32 	%r13932, %r13900;
	mov.u32 	%r13931, %r13899;
	mov.u32 	%r13930, %r13898;
	mov.u32 	%r13929, %r13897;
	mov.u32 	%r13928, %r13896;
	mov.u32 	%r13927, %r13895;
	mov.u32 	%r13926, %r13894;
	mov.u32 	%r13925, %r13893;
	mov.u32 	%r13924, %r13892;
	mov.u32 	%r13923, %r13891;
	mov.u32 	%r13922, %r13890;
	mov.u32 	%r13921, %r13889;
	mov.u32 	%r13920, %r13888;
	mov.u32 	%r13919, %r13887;
	mov.u32 	%r13918, %r13886;
	mov.u32 	%r13917, %r13885;
	mov.u32 	%r13916, %r13884;
	mov.u32 	%r13915, %r13883;
	mov.u32 	%r13914, %r13882;
	mov.u32 	%r13913, %r13881;
	mov.u32 	%r13912, %r13880;
	mov.u32 	%r13911, %r13879;
	mov.u32 	%r13910, %r13878;
	mov.u32 	%r13909, %r13877;
	mov.u32 	%r13908, %r13876;
	mov.u32 	%r13907, %r13875;
	mov.u32 	%r13906, %r13874;
	mov.u32 	%r13905, %r13873;
	mov.u32 	%r13904, %r13872;
	mov.u32 	%r13903, %r13871;
	mov.u32 	%r13902, %r13870;
	mov.u32 	%r13901, %r13869;
	mov.u32 	%r13900, %r13868;
	mov.u32 	%r13899, %r13867;
	mov.u32 	%r13898, %r13866;
	mov.u32 	%r13897, %r13865;
	mov.u32 	%r13896, %r13864;
	mov.u32 	%r13895, %r13863;
	mov.u32 	%r13894, %r13862;
	mov.u32 	%r13893, %r13861;
	mov.u32 	%r13892, %r13860;
	mov.u32 	%r13891, %r13859;
	mov.u32 	%r13890, %r13858;
	mov.u32 	%r13889, %r13857;
	mov.u32 	%r13888, %r13856;
	mov.u32 	%r13887, %r13855;
	mov.u32 	%r13886, %r13854;
	mov.u32 	%r13885, %r13853;
	mov.u32 	%r13884, %r13852;
	mov.u32 	%r13883, %r13851;
	mov.u32 	%r13882, %r13850;
	mov.u32 	%r13881, %r13849;
	mov.u32 	%r13880, %r13848;
	mov.u32 	%r13879, %r13847;
	mov.u32 	%r13878, %r13846;
	mov.u32 	%r13877, %r13845;
	mov.u32 	%r13876, %r13844;
	mov.u32 	%r13875, %r13843;
	mov.u32 	%r13874, %r13842;
	mov.u32 	%r13873, %r13841;
	mov.u32 	%r13872, %r13840;
	mov.u32 	%r13871, %r13839;
	mov.u32 	%r13870, %r13838;
	mov.u32 	%r13869, %r13837;
	mov.u32 	%r13868, %r13836;
	mov.u32 	%r13867, %r13835;
	mov.u32 	%r13866, %r13834;
	mov.u32 	%r13865, %r13833;
	mov.u32 	%r13864, %r13832;
	mov.u32 	%r13863, %r13831;
	mov.u32 	%r13862, %r13830;
	mov.u32 	%r13861, %r13829;
	mov.u32 	%r13860, %r13828;
	mov.u32 	%r13859, %r13827;
	mov.u32 	%r13858, %r13826;
	mov.u32 	%r13857, %r13825;
	mov.u32 	%r13856, %r13824;
	mov.u32 	%r13855, %r13823;
	mov.u32 	%r3899, %r13822;
	mov.u32 	%r3898, %r13821;
	mov.u32 	%r3897, %r13820;
	mov.u32 	%r3896, %r13819;
	mov.u32 	%r3895, %r13818;
	mov.u32 	%r3894, %r13817;
	mov.u32 	%r3893, %r13816;
	mov.u32 	%r3892, %r13815;
	mov.u32 	%r3891, %r13814;
	mov.u32 	%r3890, %r13813;
	mov.u32 	%r3889, %r13812;
	mov.u32 	%r3888, %r13811;
	mov.u32 	%r3887, %r13810;
	mov.u32 	%r3886, %r13809;
	mov.u32 	%r3885, %r13808;
	mov.u32 	%r3884, %r13807;
	mov.u32 	%r3883, %r13806;
	mov.u32 	%r3882, %r13805;
	mov.u32 	%r3881, %r13804;
	mov.u32 	%r3880, %r13803;
	mov.u32 	%r3879, %r13802;
	mov.u32 	%r3878, %r13801;
	mov.u32 	%r3877, %r13800;
	mov.u32 	%r3876, %r13799;
	mov.u32 	%r3875, %r13798;
	mov.u32 	%r3874, %r13797;
	mov.u32 	%r3873, %r13796;
	mov.u32 	%r3872, %r13795;
	mov.u32 	%r3871, %r13794;
	mov.u32 	%r3870, %r13793;
	mov.u32 	%r3869, %r13792;
	mov.u32 	%r3868, %r13791;
	mov.u32 	%r13822, %r13790;
	mov.u32 	%r13821, %r13789;
	mov.u32 	%r13820, %r13788;
	mov.u32 	%r13819, %r13787;
	mov.u32 	%r13818, %r13786;
	mov.u32 	%r13817, %r13785;
	mov.u32 	%r13816, %r13784;
	mov.u32 	%r13815, %r13783;
	mov.u32 	%r13814, %r13782;
	mov.u32 	%r13813, %r13781;
	mov.u32 	%r13812, %r13780;
	mov.u32 	%r13811, %r13779;
	mov.u32 	%r13810, %r13778;
	mov.u32 	%r13809, %r13777;
	mov.u32 	%r13808, %r13776;
	mov.u32 	%r13807, %r13775;
	mov.u32 	%r13806, %r13774;
	mov.u32 	%r13805, %r13773;
	mov.u32 	%r13804, %r13772;
	mov.u32 	%r13803, %r13771;
	mov.u32 	%r13802, %r13770;
	mov.u32 	%r13801, %r13769;
	mov.u32 	%r13800, %r13768;
	mov.u32 	%r13799, %r13767;
	mov.u32 	%r13798, %r13766;
	mov.u32 	%r13797, %r13765;
	mov.u32 	%r13796, %r13764;
	mov.u32 	%r13795, %r13763;
	mov.u32 	%r13794, %r13762;
	mov.u32 	%r13793, %r13761;
	mov.u32 	%r13792, %r13760;
	mov.u32 	%r13791, %r13759;
	mov.u32 	%r13790, %r13758;
	mov.u32 	%r13789, %r13757;
	mov.u32 	%r13788, %r13756;
	mov.u32 	%r13787, %r13755;
	mov.u32 	%r13786, %r13754;
	mov.u32 	%r13785, %r13753;
	mov.u32 	%r13784, %r13752;
	mov.u32 	%r13783, %r13751;
	mov.u32 	%r13782, %r13750;
	mov.u32 	%r13781, %r13749;
	mov.u32 	%r13780, %r13748;
	mov.u32 	%r13779, %r13747;
	mov.u32 	%r13778, %r13746;
	mov.u32 	%r13777, %r13745;
	mov.u32 	%r13776, %r13744;
	mov.u32 	%r13775, %r13743;
	mov.u32 	%r13774, %r13742;
	mov.u32 	%r13773, %r13741;
	mov.u32 	%r13772, %r13740;
	mov.u32 	%r13771, %r13739;
	mov.u32 	%r13770, %r13738;
	mov.u32 	%r13769, %r13737;
	mov.u32 	%r13768, %r13736;
	mov.u32 	%r13767, %r13735;
	mov.u32 	%r13766, %r13734;
	mov.u32 	%r13765, %r13733;
	mov.u32 	%r13764, %r13732;
	mov.u32 	%r13763, %r13731;
	mov.u32 	%r13762, %r13730;
	mov.u32 	%r13761, %r13729;
	mov.u32 	%r13760, %r13728;
	mov.u32 	%r13759, %r13727;
	mov.u32 	%r13758, %r13726;
	mov.u32 	%r13757, %r13725;
	mov.u32 	%r13756, %r13724;
	mov.u32 	%r13755, %r13723;
	mov.u32 	%r13754, %r13722;
	mov.u32 	%r13753, %r13721;
	mov.u32 	%r13752, %r13720;
	mov.u32 	%r13751, %r13719;
	mov.u32 	%r13750, %r13718;
	mov.u32 	%r13749, %r13717;
	mov.u32 	%r13748, %r13716;
	mov.u32 	%r13747, %r13715;
	mov.u32 	%r13746, %r13714;
	mov.u32 	%r13745, %r13713;
	mov.u32 	%r13744, %r13712;
	mov.u32 	%r13743, %r13711;
	mov.u32 	%r13742, %r13710;
	mov.u32 	%r13741, %r13709;
	mov.u32 	%r13740, %r13708;
	mov.u32 	%r13739, %r13707;
	mov.u32 	%r13738, %r13706;
	mov.u32 	%r13737, %r13705;
	mov.u32 	%r13736, %r13704;
	mov.u32 	%r13735, %r13703;
	mov.u32 	%r13734, %r13702;
	mov.u32 	%r13733, %r13701;
	mov.u32 	%r13732, %r13700;
	mov.u32 	%r13731, %r13699;
	mov.u32 	%r13730, %r13698;
	mov.u32 	%r13729, %r13697;
	mov.u32 	%r13728, %r13696;
	mov.u32 	%r13727, %r13695;
	shl.b32 	%r9516, %r13886, 31;
	shl.b32 	%r9517, %r13885, 30;
	add.s32 	%r9518, %r9517, %r9516;
	shl.b32 	%r9519, %r13884, 29;
	add.s32 	%r9520, %r9519, %r9518;
	shl.b32 	%r9521, %r13883, 28;
	add.s32 	%r9522, %r9521, %r9520;
	shl.b32 	%r9523, %r13882, 27;
	add.s32 	%r9524, %r9523, %r9522;
	shl.b32 	%r9525, %r13881, 26;
	add.s32 	%r9526, %r9525, %r9524;
	shl.b32 	%r9527, %r13880, 25;
	add.s32 	%r9528, %r9527, %r9526;
	shl.b32 	%r9529, %r13879, 24;
	add.s32 	%r9530, %r9529, %r9528;
	shl.b32 	%r9531, %r13878, 23;
	add.s32 	%r9532, %r9531, %r9530;
	shl.b32 	%r9533, %r13877, 22;
	add.s32 	%r9534, %r9533, %r9532;
	shl.b32 	%r9535, %r13876, 21;
	add.s32 	%r9536, %r9535, %r9534;
	shl.b32 	%r9537, %r13875, 20;
	add.s32 	%r9538, %r9537, %r9536;
	shl.b32 	%r9539, %r13874, 19;
	add.s32 	%r9540, %r9539, %r9538;
	shl.b32 	%r9541, %r13873, 18;
	add.s32 	%r9542, %r9541, %r9540;
	shl.b32 	%r9543, %r13872, 17;
	add.s32 	%r9544, %r9543, %r9542;
	shl.b32 	%r9545, %r13871, 16;
	add.s32 	%r9546, %r9545, %r9544;
	shl.b32 	%r9547, %r13870, 15;
	add.s32 	%r9548, %r9547, %r9546;
	shl.b32 	%r9549, %r13869, 14;
	add.s32 	%r9550, %r9549, %r9548;
	shl.b32 	%r9551, %r13868, 13;
	add.s32 	%r9552, %r9551, %r9550;
	shl.b32 	%r9553, %r13867, 12;
	add.s32 	%r9554, %r9553, %r9552;
	shl.b32 	%r9555, %r13866, 11;
	add.s32 	%r9556, %r9555, %r9554;
	shl.b32 	%r9557, %r13865, 10;
	add.s32 	%r9558, %r9557, %r9556;
	shl.b32 	%r9559, %r13864, 9;
	add.s32 	%r9560, %r9559, %r9558;
	shl.b32 	%r9561, %r13863, 8;
	add.s32 	%r9562, %r9561, %r9560;
	shl.b32 	%r9563, %r13862, 7;
	add.s32 	%r9564, %r9563, %r9562;
	shl.b32 	%r9565, %r13861, 6;
	add.s32 	%r9566, %r9565, %r9564;
	shl.b32 	%r9567, %r13860, 5;
	add.s32 	%r9568, %r9567, %r9566;
	shl.b32 	%r9569, %r13859, 4;
	add.s32 	%r9570, %r9569, %r9568;
	shl.b32 	%r9571, %r13858, 3;
	add.s32 	%r9572, %r9571, %r9570;
	shl.b32 	%r9573, %r13857, 2;
	add.s32 	%r9574, %r9573, %r9572;
	shl.b32 	%r9575, %r13856, 1;
	add.s32 	%r9576, %r9575, %r9574;
	add.s32 	%r4029, %r13855, %r9576;
	mov.b32 	%r9577, 0;
	st.local.v4.u32 	[%rd18], {%r9577, %r9577, %r9577, %r9577};
	st.local.v4.u32 	[%rd18+16], {%r9577, %r9577, %r9577, %r9577};
	st.local.v4.u32 	[%rd18+32], {%r9577, %r9577, %r9577, %r9577};
	st.local.v4.u32 	[%rd18+48], {%r9577, %r9577, %r9577, %r9577};
	st.local.u32 	[%rd18+64], %r9577;
	setp.eq.s32 	%p170, %r4029, 0;
	@%p170 bra 	$L__BB1_211;
	shf.l.wrap.b32 	%r13953, %r4029, %r4029, 26;
	mov.b32 	%r13952, 31;
$L__BB1_210:
	and.b32  	%r9579, %r13953, 1;
	mul.wide.s32 	%rd278, %r13952, 4;
	add.s64 	%rd279, %rd18, %rd278;
	st.local.u32 	[%rd279], %r9579;
	shr.u32 	%r4033, %r13953, 1;
	add.s32 	%r13952, %r13952, -1;
	setp.gt.u32 	%p171, %r13953, 1;
	mov.u32 	%r13953, %r4033;
	@%p171 bra 	$L__BB1_210;
$L__BB1_211:
	mov.b32 	%r9580, 0;
	st.local.v4.u32 	[%rd17], {%r9580, %r9580, %r9580, %r9580};
	st.local.v4.u32 	[%rd17+16], {%r9580, %r9580, %r9580, %r9580};
	st.local.v4.u32 	[%rd17+32], {%r9580, %r9580, %r9580, %r9580};
	st.local.v4.u32 	[%rd17+48], {%r9580, %r9580, %r9580, %r9580};
	st.local.u32 	[%rd17+64], %r9580;
	@%p170 bra 	$L__BB1_214;
	shf.l.wrap.b32 	%r13955, %r4029, %r4029, 21;
	mov.b32 	%r13954, 31;
$L__BB1_213:
	and.b32  	%r9582, %r13955, 1;
	mul.wide.s32 	%rd280, %r13954, 4;
	add.s64 	%rd281, %rd17, %rd280;
	st.local.u32 	[%rd281], %r9582;
	shr.u32 	%r4038, %r13955, 1;
	add.s32 	%r13954, %r13954, -1;
	setp.gt.u32 	%p173, %r13955, 1;
	mov.u32 	%r13955, %r4038;
	@%p173 bra 	$L__BB1_213;
$L__BB1_214:
	ld.local.v4.u32 	{%r9583, %r9584, %r9585, %r9586}, [%rd18];
	ld.local.v4.u32 	{%r9587, %r9588, %r9589, %r9590}, [%rd17];
	xor.b32  	%r4040, %r9587, %r9583;
	xor.b32  	%r4041, %r9588, %r9584;
	xor.b32  	%r4042, %r9589, %r9585;
	xor.b32  	%r4043, %r9590, %r9586;
	ld.local.v4.u32 	{%r9591, %r9592, %r9593, %r9594}, [%rd18+16];
	ld.local.v4.u32 	{%r9595, %r9596, %r9597, %r9598}, [%rd17+16];
	xor.b32  	%r4044, %r9595, %r9591;
	xor.b32  	%r4045, %r9596, %r9592;
	xor.b32  	%r4046, %r9597, %r9593;
	xor.b32  	%r4047, %r9598, %r9594;
	ld.local.v4.u32 	{%r9599, %r9600, %r9601, %r9602}, [%rd18+32];
	ld.local.v4.u32 	{%r9603, %r9604, %r9605, %r9606}, [%rd17+32];
	xor.b32  	%r4048, %r9603, %r9599;
	xor.b32  	%r4049, %r9604, %r9600;
	xor.b32  	%r4050, %r9605, %r9601;
	xor.b32  	%r4051, %r9606, %r9602;
	ld.local.v4.u32 	{%r9607, %r9608, %r9609, %r9610}, [%rd18+48];
	ld.local.v4.u32 	{%r9611, %r9612, %r9613, %r9614}, [%rd17+48];
	xor.b32  	%r4052, %r9611, %r9607;
	xor.b32  	%r4053, %r9612, %r9608;
	xor.b32  	%r4054, %r9613, %r9609;
	xor.b32  	%r4055, %r9614, %r9610;
	ld.local.v4.u32 	{%r9615, %r9616, %r9617, %r9618}, [%rd18+64];
	ld.local.v4.u32 	{%r9619, %r9620, %r9621, %r9622}, [%rd17+64];
	xor.b32  	%r4056, %r9619, %r9615;
	xor.b32  	%r4057, %r9620, %r9616;
	xor.b32  	%r4058, %r9621, %r9617;
	xor.b32  	%r4059, %r9622, %r9618;
	ld.local.v4.u32 	{%r9623, %r9624, %r9625, %r9626}, [%rd18+80];
	ld.local.v4.u32 	{%r9627, %r9628, %r9629, %r9630}, [%rd17+80];
	xor.b32  	%r4060, %r9627, %r9623;
	xor.b32  	%r4061, %r9628, %r9624;
	xor.b32  	%r4062, %r9629, %r9625;
	xor.b32  	%r4063, %r9630, %r9626;
	ld.local.v4.u32 	{%r9631, %r9632, %r9633, %r9634}, [%rd18+96];
	ld.local.v4.u32 	{%r9635, %r9636, %r9637, %r9638}, [%rd17+96];
	xor.b32  	%r4064, %r9635, %r9631;
	xor.b32  	%r4065, %r9636, %r9632;
	xor.b32  	%r4066, %r9637, %r9633;
	xor.b32  	%r4067, %r9638, %r9634;
	ld.local.v4.u32 	{%r9639, %r9640, %r9641, %r9642}, [%rd18+112];
	ld.local.v4.u32 	{%r9643, %r9644, %r9645, %r9646}, [%rd17+112];
	xor.b32  	%r4068, %r9643, %r9639;
	xor.b32  	%r4069, %r9644, %r9640;
	xor.b32  	%r4070, %r9645, %r9641;
	xor.b32  	%r4071, %r9646, %r9642;
	mov.b32 	%r9647, 0;
	st.local.v4.u32 	[%rd16], {%r9647, %r9647, %r9647, %r9647};
	st.local.v4.u32 	[%rd16+16], {%r9647, %r9647, %r9647, %r9647};
	st.local.v4.u32 	[%rd16+32], {%r9647, %r9647, %r9647, %r9647};
	st.local.v4.u32 	[%rd16+48], {%r9647, %r9647, %r9647, %r9647};
	st.local.u32 	[%rd16+64], %r9647;
	@%p170 bra 	$L__BB1_217;
	shf.l.wrap.b32 	%r13957, %r4029, %r4029, 7;
	mov.b32 	%r13956, 31;
$L__BB1_216:
	and.b32  	%r9649, %r13957, 1;
	mul.wide.s32 	%rd282, %r13956, 4;
	add.s64 	%rd283, %rd16, %rd282;
	st.local.u32 	[%rd283], %r9649;
	shr.u32 	%r4075, %r13957, 1;
	add.s32 	%r13956, %r13956, -1;
	setp.gt.u32 	%p175, %r13957, 1;
	mov.u32 	%r13957, %r4075;
	@%p175 bra 	$L__BB1_216;
$L__BB1_217:
	ld.local.v4.u32 	{%r9650, %r9651, %r9652, %r9653}, [%rd16];
	xor.b32  	%r9654, %r9650, %r4040;
	xor.b32  	%r9655, %r9651, %r4041;
	xor.b32  	%r9656, %r9652, %r4042;
	xor.b32  	%r9657, %r9653, %r4043;
	ld.local.v4.u32 	{%r9658, %r9659, %r9660, %r9661}, [%rd16+16];
	xor.b32  	%r9662, %r9658, %r4044;
	xor.b32  	%r9663, %r9659, %r4045;
	xor.b32  	%r9664, %r9660, %r4046;
	xor.b32  	%r9665, %r9661, %r4047;
	ld.local.v4.u32 	{%r9666, %r9667, %r9668, %r9669}, [%rd16+32];
	xor.b32  	%r9670, %r9666, %r4048;
	xor.b32  	%r9671, %r9667, %r4049;
	xor.b32  	%r9672, %r9668, %r4050;
	xor.b32  	%r9673, %r9669, %r4051;
	ld.local.v4.u32 	{%r9674, %r9675, %r9676, %r9677}, [%rd16+48];
	xor.b32  	%r9678, %r9674, %r4052;
	xor.b32  	%r9679, %r9675, %r4053;
	xor.b32  	%r9680, %r9676, %r4054;
	xor.b32  	%r9681, %r9677, %r4055;
	ld.local.v4.u32 	{%r9682, %r9683, %r9684, %r9685}, [%rd16+64];
	xor.b32  	%r9686, %r9682, %r4056;
	xor.b32  	%r9687, %r9683, %r4057;
	xor.b32  	%r9688, %r9684, %r4058;
	xor.b32  	%r9689, %r9685, %r4059;
	ld.local.v4.u32 	{%r9690, %r9691, %r9692, %r9693}, [%rd16+80];
	xor.b32  	%r9694, %r9690, %r4060;
	xor.b32  	%r9695, %r9691, %r4061;
	xor.b32  	%r9696, %r9692, %r4062;
	xor.b32  	%r9697, %r9693, %r4063;
	ld.local.v4.u32 	{%r9698, %r9699, %r9700, %r9701}, [%rd16+96];
	xor.b32  	%r9702, %r9698, %r4064;
	xor.b32  	%r9703, %r9699, %r4065;
	xor.b32  	%r9704, %r9700, %r4066;
	xor.b32  	%r9705, %r9701, %r4067;
	ld.local.v4.u32 	{%r9706, %r9707, %r9708, %r9709}, [%rd16+112];
	xor.b32  	%r9710, %r9706, %r4068;
	xor.b32  	%r9711, %r9707, %r4069;
	xor.b32  	%r9712, %r9708, %r4070;
	xor.b32  	%r9713, %r9709, %r4071;
	and.b32  	%r9714, %r13918, %r13886;
	and.b32  	%r9715, %r13917, %r13885;
	and.b32  	%r9716, %r13916, %r13884;
	and.b32  	%r9717, %r13915, %r13883;
	and.b32  	%r9718, %r13914, %r13882;
	and.b32  	%r9719, %r13913, %r13881;
	and.b32  	%r9720, %r13912, %r13880;
	and.b32  	%r9721, %r13911, %r13879;
	and.b32  	%r9722, %r13910, %r13878;
	and.b32  	%r9723, %r13909, %r13877;
	and.b32  	%r9724, %r13908, %r13876;
	and.b32  	%r9725, %r13907, %r13875;
	and.b32  	%r9726, %r13906, %r13874;
	and.b32  	%r9727, %r13905, %r13873;
	and.b32  	%r9728, %r13904, %r13872;
	and.b32  	%r9729, %r13903, %r13871;
	and.b32  	%r9730, %r13902, %r13870;
	and.b32  	%r9731, %r13901, %r13869;
	and.b32  	%r9732, %r13900, %r13868;
	and.b32  	%r9733, %r13899, %r13867;
	and.b32  	%r9734, %r13898, %r13866;
	and.b32  	%r9735, %r13897, %r13865;
	and.b32  	%r9736, %r13896, %r13864;
	and.b32  	%r9737, %r13895, %r13863;
	and.b32  	%r9738, %r13894, %r13862;
	and.b32  	%r9739, %r13893, %r13861;
	and.b32  	%r9740, %r13892, %r13860;
	and.b32  	%r9741, %r13891, %r13859;
	and.b32  	%r9742, %r13890, %r13858;
	and.b32  	%r9743, %r13889, %r13857;
	and.b32  	%r9744, %r13888, %r13856;
	and.b32  	%r9745, %r13887, %r13855;
	setp.eq.s32 	%p176, %r13886, 0;
	setp.eq.s32 	%p177, %r13885, 0;
	setp.eq.s32 	%p178, %r13884, 0;
	setp.eq.s32 	%p179, %r13883, 0;
	setp.eq.s32 	%p180, %r13882, 0;
	setp.eq.s32 	%p181, %r13881, 0;
	setp.eq.s32 	%p182, %r13880, 0;
	setp.eq.s32 	%p183, %r13879, 0;
	setp.eq.s32 	%p184, %r13878, 0;
	setp.eq.s32 	%p185, %r13877, 0;
	setp.eq.s32 	%p186, %r13876, 0;
	setp.eq.s32 	%p187, %r13875, 0;
	setp.eq.s32 	%p188, %r13874, 0;
	setp.eq.s32 	%p189, %r13873, 0;
	setp.eq.s32 	%p190, %r13872, 0;
	setp.eq.s32 	%p191, %r13871, 0;
	setp.eq.s32 	%p192, %r13870, 0;
	setp.eq.s32 	%p193, %r13869, 0;
	setp.eq.s32 	%p194, %r13868, 0;
	setp.eq.s32 	%p195, %r13867, 0;
	setp.eq.s32 	%p196, %r13866, 0;
	setp.eq.s32 	%p197, %r13865, 0;
	setp.eq.s32 	%p198, %r13864, 0;
	setp.eq.s32 	%p199, %r13863, 0;
	setp.eq.s32 	%p200, %r13862, 0;
	setp.eq.s32 	%p201, %r13861, 0;
	setp.eq.s32 	%p202, %r13860, 0;
	setp.eq.s32 	%p203, %r13859, 0;
	setp.eq.s32 	%p204, %r13858, 0;
	setp.eq.s32 	%p205, %r13857, 0;
	setp.eq.s32 	%p206, %r13856, 0;
	setp.eq.s32 	%p207, %r13855, 0;
	selp.b32 	%r9746, %r13950, 0, %p176;
	and.b32  	%r9747, %r13949, 1;
	selp.b32 	%r9748, %r9747, 0, %p177;
	and.b32  	%r9749, %r13948, 1;
	selp.b32 	%r9750, %r9749, 0, %p178;
	and.b32  	%r9751, %r13947, 1;
	selp.b32 	%r9752, %r9751, 0, %p179;
	and.b32  	%r9753, %r13946, 1;
	selp.b32 	%r9754, %r9753, 0, %p180;
	and.b32  	%r9755, %r13945, 1;
	selp.b32 	%r9756, %r9755, 0, %p181;
	and.b32  	%r9757, %r13944, 1;
	selp.b32 	%r9758, %r9757, 0, %p182;
	and.b32  	%r9759, %r13943, 1;
	selp.b32 	%r9760, %r9759, 0, %p183;
	and.b32  	%r9761, %r13942, 1;
	selp.b32 	%r9762, %r9761, 0, %p184;
	and.b32  	%r9763, %r13941, 1;
	selp.b32 	%r9764, %r9763, 0, %p185;
	and.b32  	%r9765, %r13940, 1;
	selp.b32 	%r9766, %r9765, 0, %p186;
	and.b32  	%r9767, %r13939, 1;
	selp.b32 	%r9768, %r9767, 0, %p187;
	and.b32  	%r9769, %r13938, 1;
	selp.b32 	%r9770, %r9769, 0, %p188;
	and.b32  	%r9771, %r13937, 1;
	selp.b32 	%r9772, %r9771, 0, %p189;
	and.b32  	%r9773, %r13936, 1;
	selp.b32 	%r9774, %r9773, 0, %p190;
	and.b32  	%r9775, %r13935, 1;
	selp.b32 	%r9776, %r9775, 0, %p191;
	and.b32  	%r9777, %r13934, 1;
	selp.b32 	%r9778, %r9777, 0, %p192;
	and.b32  	%r9779, %r13933, 1;
	selp.b32 	%r9780, %r9779, 0, %p193;
	and.b32  	%r9781, %r13932, 1;
	selp.b32 	%r9782, %r9781, 0, %p194;
	and.b32  	%r9783, %r13931, 1;
	selp.b32 	%r9784, %r9783, 0, %p195;
	and.b32  	%r9785, %r13930, 1;
	selp.b32 	%r9786, %r9785, 0, %p196;
	and.b32  	%r9787, %r13929, 1;
	selp.b32 	%r9788, %r9787, 0, %p197;
	and.b32  	%r9789, %r13928, 1;
	selp.b32 	%r9790, %r9789, 0, %p198;
	and.b32  	%r9791, %r13927, 1;
	selp.b32 	%r9792, %r9791, 0, %p199;
	and.b32  	%r9793, %r13926, 1;
	selp.b32 	%r9794, %r9793, 0, %p200;
	and.b32  	%r9795, %r13925, 1;
	selp.b32 	%r9796, %r9795, 0, %p201;
	and.b32  	%r9797, %r13924, 1;
	selp.b32 	%r9798, %r9797, 0, %p202;
	and.b32  	%r9799, %r13923, 1;
	selp.b32 	%r9800, %r9799, 0, %p203;
	and.b32  	%r9801, %r13922, 1;
	selp.b32 	%r9802, %r9801, 0, %p204;
	and.b32  	%r9803, %r13921, 1;
	selp.b32 	%r9804, %r9803, 0, %p205;
	and.b32  	%r9805, %r13920, 1;
	selp.b32 	%r9806, %r9805, 0, %p206;
	and.b32  	%r9807, %r13919, 1;
	selp.b32 	%r9808, %r9807, 0, %p207;
	xor.b32  	%r9809, %r9746, %r9714;
	xor.b32  	%r9810, %r9748, %r9715;
	xor.b32  	%r9811, %r9750, %r9716;
	xor.b32  	%r9812, %r9752, %r9717;
	xor.b32  	%r9813, %r9754, %r9718;
	xor.b32  	%r9814, %r9756, %r9719;
	xor.b32  	%r9815, %r9758, %r9720;
	xor.b32  	%r9816, %r9760, %r9721;
	xor.b32  	%r9817, %r9762, %r9722;
	xor.b32  	%r9818, %r9764, %r9723;
	xor.b32  	%r9819, %r9766, %r9724;
	xor.b32  	%r9820, %r9768, %r9725;
	xor.b32  	%r9821, %r9770, %r9726;
	xor.b32  	%r9822, %r9772, %r9727;
	xor.b32  	%r9823, %r9774, %r9728;
	xor.b32  	%r9824, %r9776, %r9729;
	xor.b32  	%r9825, %r9778, %r9730;
	xor.b32  	%r9826, %r9780, %r9731;
	xor.b32  	%r9827, %r9782, %r9732;
	xor.b32  	%r9828, %r9784, %r9733;
	xor.b32  	%r9829, %r9786, %r9734;
	xor.b32  	%r9830, %r9788, %r9735;
	xor.b32  	%r9831, %r9790, %r9736;
	xor.b32  	%r9832, %r9792, %r9737;
	xor.b32  	%r9833, %r9794, %r9738;
	xor.b32  	%r9834, %r9796, %r9739;
	xor.b32  	%r9835, %r9798, %r9740;
	xor.b32  	%r9836, %r9800, %r9741;
	xor.b32  	%r9837, %r9802, %r9742;
	xor.b32  	%r9838, %r9804, %r9743;
	xor.b32  	%r9839, %r9806, %r9744;
	xor.b32  	%r9840, %r9808, %r9745;
	shl.b32 	%r9841, %r4027, 31;
	shl.b32 	%r9842, %r4026, 30;
	add.s32 	%r9843, %r9842, %r9841;
	shl.b32 	%r9844, %r4025, 29;
	add.s32 	%r9845, %r9844, %r9843;
	shl.b32 	%r9846, %r4024, 28;
	add.s32 	%r9847, %r9846, %r9845;
	shl.b32 	%r9848, %r4023, 27;
	add.s32 	%r9849, %r9848, %r9847;
	shl.b32 	%r9850, %r4022, 26;
	add.s32 	%r9851, %r9850, %r9849;
	shl.b32 	%r9852, %r4021, 25;
	add.s32 	%r9853, %r9852, %r9851;
	shl.b32 	%r9854, %r4020, 24;
	add.s32 	%r9855, %r9854, %r9853;
	shl.b32 	%r9856, %r4019, 23;
	add.s32 	%r9857, %r9856, %r9855;
	shl.b32 	%r9858, %r4018, 22;
	add.s32 	%r9859, %r9858, %r9857;
	shl.b32 	%r9860, %r4017, 21;
	add.s32 	%r9861, %r9860, %r9859;
	shl.b32 	%r9862, %r4016, 20;
	add.s32 	%r9863, %r9862, %r9861;
	shl.b32 	%r9864, %r4015, 19;
	add.s32 	%r9865, %r9864, %r9863;
	shl.b32 	%r9866, %r4014, 18;
	add.s32 	%r9867, %r9866, %r9865;
	shl.b32 	%r9868, %r4013, 17;
	add.s32 	%r9869, %r9868, %r9867;
	shl.b32 	%r9870, %r4012, 16;
	add.s32 	%r9871, %r9870, %r9869;
	shl.b32 	%r9872, %r4011, 15;
	add.s32 	%r9873, %r9872, %r9871;
	shl.b32 	%r9874, %r4010, 14;
	add.s32 	%r9875, %r9874, %r9873;
	shl.b32 	%r9876, %r4009, 13;
	add.s32 	%r9877, %r9876, %r9875;
	shl.b32 	%r9878, %r4008, 12;
	add.s32 	%r9879, %r9878, %r9877;
	shl.b32 	%r9880, %r4007, 11;
	add.s32 	%r9881, %r9880, %r9879;
	shl.b32 	%r9882, %r4006, 10;
	add.s32 	%r9883, %r9882, %r9881;
	shl.b32 	%r9884, %r4005, 9;
	add.s32 	%r9885, %r9884, %r9883;
	shl.b32 	%r9886, %r4004, 8;
	add.s32 	%r9887, %r9886, %r9885;
	shl.b32 	%r9888, %r4003, 7;
	add.s32 	%r9889, %r9888, %r9887;
	shl.b32 	%r9890, %r4002, 6;
	add.s32 	%r9891, %r9890, %r9889;
	shl.b32 	%r9892, %r4001, 5;
	add.s32 	%r9893, %r9892, %r9891;
	shl.b32 	%r9894, %r4000, 4;
	add.s32 	%r9895, %r9894, %r9893;
	shl.b32 	%r9896, %r3999, 3;
	add.s32 	%r9897, %r9896, %r9895;
	shl.b32 	%r9898, %r3998, 2;
	add.s32 	%r9899, %r9898, %r9897;
	shl.b32 	%r9900, %r3997, 1;
	add.s32 	%r9901, %r9900, %r9899;
	add.s32 	%r9902, %r3996, %r9901;
	shl.b32 	%r9903, %r9654, 31;
	shl.b32 	%r9904, %r9655, 30;
	add.s32 	%r9905, %r9904, %r9903;
	shl.b32 	%r9906, %r9656, 29;
	add.s32 	%r9907, %r9906, %r9905;
	shl.b32 	%r9908, %r9657, 28;
	add.s32 	%r9909, %r9908, %r9907;
	shl.b32 	%r9910, %r9662, 27;
	add.s32 	%r9911, %r9910, %r9909;
	shl.b32 	%r9912, %r9663, 26;
	add.s32 	%r9913, %r9912, %r9911;
	shl.b32 	%r9914, %r9664, 25;
	add.s32 	%r9915, %r9914, %r9913;
	shl.b32 	%r9916, %r9665, 24;
	add.s32 	%r9917, %r9916, %r9915;
	shl.b32 	%r9918, %r9670, 23;
	add.s32 	%r9919, %r9918, %r9917;
	shl.b32 	%r9920, %r9671, 22;
	add.s32 	%r9921, %r9920, %r9919;
	shl.b32 	%r9922, %r9672, 21;
	add.s32 	%r9923, %r9922, %r9921;
	shl.b32 	%r9924, %r9673, 20;
	add.s32 	%r9925, %r9924, %r9923;
	shl.b32 	%r9926, %r9678, 19;
	add.s32 	%r9927, %r9926, %r9925;
	shl.b32 	%r9928, %r9679, 18;
	add.s32 	%r9929, %r9928, %r9927;
	shl.b32 	%r9930, %r9680, 17;
	add.s32 	%r9931, %r9930, %r9929;
	shl.b32 	%r9932, %r9681, 16;
	add.s32 	%r9933, %r9932, %r9931;
	shl.b32 	%r9934, %r9686, 15;
	add.s32 	%r9935, %r9934, %r9933;
	shl.b32 	%r9936, %r9687, 14;
	add.s32 	%r9937, %r9936, %r9935;
	shl.b32 	%r9938, %r9688, 13;
	add.s32 	%r9939, %r9938, %r9937;
	shl.b32 	%r9940, %r9689, 12;
	add.s32 	%r9941, %r9940, %r9939;
	shl.b32 	%r9942, %r9694, 11;
	add.s32 	%r9943, %r9942, %r9941;
	shl.b32 	%r9944, %r9695, 10;
	add.s32 	%r9945, %r9944, %r9943;
	shl.b32 	%r9946, %r9696, 9;
	add.s32 	%r9947, %r9946, %r9945;
	shl.b32 	%r9948, %r9697, 8;
	add.s32 	%r9949, %r9948, %r9947;
	shl.b32 	%r9950, %r9702, 7;
	add.s32 	%r9951, %r9950, %r9949;
	shl.b32 	%r9952, %r9703, 6;
	add.s32 	%r9953, %r9952, %r9951;
	shl.b32 	%r9954, %r9704, 5;
	add.s32 	%r9955, %r9954, %r9953;
	shl.b32 	%r9956, %r9705, 4;
	add.s32 	%r9957, %r9956, %r9955;
	shl.b32 	%r9958, %r9710, 3;
	add.s32 	%r9959, %r9958, %r9957;
	shl.b32 	%r9960, %r9711, 2;
	add.s32 	%r9961, %r9960, %r9959;
	shl.b32 	%r9962, %r9712, 1;
	add.s32 	%r9963, %r9962, %r9961;
	add.s32 	%r9964, %r9713, %r9963;
	mul.wide.u32 	%rd284, %r13951, 128;
	add.s64 	%rd285, %rd51, %rd284;
	shl.b32 	%r9965, %r9809, 31;
	shl.b32 	%r9966, %r9810, 30;
	add.s32 	%r9967, %r9966, %r9965;
	shl.b32 	%r9968, %r9811, 29;
	add.s32 	%r9969, %r9968, %r9967;
	shl.b32 	%r9970, %r9812, 28;
	add.s32 	%r9971, %r9970, %r9969;
	shl.b32 	%r9972, %r9813, 27;
	add.s32 	%r9973, %r9972, %r9971;
	shl.b32 	%r9974, %r9814, 26;
	add.s32 	%r9975, %r9974, %r9973;
	shl.b32 	%r9976, %r9815, 25;
	add.s32 	%r9977, %r9976, %r9975;
	shl.b32 	%r9978, %r9816, 24;
	add.s32 	%r9979, %r9978, %r9977;
	shl.b32 	%r9980, %r9817, 23;
	add.s32 	%r9981, %r9980, %r9979;
	shl.b32 	%r9982, %r9818, 22;
	add.s32 	%r9983, %r9982, %r9981;
	shl.b32 	%r9984, %r9819, 21;
	add.s32 	%r9985, %r9984, %r9983;
	shl.b32 	%r9986, %r9820, 20;
	add.s32 	%r9987, %r9986, %r9985;
	shl.b32 	%r9988, %r9821, 19;
	add.s32 	%r9989, %r9988, %r9987;
	shl.b32 	%r9990, %r9822, 18;
	add.s32 	%r9991, %r9990, %r9989;
	shl.b32 	%r9992, %r9823, 17;
	add.s32 	%r9993, %r9992, %r9991;
	shl.b32 	%r9994, %r9824, 16;
	add.s32 	%r9995, %r9994, %r9993;
	shl.b32 	%r9996, %r9825, 15;
	add.s32 	%r9997, %r9996, %r9995;
	shl.b32 	%r9998, %r9826, 14;
	add.s32 	%r9999, %r9998, %r9997;
	shl.b32 	%r10000, %r9827, 13;
	add.s32 	%r10001, %r10000, %r9999;
	shl.b32 	%r10002, %r9828, 12;
	add.s32 	%r10003, %r10002, %r10001;
	shl.b32 	%r10004, %r9829, 11;
	add.s32 	%r10005, %r10004, %r10003;
	shl.b32 	%r10006, %r9830, 10;
	add.s32 	%r10007, %r10006, %r10005;
	shl.b32 	%r10008, %r9831, 9;
	add.s32 	%r10009, %r10008, %r10007;
	shl.b32 	%r10010, %r9832, 8;
	add.s32 	%r10011, %r10010, %r10009;
	shl.b32 	%r10012, %r9833, 7;
	add.s32 	%r10013, %r10012, %r10011;
	shl.b32 	%r10014, %r9834, 6;
	add.s32 	%r10015, %r10014, %r10013;
	shl.b32 	%r10016, %r9835, 5;
	add.s32 	%r10017, %r10016, %r10015;
	shl.b32 	%r10018, %r9836, 4;
	add.s32 	%r10019, %r10018, %r10017;
	shl.b32 	%r10020, %r9837, 3;
	add.s32 	%r10021, %r10020, %r10019;
	shl.b32 	%r10022, %r9838, 2;
	add.s32 	%r10023, %r10022, %r10021;
	shl.b32 	%r10024, %r9839, 1;
	add.s32 	%r10025, %r10024, %r10023;
	add.s32 	%r10026, %r9840, %r10025;
	ld.local.v4.u32 	{%r10027, %r10028, %r10029, %r10030}, [%rd285];
	shl.b32 	%r10031, %r10027, 31;
	shl.b32 	%r10032, %r10028, 30;
	add.s32 	%r10033, %r10032, %r10031;
	shl.b32 	%r10034, %r10029, 29;
	add.s32 	%r10035, %r10034, %r10033;
	shl.b32 	%r10036, %r10030, 28;
	add.s32 	%r10037, %r10036, %r10035;
	ld.local.v4.u32 	{%r10038, %r10039, %r10040, %r10041}, [%rd285+16];
	shl.b32 	%r10042, %r10038, 27;
	add.s32 	%r10043, %r10042, %r10037;
	shl.b32 	%r10044, %r10039, 26;
	add.s32 	%r10045, %r10044, %r10043;
	shl.b32 	%r10046, %r10040, 25;
	add.s32 	%r10047, %r10046, %r10045;
	shl.b32 	%r10048, %r10041, 24;
	add.s32 	%r10049, %r10048, %r10047;
	ld.local.v4.u32 	{%r10050, %r10051, %r10052, %r10053}, [%rd285+32];
	shl.b32 	%r10054, %r10050, 23;
	add.s32 	%r10055, %r10054, %r10049;
	shl.b32 	%r10056, %r10051, 22;
	add.s32 	%r10057, %r10056, %r10055;
	shl.b32 	%r10058, %r10052, 21;
	add.s32 	%r10059, %r10058, %r10057;
	shl.b32 	%r10060, %r10053, 20;
	add.s32 	%r10061, %r10060, %r10059;
	ld.local.v4.u32 	{%r10062, %r10063, %r10064, %r10065}, [%rd285+48];
	shl.b32 	%r10066, %r10062, 19;
	add.s32 	%r10067, %r10066, %r10061;
	shl.b32 	%r10068, %r10063, 18;
	add.s32 	%r10069, %r10068, %r10067;
	shl.b32 	%r10070, %r10064, 17;
	add.s32 	%r10071, %r10070, %r10069;
	shl.b32 	%r10072, %r10065, 16;
	add.s32 	%r10073, %r10072, %r10071;
	ld.local.v4.u32 	{%r10074, %r10075, %r10076, %r10077}, [%rd285+64];
	shl.b32 	%r10078, %r10074, 15;
	add.s32 	%r10079, %r10078, %r10073;
	shl.b32 	%r10080, %r10075, 14;
	add.s32 	%r10081, %r10080, %r10079;
	shl.b32 	%r10082, %r10076, 13;
	add.s32 	%r10083, %r10082, %r10081;
	shl.b32 	%r10084, %r10077, 12;
	add.s32 	%r10085, %r10084, %r10083;
	ld.local.v4.u32 	{%r10086, %r10087, %r10088, %r10089}, [%rd285+80];
	shl.b32 	%r10090, %r10086, 11;
	add.s32 	%r10091, %r10090, %r10085;
	shl.b32 	%r10092, %r10087, 10;
	add.s32 	%r10093, %r10092, %r10091;
	shl.b32 	%r10094, %r10088, 9;
	add.s32 	%r10095, %r10094, %r10093;
	shl.b32 	%r10096, %r10089, 8;
	add.s32 	%r10097, %r10096, %r10095;
	ld.local.v4.u32 	{%r10098, %r10099, %r10100, %r10101}, [%rd285+96];
	shl.b32 	%r10102, %r10098, 7;
	add.s32 	%r10103, %r10102, %r10097;
	shl.b32 	%r10104, %r10099, 6;
	add.s32 	%r10105, %r10104, %r10103;
	shl.b32 	%r10106, %r10100, 5;
	add.s32 	%r10107, %r10106, %r10105;
	shl.b32 	%r10108, %r10101, 4;
	add.s32 	%r10109, %r10108, %r10107;
	ld.local.v4.u32 	{%r10110, %r10111, %r10112, %r10113}, [%rd285+112];
	shl.b32 	%r10114, %r10110, 3;
	add.s32 	%r10115, %r10114, %r10109;
	shl.b32 	%r10116, %r10111, 2;
	add.s32 	%r10117, %r10116, %r10115;
	shl.b32 	%r10118, %r10112, 1;
	add.s32 	%r10119, %r10118, %r10117;
	add.s32 	%r10120, %r10113, %r10119;
	mul.wide.u32 	%rd286, %r13951, 4;
	mov.u64 	%rd287, round_consts;
	add.s64 	%rd288, %rd287, %rd286;
	ld.const.u32 	%r10121, [%rd288];
	add.s32 	%r10122, %r9964, %r9902;
	add.s32 	%r10123, %r10122, %r10026;
	add.s32 	%r10124, %r10123, %r10120;
	add.s32 	%r13962, %r10124, %r10121;
	mov.b32 	%r10125, 0;
	st.local.v4.u32 	[%rd15], {%r10125, %r10125, %r10125, %r10125};
	st.local.v4.u32 	[%rd15+16], {%r10125, %r10125, %r10125, %r10125};
	st.local.v4.u32 	[%rd15+32], {%r10125, %r10125, %r10125, %r10125};
	st.local.v4.u32 	[%rd15+48], {%r10125, %r10125, %r10125, %r10125};
	st.local.v4.u32 	[%rd15+64], {%r10125, %r10125, %r10125, %r10125};
	st.local.v4.u32 	[%rd15+80], {%r10125, %r10125, %r10125, %r10125};
	st.local.v4.u32 	[%rd15+96], {%r10125, %r10125, %r10125, %r10125};
	st.local.v2.u32 	[%rd15+112], {%r10125, %r10125};
	setp.eq.s32 	%p208, %r13962, 0;
	@%p208 bra 	$L__BB1_226;
	clz.b32 	%r10127, %r13962;
	sub.s32 	%r4078, 32, %r10127;
	xor.b32  	%r10128, %r10127, 31;
	setp.lt.u32 	%p209, %r10128, 7;
	mov.b32 	%r13961, 31;
	@%p209 bra 	$L__BB1_221;
	mov.b32 	%r13960, 0;
	mov.b32 	%r13961, 31;
$L__BB1_220:
	.pragma "nounroll";
	and.b32  	%r10131, %r13962, 1;
	shr.u32 	%r10132, %r13962, 1;
	and.b32  	%r10133, %r10132, 1;
	shr.u32 	%r10134, %r13962, 2;
	and.b32  	%r10135, %r10134, 1;
	shr.u32 	%r10136, %r13962, 3;
	and.b32  	%r10137, %r10136, 1;
	mul.wide.s32 	%rd289, %r13961, 4;
	add.s64 	%rd290, %rd15, %rd289;
	st.local.v4.u32 	[%rd290+-12], {%r10137, %r10135, %r10133, %r10131};
	shr.u32 	%r10138, %r13962, 4;
	and.b32  	%r10139, %r10138, 1;
	shr.u32 	%r10140, %r13962, 5;
	and.b32  	%r10141, %r10140, 1;
	shr.u32 	%r10142, %r13962, 6;
	and.b32  	%r10143, %r10142, 1;
	shr.u32 	%r10144, %r13962, 7;
	and.b32  	%r10145, %r10144, 1;
	st.local.v4.u32 	[%rd290+-28], {%r10145, %r10143, %r10141, %r10139};
	shr.u32 	%r13962, %r13962, 8;
	add.s32 	%r13961, %r13961, -8;
	add.s32 	%r13960, %r13960, 8;
	and.b32  	%r10146, %r4078, 56;
	setp.ne.s32 	%p210, %r13960, %r10146;
	@%p210 bra 	$L__BB1_220;
$L__BB1_221:
	and.b32  	%r10147, %r4078, 7;
	setp.eq.s32 	%p211, %r10147, 0;
	@%p211 bra 	$L__BB1_226;
	and.b32  	%r10148, %r4078, 7;
	setp.lt.u32 	%p212, %r10148, 4;
	@%p212 bra 	$L__BB1_224;
	and.b32  	%r10149, %r13962, 1;
	mul.wide.s32 	%rd291, %r13961, 4;
	add.s64 	%rd292, %rd15, %rd291;
	st.local.u32 	[%rd292], %r10149;
	shr.u32 	%r10150, %r13962, 1;
	and.b32  	%r10151, %r10150, 1;
	st.local.u32 	[%rd292+-4], %r10151;
	shr.u32 	%r10152, %r13962, 2;
	and.b32  	%r10153, %r10152, 1;
	st.local.u32 	[%rd292+-8], %r10153;
	shr.u32 	%r13962, %r13962, 4;
	add.s32 	%r13961, %r13961, -4;
$L__BB1_224:
	and.b32  	%r10154, %r4078, 2;
	setp.eq.s32 	%p213, %r10154, 0;
	@%p213 bra 	$L__BB1_226;
	and.b32  	%r10155, %r13962, 1;
	mul.wide.s32 	%rd293, %r13961, 4;
	add.s64 	%rd294, %rd15, %rd293;
	st.local.u32 	[%rd294], %r10155;
$L__BB1_226:
	ld.local.v4.u32 	{%r4094, %r4093, %r4092, %r4091}, [%rd15];
	ld.local.v4.u32 	{%r4098, %r4097, %r4096, %r4095}, [%rd15+16];
	ld.local.v4.u32 	{%r4102, %r4101, %r4100, %r4099}, [%rd15+32];
	ld.local.v4.u32 	{%r4106, %r4105, %r4104, %r4103}, [%rd15+48];
	ld.local.v4.u32 	{%r4110, %r4109, %r4108, %r4107}, [%rd15+64];
	ld.local.v4.u32 	{%r4114, %r4113, %r4112, %r4111}, [%rd15+80];
	ld.local.v4.u32 	{%r4118, %r4117, %r4116, %r4115}, [%rd15+96];
	ld.local.v4.u32 	{%r4122, %r4121, %r4120, %r4119}, [%rd15+112];
	shl.b32 	%r10156, %r13758, 31;
	shl.b32 	%r10157, %r13757, 30;
	add.s32 	%r10158, %r10157, %r10156;
	shl.b32 	%r10159, %r13756, 29;
	add.s32 	%r10160, %r10159, %r10158;
	shl.b32 	%r10161, %r13755, 28;
	add.s32 	%r10162, %r10161, %r10160;
	shl.b32 	%r10163, %r13754, 27;
	add.s32 	%r10164, %r10163, %r10162;
	shl.b32 	%r10165, %r13753, 26;
	add.s32 	%r10166, %r10165, %r10164;
	shl.b32 	%r10167, %r13752, 25;
	add.s32 	%r10168, %r10167, %r10166;
	shl.b32 	%r10169, %r13751, 24;
	add.s32 	%r10170, %r10169, %r10168;
	shl.b32 	%r10171, %r13750, 23;
	add.s32 	%r10172, %r10171, %r10170;
	shl.b32 	%r10173, %r13749, 22;
	add.s32 	%r10174, %r10173, %r10172;
	shl.b32 	%r10175, %r13748, 21;
	add.s32 	%r10176, %r10175, %r10174;
	shl.b32 	%r10177, %r13747, 20;
	add.s32 	%r10178, %r10177, %r10176;
	shl.b32 	%r10179, %r13746, 19;
	add.s32 	%r10180, %r10179, %r10178;
	shl.b32 	%r10181, %r13745, 18;
	add.s32 	%r10182, %r10181, %r10180;
	shl.b32 	%r10183, %r13744, 17;
	add.s32 	%r10184, %r10183, %r10182;
	shl.b32 	%r10185, %r13743, 16;
	add.s32 	%r10186, %r10185, %r10184;
	shl.b32 	%r10187, %r13742, 15;
	add.s32 	%r10188, %r10187, %r10186;
	shl.b32 	%r10189, %r13741, 14;
	add.s32 	%r10190, %r10189, %r10188;
	shl.b32 	%r10191, %r13740, 13;
	add.s32 	%r10192, %r10191, %r10190;
	shl.b32 	%r10193, %r13739, 12;
	add.s32 	%r10194, %r10193, %r10192;
	shl.b32 	%r10195, %r13738, 11;
	add.s32 	%r10196, %r10195, %r10194;
	shl.b32 	%r10197, %r13737, 10;
	add.s32 	%r10198, %r10197, %r10196;
	shl.b32 	%r10199, %r13736, 9;
	add.s32 	%r10200, %r10199, %r10198;
	shl.b32 	%r10201, %r13735, 8;
	add.s32 	%r10202, %r10201, %r10200;
	shl.b32 	%r10203, %r13734, 7;
	add.s32 	%r10204, %r10203, %r10202;
	shl.b32 	%r10205, %r13733, 6;
	add.s32 	%r10206, %r10205, %r10204;
	shl.b32 	%r10207, %r13732, 5;
	add.s32 	%r10208, %r10207, %r10206;
	shl.b32 	%r10209, %r13731, 4;
	add.s32 	%r10210, %r10209, %r10208;
	shl.b32 	%r10211, %r13730, 3;
	add.s32 	%r10212, %r10211, %r10210;
	shl.b32 	%r10213, %r13729, 2;
	add.s32 	%r10214, %r10213, %r10212;
	shl.b32 	%r10215, %r13728, 1;
	add.s32 	%r10216, %r10215, %r10214;
	add.s32 	%r4123, %r13727, %r10216;
	mov.b32 	%r10217, 0;
	st.local.v4.u32 	[%rd14], {%r10217, %r10217, %r10217, %r10217};
	st.local.v4.u32 	[%rd14+16], {%r10217, %r10217, %r10217, %r10217};
	st.local.v4.u32 	[%rd14+32], {%r10217, %r10217, %r10217, %r10217};
	st.local.v4.u32 	[%rd14+48], {%r10217, %r10217, %r10217, %r10217};
	st.local.u32 	[%rd14+64], %r10217;
	setp.eq.s32 	%p214, %r4123, 0;
	@%p214 bra 	$L__BB1_229;
	shf.l.wrap.b32 	%r13966, %r4123, %r4123, 30;
	mov.b32 	%r13965, 31;
$L__BB1_228:
	and.b32  	%r10219, %r13966, 1;
	mul.wide.s32 	%rd295, %r13965, 4;
	add.s64 	%rd296, %rd14, %rd295;
	st.local.u32 	[%rd296], %r10219;
	shr.u32 	%r4127, %r13966, 1;
	add.s32 	%r13965, %r13965, -1;
	setp.gt.u32 	%p215, %r13966, 1;
	mov.u32 	%r13966, %r4127;
	@%p215 bra 	$L__BB1_228;
$L__BB1_229:
	mov.b32 	%r10220, 0;
	st.local.v4.u32 	[%rd13], {%r10220, %r10220, %r10220, %r10220};
	st.local.v4.u32 	[%rd13+16], {%r10220, %r10220, %r10220, %r10220};
	st.local.v4.u32 	[%rd13+32], {%r10220, %r10220, %r10220, %r10220};
	st.local.v4.u32 	[%rd13+48], {%r10220, %r10220, %r10220, %r10220};
	st.local.u32 	[%rd13+64], %r10220;
	@%p214 bra 	$L__BB1_232;
	shf.l.wrap.b32 	%r13968, %r4123, %r4123, 19;
	mov.b32 	%r13967, 31;
$L__BB1_231:
	and.b32  	%r10222, %r13968, 1;
	mul.wide.s32 	%rd297, %r13967, 4;
	add.s64 	%rd298, %rd13, %rd297;
	st.local.u32 	[%rd298], %r10222;
	shr.u32 	%r4132, %r13968, 1;
	add.s32 	%r13967, %r13967, -1;
	setp.gt.u32 	%p217, %r13968, 1;
	mov.u32 	%r13968, %r4132;
	@%p217 bra 	$L__BB1_231;
$L__BB1_232:
	ld.local.v4.u32 	{%r10223, %r10224, %r10225, %r10226}, [%rd14];
	ld.local.v4.u32 	{%r10227, %r10228, %r10229, %r10230}, [%rd13];
	xor.b32  	%r4134, %r10227, %r10223;
	xor.b32  	%r4135, %r10228, %r10224;
	xor.b32  	%r4136, %r10229, %r10225;
	xor.b32  	%r4137, %r10230, %r10226;
	ld.local.v4.u32 	{%r10231, %r10232, %r10233, %r10234}, [%rd14+16];
	ld.local.v4.u32 	{%r10235, %r10236, %r10237, %r10238}, [%rd13+16];
	xor.b32  	%r4138, %r10235, %r10231;
	xor.b32  	%r4139, %r10236, %r10232;
	xor.b32  	%r4140, %r10237, %r10233;
	xor.b32  	%r4141, %r10238, %r10234;
	ld.local.v4.u32 	{%r10239, %r10240, %r10241, %r10242}, [%rd14+32];
	ld.local.v4.u32 	{%r10243, %r10244, %r10245, %r10246}, [%rd13+32];
	xor.b32  	%r4142, %r10243, %r10239;
	xor.b32  	%r4143, %r10244, %r10240;
	xor.b32  	%r4144, %r10245, %r10241;
	xor.b32  	%r4145, %r10246, %r10242;
	ld.local.v4.u32 	{%r10247, %r10248, %r10249, %r10250}, [%rd14+48];
	ld.local.v4.u32 	{%r10251, %r10252, %r10253, %r10254}, [%rd13+48];
	xor.b32  	%r4146, %r10251, %r10247;
	xor.b32  	%r4147, %r10252, %r10248;
	xor.b32  	%r4148, %r10253, %r10249;
	xor.b32  	%r4149, %r10254, %r10250;
	ld.local.v4.u32 	{%r10255, %r10256, %r10257, %r10258}, [%rd14+64];
	ld.local.v4.u32 	{%r10259, %r10260, %r10261, %r10262}, [%rd13+64];
	xor.b32  	%r4150, %r10259, %r10255;
	xor.b32  	%r4151, %r10260, %r10256;
	xor.b32  	%r4152, %r10261, %r10257;
	xor.b32  	%r4153, %r10262, %r10258;
	ld.local.v4.u32 	{%r10263, %r10264, %r10265, %r10266}, [%rd14+80];
	ld.local.v4.u32 	{%r10267, %r10268, %r10269, %r10270}, [%rd13+80];
	xor.b32  	%r4154, %r10267, %r10263;
	xor.b32  	%r4155, %r10268, %r10264;
	xor.b32  	%r4156, %r10269, %r10265;
	xor.b32  	%r4157, %r10270, %r10266;
	ld.local.v4.u32 	{%r10271, %r10272, %r10273, %r10274}, [%rd14+96];
	ld.local.v4.u32 	{%r10275, %r10276, %r10277, %r10278}, [%rd13+96];
	xor.b32  	%r4158, %r10275, %r10271;
	xor.b32  	%r4159, %r10276, %r10272;
	xor.b32  	%r4160, %r10277, %r10273;
	xor.b32  	%r4161, %r10278, %r10274;
	ld.local.v4.u32 	{%r10279, %r10280, %r10281, %r10282}, [%rd14+112];
	ld.local.v4.u32 	{%r10283, %r10284, %r10285, %r10286}, [%rd13+112];
	xor.b32  	%r4162, %r10283, %r10279;
	xor.b32  	%r4163, %r10284, %r10280;
	xor.b32  	%r4164, %r10285, %r10281;
	xor.b32  	%r4165, %r10286, %r10282;
	mov.b32 	%r10287, 0;
	st.local.v4.u32 	[%rd12], {%r10287, %r10287, %r10287, %r10287};
	st.local.v4.u32 	[%rd12+16], {%r10287, %r10287, %r10287, %r10287};
	st.local.v4.u32 	[%rd12+32], {%r10287, %r10287, %r10287, %r10287};
	st.local.v4.u32 	[%rd12+48], {%r10287, %r10287, %r10287, %r10287};
	st.local.u32 	[%rd12+64], %r10287;
	@%p214 bra 	$L__BB1_235;
	shf.l.wrap.b32 	%r13970, %r4123, %r4123, 10;
	mov.b32 	%r13969, 31;
$L__BB1_234:
	and.b32  	%r10289, %r13970, 1;
	mul.wide.s32 	%rd299, %r13969, 4;
	add.s64 	%rd300, %rd12, %rd299;
	st.local.u32 	[%rd300], %r10289;
	shr.u32 	%r4169, %r13970, 1;
	add.s32 	%r13969, %r13969, -1;
	setp.gt.u32 	%p219, %r13970, 1;
	mov.u32 	%r13970, %r4169;
	@%p219 bra 	$L__BB1_234;
$L__BB1_235:
	ld.local.v4.u32 	{%r10290, %r10291, %r10292, %r10293}, [%rd12];
	xor.b32  	%r10294, %r10290, %r4134;
	xor.b32  	%r10295, %r10291, %r4135;
	xor.b32  	%r10296, %r10292, %r4136;
	xor.b32  	%r10297, %r10293, %r4137;
	ld.local.v4.u32 	{%r10298, %r10299, %r10300, %r10301}, [%rd12+16];
	xor.b32  	%r10302, %r10298, %r4138;
	xor.b32  	%r10303, %r10299, %r4139;
	xor.b32  	%r10304, %r10300, %r4140;
	xor.b32  	%r10305, %r10301, %r4141;
	ld.local.v4.u32 	{%r10306, %r10307, %r10308, %r10309}, [%rd12+32];
	xor.b32  	%r10310, %r10306, %r4142;
	xor.b32  	%r10311, %r10307, %r4143;
	xor.b32  	%r10312, %r10308, %r4144;
	xor.b32  	%r10313, %r10309, %r4145;
	ld.local.v4.u32 	{%r10314, %r10315, %r10316, %r10317}, [%rd12+48];
	xor.b32  	%r10318, %r10314, %r4146;
	xor.b32  	%r10319, %r10315, %r4147;
	xor.b32  	%r10320, %r10316, %r4148;
	xor.b32  	%r10321, %r10317, %r4149;
	ld.local.v4.u32 	{%r10322, %r10323, %r10324, %r10325}, [%rd12+64];
	xor.b32  	%r10326, %r10322, %r4150;
	xor.b32  	%r10327, %r10323, %r4151;
	xor.b32  	%r10328, %r10324, %r4152;
	xor.b32  	%r10329, %r10325, %r4153;
	ld.local.v4.u32 	{%r10330, %r10331, %r10332, %r10333}, [%rd12+80];
	xor.b32  	%r10334, %r10330, %r4154;
	xor.b32  	%r10335, %r10331, %r4155;
	xor.b32  	%r10336, %r10332, %r4156;
	xor.b32  	%r10337, %r10333, %r4157;
	ld.local.v4.u32 	{%r10338, %r10339, %r10340, %r10341}, [%rd12+96];
	xor.b32  	%r10342, %r10338, %r4158;
	xor.b32  	%r10343, %r10339, %r4159;
	xor.b32  	%r10344, %r10340, %r4160;
	xor.b32  	%r10345, %r10341, %r4161;
	ld.local.v4.u32 	{%r10346, %r10347, %r10348, %r10349}, [%rd12+112];
	xor.b32  	%r10350, %r10346, %r4162;
	xor.b32  	%r10351, %r10347, %r4163;
	xor.b32  	%r10352, %r10348, %r4164;
	xor.b32  	%r10353, %r10349, %r4165;
	xor.b32  	%r10354, %r13822, %r13790;
	and.b32  	%r10355, %r10354, %r13758;
	xor.b32  	%r10356, %r13821, %r13789;
	and.b32  	%r10357, %r10356, %r13757;
	xor.b32  	%r10358, %r13820, %r13788;
	and.b32  	%r10359, %r10358, %r13756;
	xor.b32  	%r10360, %r13819, %r13787;
	and.b32  	%r10361, %r10360, %r13755;
	xor.b32  	%r10362, %r13818, %r13786;
	and.b32  	%r10363, %r10362, %r13754;
	xor.b32  	%r10364, %r13817, %r13785;
	and.b32  	%r10365, %r10364, %r13753;
	xor.b32  	%r10366, %r13816, %r13784;
	and.b32  	%r10367, %r10366, %r13752;
	xor.b32  	%r10368, %r13815, %r13783;
	and.b32  	%r10369, %r10368, %r13751;
	xor.b32  	%r10370, %r13814, %r13782;
	and.b32  	%r10371, %r10370, %r13750;
	xor.b32  	%r10372, %r13813, %r13781;
	and.b32  	%r10373, %r10372, %r13749;
	xor.b32  	%r10374, %r13812, %r13780;
	and.b32  	%r10375, %r10374, %r13748;
	xor.b32  	%r10376, %r13811, %r13779;
	and.b32  	%r10377, %r10376, %r13747;
	xor.b32  	%r10378, %r13810, %r13778;
	and.b32  	%r10379, %r10378, %r13746;
	xor.b32  	%r10380, %r13809, %r13777;
	and.b32  	%r10381, %r10380, %r13745;
	xor.b32  	%r10382, %r13808, %r13776;
	and.b32  	%r10383, %r10382, %r13744;
	xor.b32  	%r10384, %r13807, %r13775;
	and.b32  	%r10385, %r10384, %r13743;
	xor.b32  	%r10386, %r13806, %r13774;
	and.b32  	%r10387, %r10386, %r13742;
	xor.b32  	%r10388, %r13805, %r13773;
	and.b32  	%r10389, %r10388, %r13741;
	xor.b32  	%r10390, %r13804, %r13772;
	and.b32  	%r10391, %r10390, %r13740;
	xor.b32  	%r10392, %r13803, %r13771;
	and.b32  	%r10393, %r10392, %r13739;
	xor.b32  	%r10394, %r13802, %r13770;
	and.b32  	%r10395, %r10394, %r13738;
	xor.b32  	%r10396, %r13801, %r13769;
	and.b32  	%r10397, %r10396, %r13737;
	xor.b32  	%r10398, %r13800, %r13768;
	and.b32  	%r10399, %r10398, %r13736;
	xor.b32  	%r10400, %r13799, %r13767;
	and.b32  	%r10401, %r10400, %r13735;
	xor.b32  	%r10402, %r13798, %r13766;
	and.b32  	%r10403, %r10402, %r13734;
	xor.b32  	%r10404, %r13797, %r13765;
	and.b32  	%r10405, %r10404, %r13733;
	xor.b32  	%r10406, %r13796, %r13764;
	and.b32  	%r10407, %r10406, %r13732;
	xor.b32  	%r10408, %r13795, %r13763;
	and.b32  	%r10409, %r10408, %r13731;
	xor.b32  	%r10410, %r13794, %r13762;
	and.b32  	%r10411, %r10410, %r13730;
	xor.b32  	%r10412, %r13793, %r13761;
	and.b32  	%r10413, %r10412, %r13729;
	xor.b32  	%r10414, %r13792, %r13760;
	and.b32  	%r10415, %r10414, %r13728;
	xor.b32  	%r10416, %r13791, %r13759;
	and.b32  	%r10417, %r10416, %r13727;
	and.b32  	%r10418, %r13822, %r13790;
	and.b32  	%r10419, %r13821, %r13789;
	and.b32  	%r10420, %r13820, %r13788;
	and.b32  	%r10421, %r13819, %r13787;
	and.b32  	%r10422, %r13818, %r13786;
	and.b32  	%r10423, %r13817, %r13785;
	and.b32  	%r10424, %r13816, %r13784;
	and.b32  	%r10425, %r13815, %r13783;
	and.b32  	%r10426, %r13814, %r13782;
	and.b32  	%r10427, %r13813, %r13781;
	and.b32  	%r10428, %r13812, %r13780;
	and.b32  	%r10429, %r13811, %r13779;
	and.b32  	%r10430, %r13810, %r13778;
	and.b32  	%r10431, %r13809, %r13777;
	and.b32  	%r10432, %r13808, %r13776;
	and.b32  	%r10433, %r13807, %r13775;
	and.b32  	%r10434, %r13806, %r13774;
	and.b32  	%r10435, %r13805, %r13773;
	and.b32  	%r10436, %r13804, %r13772;
	and.b32  	%r10437, %r13803, %r13771;
	and.b32  	%r10438, %r13802, %r13770;
	and.b32  	%r10439, %r13801, %r13769;
	and.b32  	%r10440, %r13800, %r13768;
	and.b32  	%r10441, %r13799, %r13767;
	and.b32  	%r10442, %r13798, %r13766;
	and.b32  	%r10443, %r13797, %r13765;
	and.b32  	%r10444, %r13796, %r13764;
	and.b32  	%r10445, %r13795, %r13763;
	and.b32  	%r10446, %r13794, %r13762;
	and.b32  	%r10447, %r13793, %r13761;
	and.b32  	%r10448, %r13792, %r13760;
	and.b32  	%r10449, %r13791, %r13759;
	xor.b32  	%r10450, %r10418, %r10355;
	xor.b32  	%r10451, %r10419, %r10357;
	xor.b32  	%r10452, %r10420, %r10359;
	xor.b32  	%r10453, %r10421, %r10361;
	xor.b32  	%r10454, %r10422, %r10363;
	xor.b32  	%r10455, %r10423, %r10365;
	xor.b32  	%r10456, %r10424, %r10367;
	xor.b32  	%r10457, %r10425, %r10369;
	xor.b32  	%r10458, %r10426, %r10371;
	xor.b32  	%r10459, %r10427, %r10373;
	xor.b32  	%r10460, %r10428, %r10375;
	xor.b32  	%r10461, %r10429, %r10377;
	xor.b32  	%r10462, %r10430, %r10379;
	xor.b32  	%r10463, %r10431, %r10381;
	xor.b32  	%r10464, %r10432, %r10383;
	xor.b32  	%r10465, %r10433, %r10385;
	xor.b32  	%r10466, %r10434, %r10387;
	xor.b32  	%r10467, %r10435, %r10389;
	xor.b32  	%r10468, %r10436, %r10391;
	xor.b32  	%r10469, %r10437, %r10393;
	xor.b32  	%r10470, %r10438, %r10395;
	xor.b32  	%r10471, %r10439, %r10397;
	xor.b32  	%r10472, %r10440, %r10399;
	xor.b32  	%r10473, %r10441, %r10401;
	xor.b32  	%r10474, %r10442, %r10403;
	xor.b32  	%r10475, %r10443, %r10405;
	xor.b32  	%r10476, %r10444, %r10407;
	xor.b32  	%r10477, %r10445, %r10409;
	xor.b32  	%r10478, %r10446, %r10411;
	xor.b32  	%r10479, %r10447, %r10413;
	xor.b32  	%r10480, %r10448, %r10415;
	xor.b32  	%r10481, %r10449, %r10417;
	shl.b32 	%r10482, %r10294, 31;
	shl.b32 	%r10483, %r10295, 30;
	add.s32 	%r10484, %r10483, %r10482;
	shl.b32 	%r10485, %r10296, 29;
	add.s32 	%r10486, %r10485, %r10484;
	shl.b32 	%r10487, %r10297, 28;
	add.s32 	%r10488, %r10487, %r10486;
	shl.b32 	%r10489, %r10302, 27;
	add.s32 	%r10490, %r10489, %r10488;
	shl.b32 	%r10491, %r10303, 26;
	add.s32 	%r10492, %r10491, %r10490;
	shl.b32 	%r10493, %r10304, 25;
	add.s32 	%r10494, %r10493, %r10492;
	shl.b32 	%r10495, %r10305, 24;
	add.s32 	%r10496, %r10495, %r10494;
	shl.b32 	%r10497, %r10310, 23;
	add.s32 	%r10498, %r10497, %r10496;
	shl.b32 	%r10499, %r10311, 22;
	add.s32 	%r10500, %r10499, %r10498;
	shl.b32 	%r10501, %r10312, 21;
	add.s32 	%r10502, %r10501, %r10500;
	shl.b32 	%r10503, %r10313, 20;
	add.s32 	%r10504, %r10503, %r10502;
	shl.b32 	%r10505, %r10318, 19;
	add.s32 	%r10506, %r10505, %r10504;
	shl.b32 	%r10507, %r10319, 18;
	add.s32 	%r10508, %r10507, %r10506;
	shl.b32 	%r10509, %r10320, 17;
	add.s32 	%r10510, %r10509, %r10508;
	shl.b32 	%r10511, %r10321, 16;
	add.s32 	%r10512, %r10511, %r10510;
	shl.b32 	%r10513, %r10326, 15;
	add.s32 	%r10514, %r10513, %r10512;
	shl.b32 	%r10515, %r10327, 14;
	add.s32 	%r10516, %r10515, %r10514;
	shl.b32 	%r10517, %r10328, 13;
	add.s32 	%r10518, %r10517, %r10516;
	shl.b32 	%r10519, %r10329, 12;
	add.s32 	%r10520, %r10519, %r10518;
	shl.b32 	%r10521, %r10334, 11;
	add.s32 	%r10522, %r10521, %r10520;
	shl.b32 	%r10523, %r10335, 10;
	add.s32 	%r10524, %r10523, %r10522;
	shl.b32 	%r10525, %r10336, 9;
	add.s32 	%r10526, %r10525, %r10524;
	shl.b32 	%r10527, %r10337, 8;
	add.s32 	%r10528, %r10527, %r10526;
	shl.b32 	%r10529, %r10342, 7;
	add.s32 	%r10530, %r10529, %r10528;
	shl.b32 	%r10531, %r10343, 6;
	add.s32 	%r10532, %r10531, %r10530;
	shl.b32 	%r10533, %r10344, 5;
	add.s32 	%r10534, %r10533, %r10532;
	shl.b32 	%r10535, %r10345, 4;
	add.s32 	%r10536, %r10535, %r10534;
	shl.b32 	%r10537, %r10350, 3;
	add.s32 	%r10538, %r10537, %r10536;
	shl.b32 	%r10539, %r10351, 2;
	add.s32 	%r10540, %r10539, %r10538;
	shl.b32 	%r10541, %r10352, 1;
	add.s32 	%r10542, %r10541, %r10540;
	add.s32 	%r10543, %r10353, %r10542;
	shl.b32 	%r10544, %r10450, 31;
	shl.b32 	%r10545, %r10451, 30;
	add.s32 	%r10546, %r10545, %r10544;
	shl.b32 	%r10547, %r10452, 29;
	add.s32 	%r10548, %r10547, %r10546;
	shl.b32 	%r10549, %r10453, 28;
	add.s32 	%r10550, %r10549, %r10548;
	shl.b32 	%r10551, %r10454, 27;
	add.s32 	%r10552, %r10551, %r10550;
	shl.b32 	%r10553, %r10455, 26;
	add.s32 	%r10554, %r10553, %r10552;
	shl.b32 	%r10555, %r10456, 25;
	add.s32 	%r10556, %r10555, %r10554;
	shl.b32 	%r10557, %r10457, 24;
	add.s32 	%r10558, %r10557, %r10556;
	shl.b32 	%r10559, %r10458, 23;
	add.s32 	%r10560, %r10559, %r10558;
	shl.b32 	%r10561, %r10459, 22;
	add.s32 	%r10562, %r10561, %r10560;
	shl.b32 	%r10563, %r10460, 21;
	add.s32 	%r10564, %r10563, %r10562;
	shl.b32 	%r10565, %r10461, 20;
	add.s32 	%r10566, %r10565, %r10564;
	shl.b32 	%r10567, %r10462, 19;
	add.s32 	%r10568, %r10567, %r10566;
	shl.b32 	%r10569, %r10463, 18;
	add.s32 	%r10570, %r10569, %r10568;
	shl.b32 	%r10571, %r10464, 17;
	add.s32 	%r10572, %r10571, %r10570;
	shl.b32 	%r10573, %r10465, 16;
	add.s32 	%r10574, %r10573, %r10572;
	shl.b32 	%r10575, %r10466, 15;
	add.s32 	%r10576, %r10575, %r10574;
	shl.b32 	%r10577, %r10467, 14;
	add.s32 	%r10578, %r10577, %r10576;
	shl.b32 	%r10579, %r10468, 13;
	add.s32 	%r10580, %r10579, %r10578;
	shl.b32 	%r10581, %r10469, 12;
	add.s32 	%r10582, %r10581, %r10580;
	shl.b32 	%r10583, %r10470, 11;
	add.s32 	%r10584, %r10583, %r10582;
	shl.b32 	%r10585, %r10471, 10;
	add.s32 	%r10586, %r10585, %r10584;
	shl.b32 	%r10587, %r10472, 9;
	add.s32 	%r10588, %r10587, %r10586;
	shl.b32 	%r10589, %r10473, 8;
	add.s32 	%r10590, %r10589, %r10588;
	shl.b32 	%r10591, %r10474, 7;
	add.s32 	%r10592, %r10591, %r10590;
	shl.b32 	%r10593, %r10475, 6;
	add.s32 	%r10594, %r10593, %r10592;
	shl.b32 	%r10595, %r10476, 5;
	add.s32 	%r10596, %r10595, %r10594;
	shl.b32 	%r10597, %r10477, 4;
	add.s32 	%r10598, %r10597, %r10596;
	shl.b32 	%r10599, %r10478, 3;
	add.s32 	%r10600, %r10599, %r10598;
	shl.b32 	%r10601, %r10479, 2;
	add.s32 	%r10602, %r10601, %r10600;
	shl.b32 	%r10603, %r10480, 1;
	add.s32 	%r10604, %r10603, %r10602;
	add.s32 	%r10605, %r10481, %r10604;
	add.s32 	%r13975, %r10605, %r10543;
	mov.b32 	%r10606, 0;
	st.local.v4.u32 	[%rd11], {%r10606, %r10606, %r10606, %r10606};
	st.local.v4.u32 	[%rd11+16], {%r10606, %r10606, %r10606, %r10606};
	st.local.v4.u32 	[%rd11+32], {%r10606, %r10606, %r10606, %r10606};
	st.local.v4.u32 	[%rd11+48], {%r10606, %r10606, %r10606, %r10606};
	st.local.v4.u32 	[%rd11+64], {%r10606, %r10606, %r10606, %r10606};
	st.local.v4.u32 	[%rd11+80], {%r10606, %r10606, %r10606, %r10606};
	st.local.v4.u32 	[%rd11+96], {%r10606, %r10606, %r10606, %r10606};
	st.local.v2.u32 	[%rd11+112], {%r10606, %r10606};
	setp.eq.s32 	%p220, %r13975, 0;
	@%p220 bra 	$L__BB1_244;
	clz.b32 	%r10608, %r13975;
	sub.s32 	%r4172, 32, %r10608;
	xor.b32  	%r10609, %r10608, 31;
	setp.lt.u32 	%p221, %r10609, 7;
	mov.b32 	%r13974, 31;
	@%p221 bra 	$L__BB1_239;
	mov.b32 	%r13973, 0;
	mov.b32 	%r13974, 31;
$L__BB1_238:
	.pragma "nounroll";
	and.b32  	%r10612, %r13975, 1;
	shr.u32 	%r10613, %r13975, 1;
	and.b32  	%r10614, %r10613, 1;
	shr.u32 	%r10615, %r13975, 2;
	and.b32  	%r10616, %r10615, 1;
	shr.u32 	%r10617, %r13975, 3;
	and.b32  	%r10618, %r10617, 1;
	mul.wide.s32 	%rd301, %r13974, 4;
	add.s64 	%rd302, %rd11, %rd301;
	st.local.v4.u32 	[%rd302+-12], {%r10618, %r10616, %r10614, %r10612};
	shr.u32 	%r10619, %r13975, 4;
	and.b32  	%r10620, %r10619, 1;
	shr.u32 	%r10621, %r13975, 5;
	and.b32  	%r10622, %r10621, 1;
	shr.u32 	%r10623, %r13975, 6;
	and.b32  	%r10624, %r10623, 1;
	shr.u32 	%r10625, %r13975, 7;
	and.b32  	%r10626, %r10625, 1;
	st.local.v4.u32 	[%rd302+-28], {%r10626, %r10624, %r10622, %r10620};
	shr.u32 	%r13975, %r13975, 8;
	add.s32 	%r13974, %r13974, -8;
	add.s32 	%r13973, %r13973, 8;
	and.b32  	%r10627, %r4172, 56;
	setp.ne.s32 	%p222, %r13973, %r10627;
	@%p222 bra 	$L__BB1_238;
$L__BB1_239:
	and.b32  	%r10628, %r4172, 7;
	setp.eq.s32 	%p223, %r10628, 0;
	@%p223 bra 	$L__BB1_244;
	and.b32  	%r10629, %r4172, 7;
	setp.lt.u32 	%p224, %r10629, 4;
	@%p224 bra 	$L__BB1_242;
	and.b32  	%r10630, %r13975, 1;
	mul.wide.s32 	%rd303, %r13974, 4;
	add.s64 	%rd304, %rd11, %rd303;
	st.local.u32 	[%rd304], %r10630;
	shr.u32 	%r10631, %r13975, 1;
	and.b32  	%r10632, %r10631, 1;
	st.local.u32 	[%rd304+-4], %r10632;
	shr.u32 	%r10633, %r13975, 2;
	and.b32  	%r10634, %r10633, 1;
	st.local.u32 	[%rd304+-8], %r10634;
	shr.u32 	%r13975, %r13975, 4;
	add.s32 	%r13974, %r13974, -4;
$L__BB1_242:
	and.b32  	%r10635, %r4172, 2;
	setp.eq.s32 	%p225, %r10635, 0;
	@%p225 bra 	$L__BB1_244;
	and.b32  	%r10636, %r13975, 1;
	mul.wide.s32 	%rd305, %r13974, 4;
	add.s64 	%rd306, %rd11, %rd305;
	st.local.u32 	[%rd306], %r10636;
$L__BB1_244:
	ld.local.v4.u32 	{%r4188, %r4187, %r4186, %r4185}, [%rd11];
	ld.local.v4.u32 	{%r4192, %r4191, %r4190, %r4189}, [%rd11+16];
	ld.local.v4.u32 	{%r4196, %r4195, %r4194, %r4193}, [%rd11+32];
	ld.local.v4.u32 	{%r4200, %r4199, %r4198, %r4197}, [%rd11+48];
	ld.local.v4.u32 	{%r4204, %r4203, %r4202, %r4201}, [%rd11+64];
	ld.local.v4.u32 	{%r4208, %r4207, %r4206, %r4205}, [%rd11+80];
	ld.local.v4.u32 	{%r4212, %r4211, %r4210, %r4209}, [%rd11+96];
	ld.local.v4.u32 	{%r4216, %r4215, %r4214, %r4213}, [%rd11+112];
	shl.b32 	%r10637, %r3899, 31;
	shl.b32 	%r10638, %r3898, 30;
	add.s32 	%r10639, %r10638, %r10637;
	shl.b32 	%r10640, %r3897, 29;
	add.s32 	%r10641, %r10640, %r10639;
	shl.b32 	%r10642, %r3896, 28;
	add.s32 	%r10643, %r10642, %r10641;
	shl.b32 	%r10644, %r3895, 27;
	add.s32 	%r10645, %r10644, %r10643;
	shl.b32 	%r10646, %r3894, 26;
	add.s32 	%r10647, %r10646, %r10645;
	shl.b32 	%r10648, %r3893, 25;
	add.s32 	%r10649, %r10648, %r10647;
	shl.b32 	%r10650, %r3892, 24;
	add.s32 	%r10651, %r10650, %r10649;
	shl.b32 	%r10652, %r3891, 23;
	add.s32 	%r10653, %r10652, %r10651;
	shl.b32 	%r10654, %r3890, 22;
	add.s32 	%r10655, %r10654, %r10653;
	shl.b32 	%r10656, %r3889, 21;
	add.s32 	%r10657, %r10656, %r10655;
	shl.b32 	%r10658, %r3888, 20;
	add.s32 	%r10659, %r10658, %r10657;
	shl.b32 	%r10660, %r3887, 19;
	add.s32 	%r10661, %r10660, %r10659;
	shl.b32 	%r10662, %r3886, 18;
	add.s32 	%r10663, %r10662, %r10661;
	shl.b32 	%r10664, %r3885, 17;
	add.s32 	%r10665, %r10664, %r10663;
	shl.b32 	%r10666, %r3884, 16;
	add.s32 	%r10667, %r10666, %r10665;
	shl.b32 	%r10668, %r3883, 15;
	add.s32 	%r10669, %r10668, %r10667;
	shl.b32 	%r10670, %r3882, 14;
	add.s32 	%r10671, %r10670, %r10669;
	shl.b32 	%r10672, %r3881, 13;
	add.s32 	%r10673, %r10672, %r10671;
	shl.b32 	%r10674, %r3880, 12;
	add.s32 	%r10675, %r10674, %r10673;
	shl.b32 	%r10676, %r3879, 11;
	add.s32 	%r10677, %r10676, %r10675;
	shl.b32 	%r10678, %r3878, 10;
	add.s32 	%r10679, %r10678, %r10677;
	shl.b32 	%r10680, %r3877, 9;
	add.s32 	%r10681, %r10680, %r10679;
	shl.b32 	%r10682, %r3876, 8;
	add.s32 	%r10683, %r10682, %r10681;
	shl.b32 	%r10684, %r3875, 7;
	add.s32 	%r10685, %r10684, %r10683;
	shl.b32 	%r10686, %r3874, 6;
	add.s32 	%r10687, %r10686, %r10685;
	shl.b32 	%r10688, %r3873, 5;
	add.s32 	%r10689, %r10688, %r10687;
	shl.b32 	%r10690, %r3872, 4;
	add.s32 	%r10691, %r10690, %r10689;
	shl.b32 	%r10692, %r3871, 3;
	add.s32 	%r10693, %r10692, %r10691;
	shl.b32 	%r10694, %r3870, 2;
	add.s32 	%r10695, %r10694, %r10693;
	shl.b32 	%r10696, %r3869, 1;
	add.s32 	%r10697, %r10696, %r10695;
	add.s32 	%r10698, %r3868, %r10697;
	shl.b32 	%r10699, %r4094, 31;
	shl.b32 	%r10700, %r4093, 30;
	add.s32 	%r10701, %r10700, %r10699;
	shl.b32 	%r10702, %r4092, 29;
	add.s32 	%r10703, %r10702, %r10701;
	shl.b32 	%r10704, %r4091, 28;
	add.s32 	%r10705, %r10704, %r10703;
	shl.b32 	%r10706, %r4098, 27;
	add.s32 	%r10707, %r10706, %r10705;
	shl.b32 	%r10708, %r4097, 26;
	add.s32 	%r10709, %r10708, %r10707;
	shl.b32 	%r10710, %r4096, 25;
	add.s32 	%r10711, %r10710, %r10709;
	shl.b32 	%r10712, %r4095, 24;
	add.s32 	%r10713, %r10712, %r10711;
	shl.b32 	%r10714, %r4102, 23;
	add.s32 	%r10715, %r10714, %r10713;
	shl.b32 	%r10716, %r4101, 22;
	add.s32 	%r10717, %r10716, %r10715;
	shl.b32 	%r10718, %r4100, 21;
	add.s32 	%r10719, %r10718, %r10717;
	shl.b32 	%r10720, %r4099, 20;
	add.s32 	%r10721, %r10720, %r10719;
	shl.b32 	%r10722, %r4106, 19;
	add.s32 	%r10723, %r10722, %r10721;
	shl.b32 	%r10724, %r4105, 18;
	add.s32 	%r10725, %r10724, %r10723;
	shl.b32 	%r10726, %r4104, 17;
	add.s32 	%r10727, %r10726, %r10725;
	shl.b32 	%r10728, %r4103, 16;
	add.s32 	%r10729, %r10728, %r10727;
	shl.b32 	%r10730, %r4110, 15;
	add.s32 	%r10731, %r10730, %r10729;
	shl.b32 	%r10732, %r4109, 14;
	add.s32 	%r10733, %r10732, %r10731;
	shl.b32 	%r10734, %r4108, 13;
	add.s32 	%r10735, %r10734, %r10733;
	shl.b32 	%r10736, %r4107, 12;
	add.s32 	%r10737, %r10736, %r10735;
	shl.b32 	%r10738, %r4114, 11;
	add.s32 	%r10739, %r10738, %r10737;
	shl.b32 	%r10740, %r4113, 10;
	add.s32 	%r10741, %r10740, %r10739;
	shl.b32 	%r10742, %r4112, 9;
	add.s32 	%r10743, %r10742, %r10741;
	shl.b32 	%r10744, %r4111, 8;
	add.s32 	%r10745, %r10744, %r10743;
	shl.b32 	%r10746, %r4118, 7;
	add.s32 	%r10747, %r10746, %r10745;
	shl.b32 	%r10748, %r4117, 6;
	add.s32 	%r10749, %r10748, %r10747;
	shl.b32 	%r10750, %r4116, 5;
	add.s32 	%r10751, %r10750, %r10749;
	shl.b32 	%r10752, %r4115, 4;
	add.s32 	%r10753, %r10752, %r10751;
	shl.b32 	%r10754, %r4122, 3;
	add.s32 	%r10755, %r10754, %r10753;
	shl.b32 	%r10756, %r4121, 2;
	add.s32 	%r10757, %r10756, %r10755;
	shl.b32 	%r10758, %r4120, 1;
	add.s32 	%r10759, %r10758, %r10757;
	add.s32 	%r4217, %r4119, %r10759;
	add.s32 	%r13982, %r4217, %r10698;
	mov.b32 	%r10760, 0;
	st.local.v4.u32 	[%rd10], {%r10760, %r10760, %r10760, %r10760};
	st.local.v4.u32 	[%rd10+16], {%r10760, %r10760, %r10760, %r10760};
	st.local.v4.u32 	[%rd10+32], {%r10760, %r10760, %r10760, %r10760};
	st.local.v4.u32 	[%rd10+48], {%r10760, %r10760, %r10760, %r10760};
	st.local.v4.u32 	[%rd10+64], {%r10760, %r10760, %r10760, %r10760};
	st.local.v4.u32 	[%rd10+80], {%r10760, %r10760, %r10760, %r10760};
	st.local.v4.u32 	[%rd10+96], {%r10760, %r10760, %r10760, %r10760};
	st.local.v2.u32 	[%rd10+112], {%r10760, %r10760};
	setp.eq.s32 	%p226, %r13982, 0;
	@%p226 bra 	$L__BB1_253;
	clz.b32 	%r10762, %r13982;
	sub.s32 	%r4219, 32, %r10762;
	xor.b32  	%r10763, %r10762, 31;
	setp.lt.u32 	%p227, %r10763, 7;
	mov.b32 	%r13981, 31;
	@%p227 bra 	$L__BB1_248;
	mov.b32 	%r13980, 0;
	mov.b32 	%r13981, 31;
$L__BB1_247:
	.pragma "nounroll";
	and.b32  	%r10766, %r13982, 1;
	shr.u32 	%r10767, %r13982, 1;
	and.b32  	%r10768, %r10767, 1;
	shr.u32 	%r10769, %r13982, 2;
	and.b32  	%r10770, %r10769, 1;
	shr.u32 	%r10771, %r13982, 3;
	and.b32  	%r10772, %r10771, 1;
	mul.wide.s32 	%rd307, %r13981, 4;
	add.s64 	%rd308, %rd10, %rd307;
	st.local.v4.u32 	[%rd308+-12], {%r10772, %r10770, %r10768, %r10766};
	shr.u32 	%r10773, %r13982, 4;
	and.b32  	%r10774, %r10773, 1;
	shr.u32 	%r10775, %r13982, 5;
	and.b32  	%r10776, %r10775, 1;
	shr.u32 	%r10777, %r13982, 6;
	and.b32  	%r10778, %r10777, 1;
	shr.u32 	%r10779, %r13982, 7;
	and.b32  	%r10780, %r10779, 1;
	st.local.v4.u32 	[%rd308+-28], {%r10780, %r10778, %r10776, %r10774};
	shr.u32 	%r13982, %r13982, 8;
	add.s32 	%r13981, %r13981, -8;
	add.s32 	%r13980, %r13980, 8;
	and.b32  	%r10781, %r4219, 56;
	setp.ne.s32 	%p228, %r13980, %r10781;
	@%p228 bra 	$L__BB1_247;
$L__BB1_248:
	and.b32  	%r10782, %r4219, 7;
	setp.eq.s32 	%p229, %r10782, 0;
	@%p229 bra 	$L__BB1_253;
	and.b32  	%r10783, %r4219, 7;
	setp.lt.u32 	%p230, %r10783, 4;
	@%p230 bra 	$L__BB1_251;
	and.b32  	%r10784, %r13982, 1;
	mul.wide.s32 	%rd309, %r13981, 4;
	add.s64 	%rd310, %rd10, %rd309;
	st.local.u32 	[%rd310], %r10784;
	shr.u32 	%r10785, %r13982, 1;
	and.b32  	%r10786, %r10785, 1;
	st.local.u32 	[%rd310+-4], %r10786;
	shr.u32 	%r10787, %r13982, 2;
	and.b32  	%r10788, %r10787, 1;
	st.local.u32 	[%rd310+-8], %r10788;
	shr.u32 	%r13982, %r13982, 4;
	add.s32 	%r13981, %r13981, -4;
$L__BB1_251:
	and.b32  	%r10789, %r4219, 2;
	setp.eq.s32 	%p231, %r10789, 0;
	@%p231 bra 	$L__BB1_253;
	and.b32  	%r10790, %r13982, 1;
	mul.wide.s32 	%rd311, %r13981, 4;
	add.s64 	%rd312, %rd10, %rd311;
	st.local.u32 	[%rd312], %r10790;
$L__BB1_253:
	ld.local.v4.u32 	{%r13854, %r13853, %r13852, %r13851}, [%rd10];
	ld.local.v4.u32 	{%r13850, %r13849, %r13848, %r13847}, [%rd10+16];
	ld.local.v4.u32 	{%r13846, %r13845, %r13844, %r13843}, [%rd10+32];
	ld.local.v4.u32 	{%r13842, %r13841, %r13840, %r13839}, [%rd10+48];
	ld.local.v4.u32 	{%r13838, %r13837, %r13836, %r13835}, [%rd10+64];
	ld.local.v4.u32 	{%r13834, %r13833, %r13832, %r13831}, [%rd10+80];
	ld.local.v4.u32 	{%r13830, %r13829, %r13828, %r13827}, [%rd10+96];
	ld.local.v4.u32 	{%r13826, %r13825, %r13824, %r13823}, [%rd10+112];
	shl.b32 	%r10791, %r4188, 31;
	shl.b32 	%r10792, %r4187, 30;
	add.s32 	%r10793, %r10792, %r10791;
	shl.b32 	%r10794, %r4186, 29;
	add.s32 	%r10795, %r10794, %r10793;
	shl.b32 	%r10796, %r4185, 28;
	add.s32 	%r10797, %r10796, %r10795;
	shl.b32 	%r10798, %r4192, 27;
	add.s32 	%r10799, %r10798, %r10797;
	shl.b32 	%r10800, %r4191, 26;
	add.s32 	%r10801, %r10800, %r10799;
	shl.b32 	%r10802, %r4190, 25;
	add.s32 	%r10803, %r10802, %r10801;
	shl.b32 	%r10804, %r4189, 24;
	add.s32 	%r10805, %r10804, %r10803;
	shl.b32 	%r10806, %r4196, 23;
	add.s32 	%r10807, %r10806, %r10805;
	shl.b32 	%r10808, %r4195, 22;
	add.s32 	%r10809, %r10808, %r10807;
	shl.b32 	%r10810, %r4194, 21;
	add.s32 	%r10811, %r10810, %r10809;
	shl.b32 	%r10812, %r4193, 20;
	add.s32 	%r10813, %r10812, %r10811;
	shl.b32 	%r10814, %r4200, 19;
	add.s32 	%r10815, %r10814, %r10813;
	shl.b32 	%r10816, %r4199, 18;
	add.s32 	%r10817, %r10816, %r10815;
	shl.b32 	%r10818, %r4198, 17;
	add.s32 	%r10819, %r10818, %r10817;
	shl.b32 	%r10820, %r4197, 16;
	add.s32 	%r10821, %r10820, %r10819;
	shl.b32 	%r10822, %r4204, 15;
	add.s32 	%r10823, %r10822, %r10821;
	shl.b32 	%r10824, %r4203, 14;
	add.s32 	%r10825, %r10824, %r10823;
	shl.b32 	%r10826, %r4202, 13;
	add.s32 	%r10827, %r10826, %r10825;
	shl.b32 	%r10828, %r4201, 12;
	add.s32 	%r10829, %r10828, %r10827;
	shl.b32 	%r10830, %r4208, 11;
	add.s32 	%r10831, %r10830, %r10829;
	shl.b32 	%r10832, %r4207, 10;
	add.s32 	%r10833, %r10832, %r10831;
	shl.b32 	%r10834, %r4206, 9;
	add.s32 	%r10835, %r10834, %r10833;
	shl.b32 	%r10836, %r4205, 8;
	add.s32 	%r10837, %r10836, %r10835;
	shl.b32 	%r10838, %r4212, 7;
	add.s32 	%r10839, %r10838, %r10837;
	shl.b32 	%r10840, %r4211, 6;
	add.s32 	%r10841, %r10840, %r10839;
	shl.b32 	%r10842, %r4210, 5;
	add.s32 	%r10843, %r10842, %r10841;
	shl.b32 	%r10844, %r4209, 4;
	add.s32 	%r10845, %r10844, %r10843;
	shl.b32 	%r10846, %r4216, 3;
	add.s32 	%r10847, %r10846, %r10845;
	shl.b32 	%r10848, %r4215, 2;
	add.s32 	%r10849, %r10848, %r10847;
	shl.b32 	%r10850, %r4214, 1;
	add.s32 	%r10851, %r10850, %r10849;
	add.s32 	%r10852, %r4213, %r10851;
	add.s32 	%r13989, %r10852, %r4217;
	mov.b32 	%r10853, 0;
	st.local.v4.u32 	[%rd9], {%r10853, %r10853, %r10853, %r10853};
	st.local.v4.u32 	[%rd9+16], {%r10853, %r10853, %r10853, %r10853};
	st.local.v4.u32 	[%rd9+32], {%r10853, %r10853, %r10853, %r10853};
	st.local.v4.u32 	[%rd9+48], {%r10853, %r10853, %r10853, %r10853};
	st.local.v4.u32 	[%rd9+64], {%r10853, %r10853, %r10853, %r10853};
	st.local.v4.u32 	[%rd9+80], {%r10853, %r10853, %r10853, %r10853};
	st.local.v4.u32 	[%rd9+96], {%r10853, %r10853, %r10853, %r10853};
	st.local.v2.u32 	[%rd9+112], {%r10853, %r10853};
	setp.eq.s32 	%p232, %r13989, 0;
	@%p232 bra 	$L__BB1_262;
	clz.b32 	%r10855, %r13989;
	sub.s32 	%r4265, 32, %r10855;
	xor.b32  	%r10856, %r10855, 31;
	setp.lt.u32 	%p233, %r10856, 7;
	mov.b32 	%r13988, 31;
	@%p233 bra 	$L__BB1_257;
	mov.b32 	%r13987, 0;
	mov.b32 	%r13988, 31;
$L__BB1_256:
	.pragma "nounroll";
	and.b32  	%r10859, %r13989, 1;
	shr.u32 	%r10860, %r13989, 1;
	and.b32  	%r10861, %r10860, 1;
	shr.u32 	%r10862, %r13989, 2;
	and.b32  	%r10863, %r10862, 1;
	shr.u32 	%r10864, %r13989, 3;
	and.b32  	%r10865, %r10864, 1;
	mul.wide.s32 	%rd313, %r13988, 4;
	add.s64 	%rd314, %rd9, %rd313;
	st.local.v4.u32 	[%rd314+-12], {%r10865, %r10863, %r10861, %r10859};
	shr.u32 	%r10866, %r13989, 4;
	and.b32  	%r10867, %r10866, 1;
	shr.u32 	%r10868, %r13989, 5;
	and.b32  	%r10869, %r10868, 1;
	shr.u32 	%r10870, %r13989, 6;
	and.b32  	%r10871, %r10870, 1;
	shr.u32 	%r10872, %r13989, 7;
	and.b32  	%r10873, %r10872, 1;
	st.local.v4.u32 	[%rd314+-28], {%r10873, %r10871, %r10869, %r10867};
	shr.u32 	%r13989, %r13989, 8;
	add.s32 	%r13988, %r13988, -8;
	add.s32 	%r13987, %r13987, 8;
	and.b32  	%r10874, %r4265, 56;
	setp.ne.s32 	%p234, %r13987, %r10874;
	@%p234 bra 	$L__BB1_256;
$L__BB1_257:
	and.b32  	%r10875, %r4265, 7;
	setp.eq.s32 	%p235, %r10875, 0;
	@%p235 bra 	$L__BB1_262;
	and.b32  	%r10876, %r4265, 7;
	setp.lt.u32 	%p236, %r10876, 4;
	@%p236 bra 	$L__BB1_260;
	and.b32  	%r10877, %r13989, 1;
	mul.wide.s32 	%rd315, %r13988, 4;
	add.s64 	%rd316, %rd9, %rd315;
	st.local.u32 	[%rd316], %r10877;
	shr.u32 	%r10878, %r13989, 1;
	and.b32  	%r10879, %r10878, 1;
	st.local.u32 	[%rd316+-4], %r10879;
	shr.u32 	%r10880, %r13989, 2;
	and.b32  	%r10881, %r10880, 1;
	st.local.u32 	[%rd316+-8], %r10881;
	shr.u32 	%r13989, %r13989, 4;
	add.s32 	%r13988, %r13988, -4;
$L__BB1_260:
	and.b32  	%r10882, %r4265, 2;
	setp.eq.s32 	%p237, %r10882, 0;
	@%p237 bra 	$L__BB1_262;
	and.b32  	%r10883, %r13989, 1;
	mul.wide.s32 	%rd317, %r13988, 4;
	add.s64 	%rd318, %rd9, %rd317;
	st.local.u32 	[%rd318], %r10883;
$L__BB1_262:
	ld.local.v4.u32 	{%r13726, %r13725, %r13724, %r13723}, [%rd9];
	ld.local.v4.u32 	{%r13722, %r13721, %r13720, %r13719}, [%rd9+16];
	ld.local.v4.u32 	{%r13718, %r13717, %r13716, %r13715}, [%rd9+32];
	ld.local.v4.u32 	{%r13714, %r13713, %r13712, %r13711}, [%rd9+48];
	ld.local.v4.u32 	{%r13710, %r13709, %r13708, %r13707}, [%rd9+64];
	ld.local.v4.u32 	{%r13706, %r13705, %r13704, %r13703}, [%rd9+80];
	ld.local.v4.u32 	{%r13702, %r13701, %r13700, %r13699}, [%rd9+96];
	ld.local.v4.u32 	{%r13698, %r13697, %r13696, %r13695}, [%rd9+112];
	add.s32 	%r13951, %r13951, 1;
	setp.ne.s32 	%p238, %r13951, 64;
	@%p238 bra 	$L__BB1_208;
	add.s32 	%r13673, %r13673, 1;
	shl.b32 	%r10884, %r13641, 31;
	shl.b32 	%r10885, %r13642, 30;
	add.s32 	%r10886, %r10885, %r10884;
	shl.b32 	%r10887, %r13643, 29;
	add.s32 	%r10888, %r10887, %r10886;
	shl.b32 	%r10889, %r13644, 28;
	add.s32 	%r10890, %r10889, %r10888;
	shl.b32 	%r10891, %r13645, 27;
	add.s32 	%r10892, %r10891, %r10890;
	shl.b32 	%r10893, %r13646, 26;
	add.s32 	%r10894, %r10893, %r10892;
	shl.b32 	%r10895, %r13647, 25;
	add.s32 	%r10896, %r10895, %r10894;
	shl.b32 	%r10897, %r13648, 24;
	add.s32 	%r10898, %r10897, %r10896;
	shl.b32 	%r10899, %r13649, 23;
	add.s32 	%r10900, %r10899, %r10898;
	shl.b32 	%r10901, %r13650, 22;
	add.s32 	%r10902, %r10901, %r10900;
	shl.b32 	%r10903, %r13651, 21;
	add.s32 	%r10904, %r10903, %r10902;
	shl.b32 	%r10905, %r13652, 20;
	add.s32 	%r10906, %r10905, %r10904;
	shl.b32 	%r10907, %r13653, 19;
	add.s32 	%r10908, %r10907, %r10906;
	shl.b32 	%r10909, %r13654, 18;
	add.s32 	%r10910, %r10909, %r10908;
	shl.b32 	%r10911, %r13655, 17;
	add.s32 	%r10912, %r10911, %r10910;
	shl.b32 	%r10913, %r13656, 16;
	add.s32 	%r10914, %r10913, %r10912;
	shl.b32 	%r10915, %r13657, 15;
	add.s32 	%r10916, %r10915, %r10914;
	shl.b32 	%r10917, %r13658, 14;
	add.s32 	%r10918, %r10917, %r10916;
	shl.b32 	%r10919, %r13659, 13;
	add.s32 	%r10920, %r10919, %r10918;
	shl.b32 	%r10921, %r13660, 12;
	add.s32 	%r10922, %r10921, %r10920;
	shl.b32 	%r10923, %r13661, 11;
	add.s32 	%r10924, %r10923, %r10922;
	shl.b32 	%r10925, %r13662, 10;
	add.s32 	%r10926, %r10925, %r10924;
	shl.b32 	%r10927, %r13663, 9;
	add.s32 	%r10928, %r10927, %r10926;
	shl.b32 	%r10929, %r13664, 8;
	add.s32 	%r10930, %r10929, %r10928;
	shl.b32 	%r10931, %r13665, 7;
	add.s32 	%r10932, %r10931, %r10930;
	shl.b32 	%r10933, %r13666, 6;
	add.s32 	%r10934, %r10933, %r10932;
	shl.b32 	%r10935, %r13667, 5;
	add.s32 	%r10936, %r10935, %r10934;
	shl.b32 	%r10937, %r13668, 4;
	add.s32 	%r10938, %r10937, %r10936;
	shl.b32 	%r10939, %r13669, 3;
	add.s32 	%r10940, %r10939, %r10938;
	shl.b32 	%r10941, %r13670, 2;
	add.s32 	%r10942, %r10941, %r10940;
	shl.b32 	%r10943, %r13671, 1;
	add.s32 	%r10944, %r10943, %r10942;
	add.s32 	%r10945, %r13672, %r10944;
	shl.b32 	%r10946, %r13726, 31;
	shl.b32 	%r10947, %r13725, 30;
	add.s32 	%r10948, %r10947, %r10946;
	shl.b32 	%r10949, %r13724, 29;
	add.s32 	%r10950, %r10949, %r10948;
	shl.b32 	%r10951, %r13723, 28;
	add.s32 	%r10952, %r10951, %r10950;
	shl.b32 	%r10953, %r13722, 27;
	add.s32 	%r10954, %r10953, %r10952;
	shl.b32 	%r10955, %r13721, 26;
	add.s32 	%r10956, %r10955, %r10954;
	shl.b32 	%r10957, %r13720, 25;
	add.s32 	%r10958, %r10957, %r10956;
	shl.b32 	%r10959, %r13719, 24;
	add.s32 	%r10960, %r10959, %r10958;
	shl.b32 	%r10961, %r13718, 23;
	add.s32 	%r10962, %r10961, %r10960;
	shl.b32 	%r10963, %r13717, 22;
	add.s32 	%r10964, %r10963, %r10962;
	shl.b32 	%r10965, %r13716, 21;
	add.s32 	%r10966, %r10965, %r10964;
	shl.b32 	%r10967, %r13715, 20;
	add.s32 	%r10968, %r10967, %r10966;
	shl.b32 	%r10969, %r13714, 19;
	add.s32 	%r10970, %r10969, %r10968;
	shl.b32 	%r10971, %r13713, 18;
	add.s32 	%r10972, %r10971, %r10970;
	shl.b32 	%r10973, %r13712, 17;
	add.s32 	%r10974, %r10973, %r10972;
	shl.b32 	%r10975, %r13711, 16;
	add.s32 	%r10976, %r10975, %r10974;
	shl.b32 	%r10977, %r13710, 15;
	add.s32 	%r10978, %r10977, %r10976;
	shl.b32 	%r10979, %r13709, 14;
	add.s32 	%r10980, %r10979, %r10978;
	shl.b32 	%r10981, %r13708, 13;
	add.s32 	%r10982, %r10981, %r10980;
	shl.b32 	%r10983, %r13707, 12;
	add.s32 	%r10984, %r10983, %r10982;
	shl.b32 	%r10985, %r13706, 11;
	add.s32 	%r10986, %r10985, %r10984;
	shl.b32 	%r10987, %r13705, 10;
	add.s32 	%r10988, %r10987, %r10986;
	shl.b32 	%r10989, %r13704, 9;
	add.s32 	%r10990, %r10989, %r10988;
	shl.b32 	%r10991, %r13703, 8;
	add.s32 	%r10992, %r10991, %r10990;
	shl.b32 	%r10993, %r13702, 7;
	add.s32 	%r10994, %r10993, %r10992;
	shl.b32 	%r10995, %r13701, 6;
	add.s32 	%r10996, %r10995, %r10994;
	shl.b32 	%r10997, %r13700, 5;
	add.s32 	%r10998, %r10997, %r10996;
	shl.b32 	%r10999, %r13699, 4;
	add.s32 	%r11000, %r10999, %r10998;
	shl.b32 	%r11001, %r13698, 3;
	add.s32 	%r11002, %r11001, %r11000;
	shl.b32 	%r11003, %r13697, 2;
	add.s32 	%r11004, %r11003, %r11002;
	shl.b32 	%r11005, %r13696, 1;
	add.s32 	%r11006, %r11005, %r11004;
	add.s32 	%r11007, %r13695, %r11006;
	add.s32 	%r13996, %r11007, %r10945;
	mov.b32 	%r11008, 0;
	st.local.v4.u32 	[%rd8], {%r11008, %r11008, %r11008, %r11008};
	st.local.v4.u32 	[%rd8+16], {%r11008, %r11008, %r11008, %r11008};
	st.local.v4.u32 	[%rd8+32], {%r11008, %r11008, %r11008, %r11008};
	st.local.v4.u32 	[%rd8+48], {%r11008, %r11008, %r11008, %r11008};
	st.local.v4.u32 	[%rd8+64], {%r11008, %r11008, %r11008, %r11008};
	st.local.v4.u32 	[%rd8+80], {%r11008, %r11008, %r11008, %r11008};
	st.local.v4.u32 	[%rd8+96], {%r11008, %r11008, %r11008, %r11008};
	st.local.v2.u32 	[%rd8+112], {%r11008, %r11008};
	setp.eq.s32 	%p239, %r13996, 0;
	@%p239 bra 	$L__BB1_272;
	clz.b32 	%r11010, %r13996;
	sub.s32 	%r4313, 32, %r11010;
	xor.b32  	%r11011, %r11010, 31;
	setp.lt.u32 	%p240, %r11011, 7;
	mov.b32 	%r13995, 31;
	@%p240 bra 	$L__BB1_267;
	mov.b32 	%r13994, 0;
	mov.b32 	%r13995, 31;
$L__BB1_266:
	.pragma "nounroll";
	and.b32  	%r11014, %r13996, 1;
	shr.u32 	%r11015, %r13996, 1;
	and.b32  	%r11016, %r11015, 1;
	shr.u32 	%r11017, %r13996, 2;
	and.b32  	%r11018, %r11017, 1;
	shr.u32 	%r11019, %r13996, 3;
	and.b32  	%r11020, %r11019, 1;
	mul.wide.s32 	%rd319, %r13995, 4;
	add.s64 	%rd320, %rd8, %rd319;
	st.local.v4.u32 	[%rd320+-12], {%r11020, %r11018, %r11016, %r11014};
	shr.u32 	%r11021, %r13996, 4;
	and.b32  	%r11022, %r11021, 1;
	shr.u32 	%r11023, %r13996, 5;
	and.b32  	%r11024, %r11023, 1;
	shr.u32 	%r11025, %r13996, 6;
	and.b32  	%r11026, %r11025, 1;
	shr.u32 	%r11027, %r13996, 7;
	and.b32  	%r11028, %r11027, 1;
	st.local.v4.u32 	[%rd320+-28], {%r11028, %r11026, %r11024, %r11022};
	shr.u32 	%r13996, %r13996, 8;
	add.s32 	%r13995, %r13995, -8;
	add.s32 	%r13994, %r13994, 8;
	and.b32  	%r11029, %r4313, 56;
	setp.ne.s32 	%p241, %r13994, %r11029;
	@%p241 bra 	$L__BB1_266;
$L__BB1_267:
	and.b32  	%r11030, %r4313, 7;
	setp.eq.s32 	%p242, %r11030, 0;
	@%p242 bra 	$L__BB1_272;
	and.b32  	%r11031, %r4313, 7;
	setp.lt.u32 	%p243, %r11031, 4;
	@%p243 bra 	$L__BB1_270;
	and.b32  	%r11032, %r13996, 1;
	mul.wide.s32 	%rd321, %r13995, 4;
	add.s64 	%rd322, %rd8, %rd321;
	st.local.u32 	[%rd322], %r11032;
	shr.u32 	%r11033, %r13996, 1;
	and.b32  	%r11034, %r11033, 1;
	st.local.u32 	[%rd322+-4], %r11034;
	shr.u32 	%r11035, %r13996, 2;
	and.b32  	%r11036, %r11035, 1;
	st.local.u32 	[%rd322+-8], %r11036;
	shr.u32 	%r13996, %r13996, 4;
	add.s32 	%r13995, %r13995, -4;
$L__BB1_270:
	and.b32  	%r11037, %r4313, 2;
	setp.eq.s32 	%p244, %r11037, 0;
	@%p244 bra 	$L__BB1_272;
	and.b32  	%r11038, %r13996, 1;
	mul.wide.s32 	%rd323, %r13995, 4;
	add.s64 	%rd324, %rd8, %rd323;
	st.local.u32 	[%rd324], %r11038;
$L__BB1_272:
	ld.local.v4.u32 	{%r13641, %r13642, %r13643, %r13644}, [%rd8];
	ld.local.v4.u32 	{%r13645, %r13646, %r13647, %r13648}, [%rd8+16];
	ld.local.v4.u32 	{%r13649, %r13650, %r13651, %r13652}, [%rd8+32];
	ld.local.v4.u32 	{%r13653, %r13654, %r13655, %r13656}, [%rd8+48];
	ld.local.v4.u32 	{%r13657, %r13658, %r13659, %r13660}, [%rd8+64];
	ld.local.v4.u32 	{%r13661, %r13662, %r13663, %r13664}, [%rd8+80];
	ld.local.v4.u32 	{%r13665, %r13666, %r13667, %r13668}, [%rd8+96];
	ld.local.v4.u32 	{%r13669, %r13670, %r13671, %r13672}, [%rd8+112];
	shl.b32 	%r11039, %r13609, 31;
	shl.b32 	%r11040, %r13610, 30;
	add.s32 	%r11041, %r11040, %r11039;
	shl.b32 	%r11042, %r13611, 29;
	add.s32 	%r11043, %r11042, %r11041;
	shl.b32 	%r11044, %r13612, 28;
	add.s32 	%r11045, %r11044, %r11043;
	shl.b32 	%r11046, %r13613, 27;
	add.s32 	%r11047, %r11046, %r11045;
	shl.b32 	%r11048, %r13614, 26;
	add.s32 	%r11049, %r11048, %r11047;
	shl.b32 	%r11050, %r13615, 25;
	add.s32 	%r11051, %r11050, %r11049;
	shl.b32 	%r11052, %r13616, 24;
	add.s32 	%r11053, %r11052, %r11051;
	shl.b32 	%r11054, %r13617, 23;
	add.s32 	%r11055, %r11054, %r11053;
	shl.b32 	%r11056, %r13618, 22;
	add.s32 	%r11057, %r11056, %r11055;
	shl.b32 	%r11058, %r13619, 21;
	add.s32 	%r11059, %r11058, %r11057;
	shl.b32 	%r11060, %r13620, 20;
	add.s32 	%r11061, %r11060, %r11059;
	shl.b32 	%r11062, %r13621, 19;
	add.s32 	%r11063, %r11062, %r11061;
	shl.b32 	%r11064, %r13622, 18;
	add.s32 	%r11065, %r11064, %r11063;
	shl.b32 	%r11066, %r13623, 17;
	add.s32 	%r11067, %r11066, %r11065;
	shl.b32 	%r11068, %r13624, 16;
	add.s32 	%r11069, %r11068, %r11067;
	shl.b32 	%r11070, %r13625, 15;
	add.s32 	%r11071, %r11070, %r11069;
	shl.b32 	%r11072, %r13626, 14;
	add.s32 	%r11073, %r11072, %r11071;
	shl.b32 	%r11074, %r13627, 13;
	add.s32 	%r11075, %r11074, %r11073;
	shl.b32 	%r11076, %r13628, 12;
	add.s32 	%r11077, %r11076, %r11075;
	shl.b32 	%r11078, %r13629, 11;
	add.s32 	%r11079, %r11078, %r11077;
	shl.b32 	%r11080, %r13630, 10;
	add.s32 	%r11081, %r11080, %r11079;
	shl.b32 	%r11082, %r13631, 9;
	add.s32 	%r11083, %r11082, %r11081;
	shl.b32 	%r11084, %r13632, 8;
	add.s32 	%r11085, %r11084, %r11083;
	shl.b32 	%r11086, %r13633, 7;
	add.s32 	%r11087, %r11086, %r11085;
	shl.b32 	%r11088, %r13634, 6;
	add.s32 	%r11089, %r11088, %r11087;
	shl.b32 	%r11090, %r13635, 5;
	add.s32 	%r11091, %r11090, %r11089;
	shl.b32 	%r11092, %r13636, 4;
	add.s32 	%r11093, %r11092, %r11091;
	shl.b32 	%r11094, %r13637, 3;
	add.s32 	%r11095, %r11094, %r11093;
	shl.b32 	%r11096, %r13638, 2;
	add.s32 	%r11097, %r11096, %r11095;
	shl.b32 	%r11098, %r13639, 1;
	add.s32 	%r11099, %r11098, %r11097;
	add.s32 	%r11100, %r13640, %r11099;
	add.s32 	%r14003, %r4123, %r11100;
	mov.b32 	%r11101, 0;
	st.local.v4.u32 	[%rd7], {%r11101, %r11101, %r11101, %r11101};
	st.local.v4.u32 	[%rd7+16], {%r11101, %r11101, %r11101, %r11101};
	st.local.v4.u32 	[%rd7+32], {%r11101, %r11101, %r11101, %r11101};
	st.local.v4.u32 	[%rd7+48], {%r11101, %r11101, %r11101, %r11101};
	st.local.v4.u32 	[%rd7+64], {%r11101, %r11101, %r11101, %r11101};
	st.local.v4.u32 	[%rd7+80], {%r11101, %r11101, %r11101, %r11101};
	st.local.v4.u32 	[%rd7+96], {%r11101, %r11101, %r11101, %r11101};
	st.local.v2.u32 	[%rd7+112], {%r11101, %r11101};
	setp.eq.s32 	%p245, %r14003, 0;
	@%p245 bra 	$L__BB1_281;
	clz.b32 	%r11103, %r14003;
	sub.s32 	%r4359, 32, %r11103;
	xor.b32  	%r11104, %r11103, 31;
	setp.lt.u32 	%p246, %r11104, 7;
	mov.b32 	%r14002, 31;
	@%p246 bra 	$L__BB1_276;
	mov.b32 	%r14001, 0;
	mov.b32 	%r14002, 31;
$L__BB1_275:
	.pragma "nounroll";
	and.b32  	%r11107, %r14003, 1;
	shr.u32 	%r11108, %r14003, 1;
	and.b32  	%r11109, %r11108, 1;
	shr.u32 	%r11110, %r14003, 2;
	and.b32  	%r11111, %r11110, 1;
	shr.u32 	%r11112, %r14003, 3;
	and.b32  	%r11113, %r11112, 1;
	mul.wide.s32 	%rd325, %r14002, 4;
	add.s64 	%rd326, %rd7, %rd325;
	st.local.v4.u32 	[%rd326+-12], {%r11113, %r11111, %r11109, %r11107};
	shr.u32 	%r11114, %r14003, 4;
	and.b32  	%r11115, %r11114, 1;
	shr.u32 	%r11116, %r14003, 5;
	and.b32  	%r11117, %r11116, 1;
	shr.u32 	%r11118, %r14003, 6;
	and.b32  	%r11119, %r11118, 1;
	shr.u32 	%r11120, %r14003, 7;
	and.b32  	%r11121, %r11120, 1;
	st.local.v4.u32 	[%rd326+-28], {%r11121, %r11119, %r11117, %r11115};
	shr.u32 	%r14003, %r14003, 8;
	add.s32 	%r14002, %r14002, -8;
	add.s32 	%r14001, %r14001, 8;
	and.b32  	%r11122, %r4359, 56;
	setp.ne.s32 	%p247, %r14001, %r11122;
	@%p247 bra 	$L__BB1_275;
$L__BB1_276:
	and.b32  	%r11123, %r4359, 7;
	setp.eq.s32 	%p248, %r11123, 0;
	@%p248 bra 	$L__BB1_281;
	and.b32  	%r11124, %r4359, 7;
	setp.lt.u32 	%p249, %r11124, 4;
	@%p249 bra 	$L__BB1_279;
	and.b32  	%r11125, %r14003, 1;
	mul.wide.s32 	%rd327, %r14002, 4;
	add.s64 	%rd328, %rd7, %rd327;
	st.local.u32 	[%rd328], %r11125;
	shr.u32 	%r11126, %r14003, 1;
	and.b32  	%r11127, %r11126, 1;
	st.local.u32 	[%rd328+-4], %r11127;
	shr.u32 	%r11128, %r14003, 2;
	and.b32  	%r11129, %r11128, 1;
	st.local.u32 	[%rd328+-8], %r11129;
	shr.u32 	%r14003, %r14003, 4;
	add.s32 	%r14002, %r14002, -4;
$L__BB1_279:
	and.b32  	%r11130, %r4359, 2;
	setp.eq.s32 	%p250, %r11130, 0;
	@%p250 bra 	$L__BB1_281;
	and.b32  	%r11131, %r14003, 1;
	mul.wide.s32 	%rd329, %r14002, 4;
	add.s64 	%rd330, %rd7, %rd329;
	st.local.u32 	[%rd330], %r11131;
$L__BB1_281:
	ld.local.v4.u32 	{%r13609, %r13610, %r13611, %r13612}, [%rd7];
	ld.local.v4.u32 	{%r13613, %r13614, %r13615, %r13616}, [%rd7+16];
	ld.local.v4.u32 	{%r13617, %r13618, %r13619, %r13620}, [%rd7+32];
	ld.local.v4.u32 	{%r13621, %r13622, %r13623, %r13624}, [%rd7+48];
	ld.local.v4.u32 	{%r13625, %r13626, %r13627, %r13628}, [%rd7+64];
	ld.local.v4.u32 	{%r13629, %r13630, %r13631, %r13632}, [%rd7+80];
	ld.local.v4.u32 	{%r13633, %r13634, %r13635, %r13636}, [%rd7+96];
	ld.local.v4.u32 	{%r13637, %r13638, %r13639, %r13640}, [%rd7+112];
	shl.b32 	%r11132, %r13577, 31;
	shl.b32 	%r11133, %r13578, 30;
	add.s32 	%r11134, %r11133, %r11132;
	shl.b32 	%r11135, %r13579, 29;
	add.s32 	%r11136, %r11135, %r11134;
	shl.b32 	%r11137, %r13580, 28;
	add.s32 	%r11138, %r11137, %r11136;
	shl.b32 	%r11139, %r13581, 27;
	add.s32 	%r11140, %r11139, %r11138;
	shl.b32 	%r11141, %r13582, 26;
	add.s32 	%r11142, %r11141, %r11140;
	shl.b32 	%r11143, %r13583, 25;
	add.s32 	%r11144, %r11143, %r11142;
	shl.b32 	%r11145, %r13584, 24;
	add.s32 	%r11146, %r11145, %r11144;
	shl.b32 	%r11147, %r13585, 23;
	add.s32 	%r11148, %r11147, %r11146;
	shl.b32 	%r11149, %r13586, 22;
	add.s32 	%r11150, %r11149, %r11148;
	shl.b32 	%r11151, %r13587, 21;
	add.s32 	%r11152, %r11151, %r11150;
	shl.b32 	%r11153, %r13588, 20;
	add.s32 	%r11154, %r11153, %r11152;
	shl.b32 	%r11155, %r13589, 19;
	add.s32 	%r11156, %r11155, %r11154;
	shl.b32 	%r11157, %r13590, 18;
	add.s32 	%r11158, %r11157, %r11156;
	shl.b32 	%r11159, %r13591, 17;
	add.s32 	%r11160, %r11159, %r11158;
	shl.b32 	%r11161, %r13592, 16;
	add.s32 	%r11162, %r11161, %r11160;
	shl.b32 	%r11163, %r13593, 15;
	add.s32 	%r11164, %r11163, %r11162;
	shl.b32 	%r11165, %r13594, 14;
	add.s32 	%r11166, %r11165, %r11164;
	shl.b32 	%r11167, %r13595, 13;
	add.s32 	%r11168, %r11167, %r11166;
	shl.b32 	%r11169, %r13596, 12;
	add.s32 	%r11170, %r11169, %r11168;
	shl.b32 	%r11171, %r13597, 11;
	add.s32 	%r11172, %r11171, %r11170;
	shl.b32 	%r11173, %r13598, 10;
	add.s32 	%r11174, %r11173, %r11172;
	shl.b32 	%r11175, %r13599, 9;
	add.s32 	%r11176, %r11175, %r11174;
	shl.b32 	%r11177, %r13600, 8;
	add.s32 	%r11178, %r11177, %r11176;
	shl.b32 	%r11179, %r13601, 7;
	add.s32 	%r11180, %r11179, %r11178;
	shl.b32 	%r11181, %r13602, 6;
	add.s32 	%r11182, %r11181, %r11180;
	shl.b32 	%r11183, %r13603, 5;
	add.s32 	%r11184, %r11183, %r11182;
	shl.b32 	%r11185, %r13604, 4;
	add.s32 	%r11186, %r11185, %r11184;
	shl.b32 	%r11187, %r13605, 3;
	add.s32 	%r11188, %r11187, %r11186;
	shl.b32 	%r11189, %r13606, 2;
	add.s32 	%r11190, %r11189, %r11188;
	shl.b32 	%r11191, %r13607, 1;
	add.s32 	%r11192, %r11191, %r11190;
	add.s32 	%r11193, %r13608, %r11192;
	shl.b32 	%r11194, %r13790, 31;
	shl.b32 	%r11195, %r13789, 30;
	add.s32 	%r11196, %r11195, %r11194;
	shl.b32 	%r11197, %r13788, 29;
	add.s32 	%r11198, %r11197, %r11196;
	shl.b32 	%r11199, %r13787, 28;
	add.s32 	%r11200, %r11199, %r11198;
	shl.b32 	%r11201, %r13786, 27;
	add.s32 	%r11202, %r11201, %r11200;
	shl.b32 	%r11203, %r13785, 26;
	add.s32 	%r11204, %r11203, %r11202;
	shl.b32 	%r11205, %r13784, 25;
	add.s32 	%r11206, %r11205, %r11204;
	shl.b32 	%r11207, %r13783, 24;
	add.s32 	%r11208, %r11207, %r11206;
	shl.b32 	%r11209, %r13782, 23;
	add.s32 	%r11210, %r11209, %r11208;
	shl.b32 	%r11211, %r13781, 22;
	add.s32 	%r11212, %r11211, %r11210;
	shl.b32 	%r11213, %r13780, 21;
	add.s32 	%r11214, %r11213, %r11212;
	shl.b32 	%r11215, %r13779, 20;
	add.s32 	%r11216, %r11215, %r11214;
	shl.b32 	%r11217, %r13778, 19;
	add.s32 	%r11218, %r11217, %r11216;
	shl.b32 	%r11219, %r13777, 18;
	add.s32 	%r11220, %r11219, %r11218;
	shl.b32 	%r11221, %r13776, 17;
	add.s32 	%r11222, %r11221, %r11220;
	shl.b32 	%r11223, %r13775, 16;
	add.s32 	%r11224, %r11223, %r11222;
	shl.b32 	%r11225, %r13774, 15;
	add.s32 	%r11226, %r11225, %r11224;
	shl.b32 	%r11227, %r13773, 14;
	add.s32 	%r11228, %r11227, %r11226;
	shl.b32 	%r11229, %r13772, 13;
	add.s32 	%r11230, %r11229, %r11228;
	shl.b32 	%r11231, %r13771, 12;
	add.s32 	%r11232, %r11231, %r11230;
	shl.b32 	%r11233, %r13770, 11;
	add.s32 	%r11234, %r11233, %r11232;
	shl.b32 	%r11235, %r13769, 10;
	add.s32 	%r11236, %r11235, %r11234;
	shl.b32 	%r11237, %r13768, 9;
	add.s32 	%r11238, %r11237, %r11236;
	shl.b32 	%r11239, %r13767, 8;
	add.s32 	%r11240, %r11239, %r11238;
	shl.b32 	%r11241, %r13766, 7;
	add.s32 	%r11242, %r11241, %r11240;
	shl.b32 	%r11243, %r13765, 6;
	add.s32 	%r11244, %r11243, %r11242;
	shl.b32 	%r11245, %r13764, 5;
	add.s32 	%r11246, %r11245, %r11244;
	shl.b32 	%r11247, %r13763, 4;
	add.s32 	%r11248, %r11247, %r11246;
	shl.b32 	%r11249, %r13762, 3;
	add.s32 	%r11250, %r11249, %r11248;
	shl.b32 	%r11251, %r13761, 2;
	add.s32 	%r11252, %r11251, %r11250;
	shl.b32 	%r11253, %r13760, 1;
	add.s32 	%r11254, %r11253, %r11252;
	add.s32 	%r11255, %r13759, %r11254;
	add.s32 	%r14010, %r11255, %r11193;
	mov.b32 	%r11256, 0;
	st.local.v4.u32 	[%rd6], {%r11256, %r11256, %r11256, %r11256};
	st.local.v4.u32 	[%rd6+16], {%r11256, %r11256, %r11256, %r11256};
	st.local.v4.u32 	[%rd6+32], {%r11256, %r11256, %r11256, %r11256};
	st.local.v4.u32 	[%rd6+48], {%r11256, %r11256, %r11256, %r11256};
	st.local.v4.u32 	[%rd6+64], {%r11256, %r11256, %r11256, %r11256};
	st.local.v4.u32 	[%rd6+80], {%r11256, %r11256, %r11256, %r11256};
	st.local.v4.u32 	[%rd6+96], {%r11256, %r11256, %r11256, %r11256};
	st.local.v2.u32 	[%rd6+112], {%r11256, %r11256};
	setp.eq.s32 	%p251, %r14010, 0;
	@%p251 bra 	$L__BB1_290;
	clz.b32 	%r11258, %r14010;
	sub.s32 	%r4405, 32, %r11258;
	xor.b32  	%r11259, %r11258, 31;
	setp.lt.u32 	%p252, %r11259, 7;
	mov.b32 	%r14009, 31;
	@%p252 bra 	$L__BB1_285;
	mov.b32 	%r14008, 0;
	mov.b32 	%r14009, 31;
$L__BB1_284:
	.pragma "nounroll";
	and.b32  	%r11262, %r14010, 1;
	shr.u32 	%r11263, %r14010, 1;
	and.b32  	%r11264, %r11263, 1;
	shr.u32 	%r11265, %r14010, 2;
	and.b32  	%r11266, %r11265, 1;
	shr.u32 	%r11267, %r14010, 3;
	and.b32  	%r11268, %r11267, 1;
	mul.wide.s32 	%rd331, %r14009, 4;
	add.s64 	%rd332, %rd6, %rd331;
	st.local.v4.u32 	[%rd332+-12], {%r11268, %r11266, %r11264, %r11262};
	shr.u32 	%r11269, %r14010, 4;
	and.b32  	%r11270, %r11269, 1;
	shr.u32 	%r11271, %r14010, 5;
	and.b32  	%r11272, %r11271, 1;
	shr.u32 	%r11273, %r14010, 6;
	and.b32  	%r11274, %r11273, 1;
	shr.u32 	%r11275, %r14010, 7;
	and.b32  	%r11276, %r11275, 1;
	st.local.v4.u32 	[%rd332+-28], {%r11276, %r11274, %r11272, %r11270};
	shr.u32 	%r14010, %r14010, 8;
	add.s32 	%r14009, %r14009, -8;
	add.s32 	%r14008, %r14008, 8;
	and.b32  	%r11277, %r4405, 56;
	setp.ne.s32 	%p253, %r14008, %r11277;
	@%p253 bra 	$L__BB1_284;
$L__BB1_285:
	and.b32  	%r11278, %r4405, 7;
	setp.eq.s32 	%p254, %r11278, 0;
	@%p254 bra 	$L__BB1_290;
	and.b32  	%r11279, %r4405, 7;
	setp.lt.u32 	%p255, %r11279, 4;
	@%p255 bra 	$L__BB1_288;
	and.b32  	%r11280, %r14010, 1;
	mul.wide.s32 	%rd333, %r14009, 4;
	add.s64 	%rd334, %rd6, %rd333;
	st.local.u32 	[%rd334], %r11280;
	shr.u32 	%r11281, %r14010, 1;
	and.b32  	%r11282, %r11281, 1;
	st.local.u32 	[%rd334+-4], %r11282;
	shr.u32 	%r11283, %r14010, 2;
	and.b32  	%r11284, %r11283, 1;
	st.local.u32 	[%rd334+-8], %r11284;
	shr.u32 	%r14010, %r14010, 4;
	add.s32 	%r14009, %r14009, -4;
$L__BB1_288:
	and.b32  	%r11285, %r4405, 2;
	setp.eq.s32 	%p256, %r11285, 0;
	@%p256 bra 	$L__BB1_290;
	and.b32  	%r11286, %r14010, 1;
	mul.wide.s32 	%rd335, %r14009, 4;
	add.s64 	%rd336, %rd6, %rd335;
	st.local.u32 	[%rd336], %r11286;
$L__BB1_290:
	ld.local.v4.u32 	{%r13577, %r13578, %r13579, %r13580}, [%rd6];
	ld.local.v4.u32 	{%r13581, %r13582, %r13583, %r13584}, [%rd6+16];
	ld.local.v4.u32 	{%r13585, %r13586, %r13587, %r13588}, [%rd6+32];
	ld.local.v4.u32 	{%r13589, %r13590, %r13591, %r13592}, [%rd6+48];
	ld.local.v4.u32 	{%r13593, %r13594, %r13595, %r13596}, [%rd6+64];
	ld.local.v4.u32 	{%r13597, %r13598, %r13599, %r13600}, [%rd6+80];
	ld.local.v4.u32 	{%r13601, %r13602, %r13603, %r13604}, [%rd6+96];
	ld.local.v4.u32 	{%r13605, %r13606, %r13607, %r13608}, [%rd6+112];
	shl.b32 	%r11287, %r13545, 31;
	shl.b32 	%r11288, %r13546, 30;
	add.s32 	%r11289, %r11288, %r11287;
	shl.b32 	%r11290, %r13547, 29;
	add.s32 	%r11291, %r11290, %r11289;
	shl.b32 	%r11292, %r13548, 28;
	add.s32 	%r11293, %r11292, %r11291;
	shl.b32 	%r11294, %r13549, 27;
	add.s32 	%r11295, %r11294, %r11293;
	shl.b32 	%r11296, %r13550, 26;
	add.s32 	%r11297, %r11296, %r11295;
	shl.b32 	%r11298, %r13551, 25;
	add.s32 	%r11299, %r11298, %r11297;
	shl.b32 	%r11300, %r13552, 24;
	add.s32 	%r11301, %r11300, %r11299;
	shl.b32 	%r11302, %r13553, 23;
	add.s32 	%r11303, %r11302, %r11301;
	shl.b32 	%r11304, %r13554, 22;
	add.s32 	%r11305, %r11304, %r11303;
	shl.b32 	%r11306, %r13555, 21;
	add.s32 	%r11307, %r11306, %r11305;
	shl.b32 	%r11308, %r13556, 20;
	add.s32 	%r11309, %r11308, %r11307;
	shl.b32 	%r11310, %r13557, 19;
	add.s32 	%r11311, %r11310, %r11309;
	shl.b32 	%r11312, %r13558, 18;
	add.s32 	%r11313, %r11312, %r11311;
	shl.b32 	%r11314, %r13559, 17;
	add.s32 	%r11315, %r11314, %r11313;
	shl.b32 	%r11316, %r13560, 16;
	add.s32 	%r11317, %r11316, %r11315;
	shl.b32 	%r11318, %r13561, 15;
	add.s32 	%r11319, %r11318, %r11317;
	shl.b32 	%r11320, %r13562, 14;
	add.s32 	%r11321, %r11320, %r11319;
	shl.b32 	%r11322, %r13563, 13;
	add.s32 	%r11323, %r11322, %r11321;
	shl.b32 	%r11324, %r13564, 12;
	add.s32 	%r11325, %r11324, %r11323;
	shl.b32 	%r11326, %r13565, 11;
	add.s32 	%r11327, %r11326, %r11325;
	shl.b32 	%r11328, %r13566, 10;
	add.s32 	%r11329, %r11328, %r11327;
	shl.b32 	%r11330, %r13567, 9;
	add.s32 	%r11331, %r11330, %r11329;
	shl.b32 	%r11332, %r13568, 8;
	add.s32 	%r11333, %r11332, %r11331;
	shl.b32 	%r11334, %r13569, 7;
	add.s32 	%r11335, %r11334, %r11333;
	shl.b32 	%r11336, %r13570, 6;
	add.s32 	%r11337, %r11336, %r11335;
	shl.b32 	%r11338, %r13571, 5;
	add.s32 	%r11339, %r11338, %r11337;
	shl.b32 	%r11340, %r13572, 4;
	add.s32 	%r11341, %r11340, %r11339;
	shl.b32 	%r11342, %r13573, 3;
	add.s32 	%r11343, %r11342, %r11341;
	shl.b32 	%r11344, %r13574, 2;
	add.s32 	%r11345, %r11344, %r11343;
	shl.b32 	%r11346, %r13575, 1;
	add.s32 	%r11347, %r11346, %r11345;
	add.s32 	%r11348, %r13576, %r11347;
	shl.b32 	%r11349, %r13822, 31;
	shl.b32 	%r11350, %r13821, 30;
	add.s32 	%r11351, %r11350, %r11349;
	shl.b32 	%r11352, %r13820, 29;
	add.s32 	%r11353, %r11352, %r11351;
	shl.b32 	%r11354, %r13819, 28;
	add.s32 	%r11355, %r11354, %r11353;
	shl.b32 	%r11356, %r13818, 27;
	add.s32 	%r11357, %r11356, %r11355;
	shl.b32 	%r11358, %r13817, 26;
	add.s32 	%r11359, %r11358, %r11357;
	shl.b32 	%r11360, %r13816, 25;
	add.s32 	%r11361, %r11360, %r11359;
	shl.b32 	%r11362, %r13815, 24;
	add.s32 	%r11363, %r11362, %r11361;
	shl.b32 	%r11364, %r13814, 23;
	add.s32 	%r11365, %r11364, %r11363;
	shl.b32 	%r11366, %r13813, 22;
	add.s32 	%r11367, %r11366, %r11365;
	shl.b32 	%r11368, %r13812, 21;
	add.s32 	%r11369, %r11368, %r11367;
	shl.b32 	%r11370, %r13811, 20;
	add.s32 	%r11371, %r11370, %r11369;
	shl.b32 	%r11372, %r13810, 19;
	add.s32 	%r11373, %r11372, %r11371;
	shl.b32 	%r11374, %r13809, 18;
	add.s32 	%r11375, %r11374, %r11373;
	shl.b32 	%r11376, %r13808, 17;
	add.s32 	%r11377, %r11376, %r11375;
	shl.b32 	%r11378, %r13807, 16;
	add.s32 	%r11379, %r11378, %r11377;
	shl.b32 	%r11380, %r13806, 15;
	add.s32 	%r11381, %r11380, %r11379;
	shl.b32 	%r11382, %r13805, 14;
	add.s32 	%r11383, %r11382, %r11381;
	shl.b32 	%r11384, %r13804, 13;
	add.s32 	%r11385, %r11384, %r11383;
	shl.b32 	%r11386, %r13803, 12;
	add.s32 	%r11387, %r11386, %r11385;
	shl.b32 	%r11388, %r13802, 11;
	add.s32 	%r11389, %r11388, %r11387;
	shl.b32 	%r11390, %r13801, 10;
	add.s32 	%r11391, %r11390, %r11389;
	shl.b32 	%r11392, %r13800, 9;
	add.s32 	%r11393, %r11392, %r11391;
	shl.b32 	%r11394, %r13799, 8;
	add.s32 	%r11395, %r11394, %r11393;
	shl.b32 	%r11396, %r13798, 7;
	add.s32 	%r11397, %r11396, %r11395;
	shl.b32 	%r11398, %r13797, 6;
	add.s32 	%r11399, %r11398, %r11397;
	shl.b32 	%r11400, %r13796, 5;
	add.s32 	%r11401, %r11400, %r11399;
	shl.b32 	%r11402, %r13795, 4;
	add.s32 	%r11403, %r11402, %r11401;
	shl.b32 	%r11404, %r13794, 3;
	add.s32 	%r11405, %r11404, %r11403;
	shl.b32 	%r11406, %r13793, 2;
	add.s32 	%r11407, %r11406, %r11405;
	shl.b32 	%r11408, %r13792, 1;
	add.s32 	%r11409, %r11408, %r11407;
	add.s32 	%r11410, %r13791, %r11409;
	add.s32 	%r14017, %r11410, %r11348;
	mov.b32 	%r11411, 0;
	st.local.v4.u32 	[%rd5], {%r11411, %r11411, %r11411, %r11411};
	st.local.v4.u32 	[%rd5+16], {%r11411, %r11411, %r11411, %r11411};
	st.local.v4.u32 	[%rd5+32], {%r11411, %r11411, %r11411, %r11411};
	st.local.v4.u32 	[%rd5+48], {%r11411, %r11411, %r11411, %r11411};
	st.local.v4.u32 	[%rd5+64], {%r11411, %r11411, %r11411, %r11411};
	st.local.v4.u32 	[%rd5+80], {%r11411, %r11411, %r11411, %r11411};
	st.local.v4.u32 	[%rd5+96], {%r11411, %r11411, %r11411, %r11411};
	st.local.v2.u32 	[%rd5+112], {%r11411, %r11411};
	setp.eq.s32 	%p257, %r14017, 0;
	@%p257 bra 	$L__BB1_299;
	clz.b32 	%r11413, %r14017;
	sub.s32 	%r4451, 32, %r11413;
	xor.b32  	%r11414, %r11413, 31;
	setp.lt.u32 	%p258, %r11414, 7;
	mov.b32 	%r14016, 31;
	@%p258 bra 	$L__BB1_294;
	mov.b32 	%r14015, 0;
	mov.b32 	%r14016, 31;
$L__BB1_293:
	.pragma "nounroll";
	and.b32  	%r11417, %r14017, 1;
	shr.u32 	%r11418, %r14017, 1;
	and.b32  	%r11419, %r11418, 1;
	shr.u32 	%r11420, %r14017, 2;
	and.b32  	%r11421, %r11420, 1;
	shr.u32 	%r11422, %r14017, 3;
	and.b32  	%r11423, %r11422, 1;
	mul.wide.s32 	%rd337, %r14016, 4;
	add.s64 	%rd338, %rd5, %rd337;
	st.local.v4.u32 	[%rd338+-12], {%r11423, %r11421, %r11419, %r11417};
	shr.u32 	%r11424, %r14017, 4;
	and.b32  	%r11425, %r11424, 1;
	shr.u32 	%r11426, %r14017, 5;
	and.b32  	%r11427, %r11426, 1;
	shr.u32 	%r11428, %r14017, 6;
	and.b32  	%r11429, %r11428, 1;
	shr.u32 	%r11430, %r14017, 7;
	and.b32  	%r11431, %r11430, 1;
	st.local.v4.u32 	[%rd338+-28], {%r11431, %r11429, %r11427, %r11425};
	shr.u32 	%r14017, %r14017, 8;
	add.s32 	%r14016, %r14016, -8;
	add.s32 	%r14015, %r14015, 8;
	and.b32  	%r11432, %r4451, 56;
	setp.ne.s32 	%p259, %r14015, %r11432;
	@%p259 bra 	$L__BB1_293;
$L__BB1_294:
	and.b32  	%r11433, %r4451, 7;
	setp.eq.s32 	%p260, %r11433, 0;
	@%p260 bra 	$L__BB1_299;
	and.b32  	%r11434, %r4451, 7;
	setp.lt.u32 	%p261, %r11434, 4;
	@%p261 bra 	$L__BB1_297;
	and.b32  	%r11435, %r14017, 1;
	mul.wide.s32 	%rd339, %r14016, 4;
	add.s64 	%rd340, %rd5, %rd339;
	st.local.u32 	[%rd340], %r11435;
	shr.u32 	%r11436, %r14017, 1;
	and.b32  	%r11437, %r11436, 1;
	st.local.u32 	[%rd340+-4], %r11437;
	shr.u32 	%r11438, %r14017, 2;
	and.b32  	%r11439, %r11438, 1;
	st.local.u32 	[%rd340+-8], %r11439;
	shr.u32 	%r14017, %r14017, 4;
	add.s32 	%r14016, %r14016, -4;
$L__BB1_297:
	and.b32  	%r11440, %r4451, 2;
	setp.eq.s32 	%p262, %r11440, 0;
	@%p262 bra 	$L__BB1_299;
	and.b32  	%r11441, %r14017, 1;
	mul.wide.s32 	%rd341, %r14016, 4;
	add.s64 	%rd342, %rd5, %rd341;
	st.local.u32 	[%rd342], %r11441;
$L__BB1_299:
	ld.local.v4.u32 	{%r13545, %r13546, %r13547, %r13548}, [%rd5];
	ld.local.v4.u32 	{%r13549, %r13550, %r13551, %r13552}, [%rd5+16];
	ld.local.v4.u32 	{%r13553, %r13554, %r13555, %r13556}, [%rd5+32];
	ld.local.v4.u32 	{%r13557, %r13558, %r13559, %r13560}, [%rd5+48];
	ld.local.v4.u32 	{%r13561, %r13562, %r13563, %r13564}, [%rd5+64];
	ld.local.v4.u32 	{%r13565, %r13566, %r13567, %r13568}, [%rd5+80];
	ld.local.v4.u32 	{%r13569, %r13570, %r13571, %r13572}, [%rd5+96];
	ld.local.v4.u32 	{%r13573, %r13574, %r13575, %r13576}, [%rd5+112];
	shl.b32 	%r11442, %r13513, 31;
	shl.b32 	%r11443, %r13514, 30;
	add.s32 	%r11444, %r11443, %r11442;
	shl.b32 	%r11445, %r13515, 29;
	add.s32 	%r11446, %r11445, %r11444;
	shl.b32 	%r11447, %r13516, 28;
	add.s32 	%r11448, %r11447, %r11446;
	shl.b32 	%r11449, %r13517, 27;
	add.s32 	%r11450, %r11449, %r11448;
	shl.b32 	%r11451, %r13518, 26;
	add.s32 	%r11452, %r11451, %r11450;
	shl.b32 	%r11453, %r13519, 25;
	add.s32 	%r11454, %r11453, %r11452;
	shl.b32 	%r11455, %r13520, 24;
	add.s32 	%r11456, %r11455, %r11454;
	shl.b32 	%r11457, %r13521, 23;
	add.s32 	%r11458, %r11457, %r11456;
	shl.b32 	%r11459, %r13522, 22;
	add.s32 	%r11460, %r11459, %r11458;
	shl.b32 	%r11461, %r13523, 21;
	add.s32 	%r11462, %r11461, %r11460;
	shl.b32 	%r11463, %r13524, 20;
	add.s32 	%r11464, %r11463, %r11462;
	shl.b32 	%r11465, %r13525, 19;
	add.s32 	%r11466, %r11465, %r11464;
	shl.b32 	%r11467, %r13526, 18;
	add.s32 	%r11468, %r11467, %r11466;
	shl.b32 	%r11469, %r13527, 17;
	add.s32 	%r11470, %r11469, %r11468;
	shl.b32 	%r11471, %r13528, 16;
	add.s32 	%r11472, %r11471, %r11470;
	shl.b32 	%r11473, %r13529, 15;
	add.s32 	%r11474, %r11473, %r11472;
	shl.b32 	%r11475, %r13530, 14;
	add.s32 	%r11476, %r11475, %r11474;
	shl.b32 	%r11477, %r13531, 13;
	add.s32 	%r11478, %r11477, %r11476;
	shl.b32 	%r11479, %r13532, 12;
	add.s32 	%r11480, %r11479, %r11478;
	shl.b32 	%r11481, %r13533, 11;
	add.s32 	%r11482, %r11481, %r11480;
	shl.b32 	%r11483, %r13534, 10;
	add.s32 	%r11484, %r11483, %r11482;
	shl.b32 	%r11485, %r13535, 9;
	add.s32 	%r11486, %r11485, %r11484;
	shl.b32 	%r11487, %r13536, 8;
	add.s32 	%r11488, %r11487, %r11486;
	shl.b32 	%r11489, %r13537, 7;
	add.s32 	%r11490, %r11489, %r11488;
	shl.b32 	%r11491, %r13538, 6;
	add.s32 	%r11492, %r11491, %r11490;
	shl.b32 	%r11493, %r13539, 5;
	add.s32 	%r11494, %r11493, %r11492;
	shl.b32 	%r11495, %r13540, 4;
	add.s32 	%r11496, %r11495, %r11494;
	shl.b32 	%r11497, %r13541, 3;
	add.s32 	%r11498, %r11497, %r11496;
	shl.b32 	%r11499, %r13542, 2;
	add.s32 	%r11500, %r11499, %r11498;
	shl.b32 	%r11501, %r13543, 1;
	add.s32 	%r11502, %r11501, %r11500;
	add.s32 	%r11503, %r13544, %r11502;
	shl.b32 	%r11504, %r13854, 31;
	shl.b32 	%r11505, %r13853, 30;
	add.s32 	%r11506, %r11505, %r11504;
	shl.b32 	%r11507, %r13852, 29;
	add.s32 	%r11508, %r11507, %r11506;
	shl.b32 	%r11509, %r13851, 28;
	add.s32 	%r11510, %r11509, %r11508;
	shl.b32 	%r11511, %r13850, 27;
	add.s32 	%r11512, %r11511, %r11510;
	shl.b32 	%r11513, %r13849, 26;
	add.s32 	%r11514, %r11513, %r11512;
	shl.b32 	%r11515, %r13848, 25;
	add.s32 	%r11516, %r11515, %r11514;
	shl.b32 	%r11517, %r13847, 24;
	add.s32 	%r11518, %r11517, %r11516;
	shl.b32 	%r11519, %r13846, 23;
	add.s32 	%r11520, %r11519, %r11518;
	shl.b32 	%r11521, %r13845, 22;
	add.s32 	%r11522, %r11521, %r11520;
	shl.b32 	%r11523, %r13844, 21;
	add.s32 	%r11524, %r11523, %r11522;
	shl.b32 	%r11525, %r13843, 20;
	add.s32 	%r11526, %r11525, %r11524;
	shl.b32 	%r11527, %r13842, 19;
	add.s32 	%r11528, %r11527, %r11526;
	shl.b32 	%r11529, %r13841, 18;
	add.s32 	%r11530, %r11529, %r11528;
	shl.b32 	%r11531, %r13840, 17;
	add.s32 	%r11532, %r11531, %r11530;
	shl.b32 	%r11533, %r13839, 16;
	add.s32 	%r11534, %r11533, %r11532;
	shl.b32 	%r11535, %r13838, 15;
	add.s32 	%r11536, %r11535, %r11534;
	shl.b32 	%r11537, %r13837, 14;
	add.s32 	%r11538, %r11537, %r11536;
	shl.b32 	%r11539, %r13836, 13;
	add.s32 	%r11540, %r11539, %r11538;
	shl.b32 	%r11541, %r13835, 12;
	add.s32 	%r11542, %r11541, %r11540;
	shl.b32 	%r11543, %r13834, 11;
	add.s32 	%r11544, %r11543, %r11542;
	shl.b32 	%r11545, %r13833, 10;
	add.s32 	%r11546, %r11545, %r11544;
	shl.b32 	%r11547, %r13832, 9;
	add.s32 	%r11548, %r11547, %r11546;
	shl.b32 	%r11549, %r13831, 8;
	add.s32 	%r11550, %r11549, %r11548;
	shl.b32 	%r11551, %r13830, 7;
	add.s32 	%r11552, %r11551, %r11550;
	shl.b32 	%r11553, %r13829, 6;
	add.s32 	%r11554, %r11553, %r11552;
	shl.b32 	%r11555, %r13828, 5;
	add.s32 	%r11556, %r11555, %r11554;
	shl.b32 	%r11557, %r13827, 4;
	add.s32 	%r11558, %r11557, %r11556;
	shl.b32 	%r11559, %r13826, 3;
	add.s32 	%r11560, %r11559, %r11558;
	shl.b32 	%r11561, %r13825, 2;
	add.s32 	%r11562, %r11561, %r11560;
	shl.b32 	%r11563, %r13824, 1;
	add.s32 	%r11564, %r11563, %r11562;
	add.s32 	%r11565, %r13823, %r11564;
	add.s32 	%r14024, %r11565, %r11503;
	mov.b32 	%r11566, 0;
	st.local.v4.u32 	[%rd4], {%r11566, %r11566, %r11566, %r11566};
	st.local.v4.u32 	[%rd4+16], {%r11566, %r11566, %r11566, %r11566};
	st.local.v4.u32 	[%rd4+32], {%r11566, %r11566, %r11566, %r11566};
	st.local.v4.u32 	[%rd4+48], {%r11566, %r11566, %r11566, %r11566};
	st.local.v4.u32 	[%rd4+64], {%r11566, %r11566, %r11566, %r11566};
	st.local.v4.u32 	[%rd4+80], {%r11566, %r11566, %r11566, %r11566};
	st.local.v4.u32 	[%rd4+96], {%r11566, %r11566, %r11566, %r11566};
	st.local.v2.u32 	[%rd4+112], {%r11566, %r11566};
	setp.eq.s32 	%p263, %r14024, 0;
	@%p263 bra 	$L__BB1_308;
	clz.b32 	%r11568, %r14024;
	sub.s32 	%r4497, 32, %r11568;
	xor.b32  	%r11569, %r11568, 31;
	setp.lt.u32 	%p264, %r11569, 7;
	mov.b32 	%r14023, 31;
	@%p264 bra 	$L__BB1_303;
	mov.b32 	%r14022, 0;
	mov.b32 	%r14023, 31;
$L__BB1_302:
	.pragma "nounroll";
	and.b32  	%r11572, %r14024, 1;
	shr.u32 	%r11573, %r14024, 1;
	and.b32  	%r11574, %r11573, 1;
	shr.u32 	%r11575, %r14024, 2;
	and.b32  	%r11576, %r11575, 1;
	shr.u32 	%r11577, %r14024, 3;
	and.b32  	%r11578, %r11577, 1;
	mul.wide.s32 	%rd343, %r14023, 4;
	add.s64 	%rd344, %rd4, %rd343;
	st.local.v4.u32 	[%rd344+-12], {%r11578, %r11576, %r11574, %r11572};
	shr.u32 	%r11579, %r14024, 4;
	and.b32  	%r11580, %r11579, 1;
	shr.u32 	%r11581, %r14024, 5;
	and.b32  	%r11582, %r11581, 1;
	shr.u32 	%r11583, %r14024, 6;
	and.b32  	%r11584, %r11583, 1;
	shr.u32 	%r11585, %r14024, 7;
	and.b32  	%r11586, %r11585, 1;
	st.local.v4.u32 	[%rd344+-28], {%r11586, %r11584, %r11582, %r11580};
	shr.u32 	%r14024, %r14024, 8;
	add.s32 	%r14023, %r14023, -8;
	add.s32 	%r14022, %r14022, 8;
	and.b32  	%r11587, %r4497, 56;
	setp.ne.s32 	%p265, %r14022, %r11587;
	@%p265 bra 	$L__BB1_302;
$L__BB1_303:
	and.b32  	%r11588, %r4497, 7;
	setp.eq.s32 	%p266, %r11588, 0;
	@%p266 bra 	$L__BB1_308;
	and.b32  	%r11589, %r4497, 7;
	setp.lt.u32 	%p267, %r11589, 4;
	@%p267 bra 	$L__BB1_306;
	and.b32  	%r11590, %r14024, 1;
	mul.wide.s32 	%rd345, %r14023, 4;
	add.s64 	%rd346, %rd4, %rd345;
	st.local.u32 	[%rd346], %r11590;
	shr.u32 	%r11591, %r14024, 1;
	and.b32  	%r11592, %r11591, 1;
	st.local.u32 	[%rd346+-4], %r11592;
	shr.u32 	%r11593, %r14024, 2;
	and.b32  	%r11594, %r11593, 1;
	st.local.u32 	[%rd346+-8], %r11594;
	shr.u32 	%r14024, %r14024, 4;
	add.s32 	%r14023, %r14023, -4;
$L__BB1_306:
	and.b32  	%r11595, %r4497, 2;
	setp.eq.s32 	%p268, %r11595, 0;
	@%p268 bra 	$L__BB1_308;
	and.b32  	%r11596, %r14024, 1;
	mul.wide.s32 	%rd347, %r14023, 4;
	add.s64 	%rd348, %rd4, %rd347;
	st.local.u32 	[%rd348], %r11596;
$L__BB1_308:
	ld.local.v4.u32 	{%r13513, %r13514, %r13515, %r13516}, [%rd4];
	ld.local.v4.u32 	{%r13517, %r13518, %r13519, %r13520}, [%rd4+16];
	ld.local.v4.u32 	{%r13521, %r13522, %r13523, %r13524}, [%rd4+32];
	ld.local.v4.u32 	{%r13525, %r13526, %r13527, %r13528}, [%rd4+48];
	ld.local.v4.u32 	{%r13529, %r13530, %r13531, %r13532}, [%rd4+64];
	ld.local.v4.u32 	{%r13533, %r13534, %r13535, %r13536}, [%rd4+80];
	ld.local.v4.u32 	{%r13537, %r13538, %r13539, %r13540}, [%rd4+96];
	ld.local.v4.u32 	{%r13541, %r13542, %r13543, %r13544}, [%rd4+112];
	shl.b32 	%r11597, %r13481, 31;
	shl.b32 	%r11598, %r13482, 30;
	add.s32 	%r11599, %r11598, %r11597;
	shl.b32 	%r11600, %r13483, 29;
	add.s32 	%r11601, %r11600, %r11599;
	shl.b32 	%r11602, %r13484, 28;
	add.s32 	%r11603, %r11602, %r11601;
	shl.b32 	%r11604, %r13485, 27;
	add.s32 	%r11605, %r11604, %r11603;
	shl.b32 	%r11606, %r13486, 26;
	add.s32 	%r11607, %r11606, %r11605;
	shl.b32 	%r11608, %r13487, 25;
	add.s32 	%r11609, %r11608, %r11607;
	shl.b32 	%r11610, %r13488, 24;
	add.s32 	%r11611, %r11610, %r11609;
	shl.b32 	%r11612, %r13489, 23;
	add.s32 	%r11613, %r11612, %r11611;
	shl.b32 	%r11614, %r13490, 22;
	add.s32 	%r11615, %r11614, %r11613;
	shl.b32 	%r11616, %r13491, 21;
	add.s32 	%r11617, %r11616, %r11615;
	shl.b32 	%r11618, %r13492, 20;
	add.s32 	%r11619, %r11618, %r11617;
	shl.b32 	%r11620, %r13493, 19;
	add.s32 	%r11621, %r11620, %r11619;
	shl.b32 	%r11622, %r13494, 18;
	add.s32 	%r11623, %r11622, %r11621;
	shl.b32 	%r11624, %r13495, 17;
	add.s32 	%r11625, %r11624, %r11623;
	shl.b32 	%r11626, %r13496, 16;
	add.s32 	%r11627, %r11626, %r11625;
	shl.b32 	%r11628, %r13497, 15;
	add.s32 	%r11629, %r11628, %r11627;
	shl.b32 	%r11630, %r13498, 14;
	add.s32 	%r11631, %r11630, %r11629;
	shl.b32 	%r11632, %r13499, 13;
	add.s32 	%r11633, %r11632, %r11631;
	shl.b32 	%r11634, %r13500, 12;
	add.s32 	%r11635, %r11634, %r11633;
	shl.b32 	%r11636, %r13501, 11;
	add.s32 	%r11637, %r11636, %r11635;
	shl.b32 	%r11638, %r13502, 10;
	add.s32 	%r11639, %r11638, %r11637;
	shl.b32 	%r11640, %r13503, 9;
	add.s32 	%r11641, %r11640, %r11639;
	shl.b32 	%r11642, %r13504, 8;
	add.s32 	%r11643, %r11642, %r11641;
	shl.b32 	%r11644, %r13505, 7;
	add.s32 	%r11645, %r11644, %r11643;
	shl.b32 	%r11646, %r13506, 6;
	add.s32 	%r11647, %r11646, %r11645;
	shl.b32 	%r11648, %r13507, 5;
	add.s32 	%r11649, %r11648, %r11647;
	shl.b32 	%r11650, %r13508, 4;
	add.s32 	%r11651, %r11650, %r11649;
	shl.b32 	%r11652, %r13509, 3;
	add.s32 	%r11653, %r11652, %r11651;
	shl.b32 	%r11654, %r13510, 2;
	add.s32 	%r11655, %r11654, %r11653;
	shl.b32 	%r11656, %r13511, 1;
	add.s32 	%r11657, %r11656, %r11655;
	add.s32 	%r11658, %r13512, %r11657;
	add.s32 	%r14031, %r4029, %r11658;
	mov.b32 	%r11659, 0;
	st.local.v4.u32 	[%rd3], {%r11659, %r11659, %r11659, %r11659};
	st.local.v4.u32 	[%rd3+16], {%r11659, %r11659, %r11659, %r11659};
	st.local.v4.u32 	[%rd3+32], {%r11659, %r11659, %r11659, %r11659};
	st.local.v4.u32 	[%rd3+48], {%r11659, %r11659, %r11659, %r11659};
	st.local.v4.u32 	[%rd3+64], {%r11659, %r11659, %r11659, %r11659};
	st.local.v4.u32 	[%rd3+80], {%r11659, %r11659, %r11659, %r11659};
	st.local.v4.u32 	[%rd3+96], {%r11659, %r11659, %r11659, %r11659};
	st.local.v2.u32 	[%rd3+112], {%r11659, %r11659};
	setp.eq.s32 	%p269, %r14031, 0;
	@%p269 bra 	$L__BB1_317;
	clz.b32 	%r11661, %r14031;
	sub.s32 	%r4543, 32, %r11661;
	xor.b32  	%r11662, %r11661, 31;
	setp.lt.u32 	%p270, %r11662, 7;
	mov.b32 	%r14030, 31;
	@%p270 bra 	$L__BB1_312;
	mov.b32 	%r14029, 0;
	mov.b32 	%r14030, 31;
$L__BB1_311:
	.pragma "nounroll";
	and.b32  	%r11665, %r14031, 1;
	shr.u32 	%r11666, %r14031, 1;
	and.b32  	%r11667, %r11666, 1;
	shr.u32 	%r11668, %r14031, 2;
	and.b32  	%r11669, %r11668, 1;
	shr.u32 	%r11670, %r14031, 3;
	and.b32  	%r11671, %r11670, 1;
	mul.wide.s32 	%rd349, %r14030, 4;
	add.s64 	%rd350, %rd3, %rd349;
	st.local.v4.u32 	[%rd350+-12], {%r11671, %r11669, %r11667, %r11665};
	shr.u32 	%r11672, %r14031, 4;
	and.b32  	%r11673, %r11672, 1;
	shr.u32 	%r11674, %r14031, 5;
	and.b32  	%r11675, %r11674, 1;
	shr.u32 	%r11676, %r14031, 6;
	and.b32  	%r11677, %r11676, 1;
	shr.u32 	%r11678, %r14031, 7;
	and.b32  	%r11679, %r11678, 1;
	st.local.v4.u32 	[%rd350+-28], {%r11679, %r11677, %r11675, %r11673};
	shr.u32 	%r14031, %r14031, 8;
	add.s32 	%r14030, %r14030, -8;
	add.s32 	%r14029, %r14029, 8;
	and.b32  	%r11680, %r4543, 56;
	setp.ne.s32 	%p271, %r14029, %r11680;
	@%p271 bra 	$L__BB1_311;
$L__BB1_312:
	and.b32  	%r11681, %r4543, 7;
	setp.eq.s32 	%p272, %r11681, 0;
	@%p272 bra 	$L__BB1_317;
	and.b32  	%r11682, %r4543, 7;
	setp.lt.u32 	%p273, %r11682, 4;
	@%p273 bra 	$L__BB1_315;
	and.b32  	%r11683, %r14031, 1;
	mul.wide.s32 	%rd351, %r14030, 4;
	add.s64 	%rd352, %rd3, %rd351;
	st.local.u32 	[%rd352], %r11683;
	shr.u32 	%r11684, %r14031, 1;
	and.b32  	%r11685, %r11684, 1;
	st.local.u32 	[%rd352+-4], %r11685;
	shr.u32 	%r11686, %r14031, 2;
	and.b32  	%r11687, %r11686, 1;
	st.local.u32 	[%rd352+-8], %r11687;
	shr.u32 	%r14031, %r14031, 4;
	add.s32 	%r14030, %r14030, -4;
$L__BB1_315:
	and.b32  	%r11688, %r4543, 2;
	setp.eq.s32 	%p274, %r11688, 0;
	@%p274 bra 	$L__BB1_317;
	and.b32  	%r11689, %r14031, 1;
	mul.wide.s32 	%rd353, %r14030, 4;
	add.s64 	%rd354, %rd3, %rd353;
	st.local.u32 	[%rd354], %r11689;
$L__BB1_317:
	ld.local.v4.u32 	{%r13481, %r13482, %r13483, %r13484}, [%rd3];
	ld.local.v4.u32 	{%r13485, %r13486, %r13487, %r13488}, [%rd3+16];
	ld.local.v4.u32 	{%r13489, %r13490, %r13491, %r13492}, [%rd3+32];
	ld.local.v4.u32 	{%r13493, %r13494, %r13495, %r13496}, [%rd3+48];
	ld.local.v4.u32 	{%r13497, %r13498, %r13499, %r13500}, [%rd3+64];
	ld.local.v4.u32 	{%r13501, %r13502, %r13503, %r13504}, [%rd3+80];
	ld.local.v4.u32 	{%r13505, %r13506, %r13507, %r13508}, [%rd3+96];
	ld.local.v4.u32 	{%r13509, %r13510, %r13511, %r13512}, [%rd3+112];
	shl.b32 	%r11690, %r13449, 31;
	shl.b32 	%r11691, %r13450, 30;
	add.s32 	%r11692, %r11691, %r11690;
	shl.b32 	%r11693, %r13451, 29;
	add.s32 	%r11694, %r11693, %r11692;
	shl.b32 	%r11695, %r13452, 28;
	add.s32 	%r11696, %r11695, %r11694;
	shl.b32 	%r11697, %r13453, 27;
	add.s32 	%r11698, %r11697, %r11696;
	shl.b32 	%r11699, %r13454, 26;
	add.s32 	%r11700, %r11699, %r11698;
	shl.b32 	%r11701, %r13455, 25;
	add.s32 	%r11702, %r11701, %r11700;
	shl.b32 	%r11703, %r13456, 24;
	add.s32 	%r11704, %r11703, %r11702;
	shl.b32 	%r11705, %r13457, 23;
	add.s32 	%r11706, %r11705, %r11704;
	shl.b32 	%r11707, %r13458, 22;
	add.s32 	%r11708, %r11707, %r11706;
	shl.b32 	%r11709, %r13459, 21;
	add.s32 	%r11710, %r11709, %r11708;
	shl.b32 	%r11711, %r13460, 20;
	add.s32 	%r11712, %r11711, %r11710;
	shl.b32 	%r11713, %r13461, 19;
	add.s32 	%r11714, %r11713, %r11712;
	shl.b32 	%r11715, %r13462, 18;
	add.s32 	%r11716, %r11715, %r11714;
	shl.b32 	%r11717, %r13463, 17;
	add.s32 	%r11718, %r11717, %r11716;
	shl.b32 	%r11719, %r13464, 16;
	add.s32 	%r11720, %r11719, %r11718;
	shl.b32 	%r11721, %r13465, 15;
	add.s32 	%r11722, %r11721, %r11720;
	shl.b32 	%r11723, %r13466, 14;
	add.s32 	%r11724, %r11723, %r11722;
	shl.b32 	%r11725, %r13467, 13;
	add.s32 	%r11726, %r11725, %r11724;
	shl.b32 	%r11727, %r13468, 12;
	add.s32 	%r11728, %r11727, %r11726;
	shl.b32 	%r11729, %r13469, 11;
	add.s32 	%r11730, %r11729, %r11728;
	shl.b32 	%r11731, %r13470, 10;
	add.s32 	%r11732, %r11731, %r11730;
	shl.b32 	%r11733, %r13471, 9;
	add.s32 	%r11734, %r11733, %r11732;
	shl.b32 	%r11735, %r13472, 8;
	add.s32 	%r11736, %r11735, %r11734;
	shl.b32 	%r11737, %r13473, 7;
	add.s32 	%r11738, %r11737, %r11736;
	shl.b32 	%r11739, %r13474, 6;
	add.s32 	%r11740, %r11739, %r11738;
	shl.b32 	%r11741, %r13475, 5;
	add.s32 	%r11742, %r11741, %r11740;
	shl.b32 	%r11743, %r13476, 4;
	add.s32 	%r11744, %r11743, %r11742;
	shl.b32 	%r11745, %r13477, 3;
	add.s32 	%r11746, %r11745, %r11744;
	shl.b32 	%r11747, %r13478, 2;
	add.s32 	%r11748, %r11747, %r11746;
	shl.b32 	%r11749, %r13479, 1;
	add.s32 	%r11750, %r11749, %r11748;
	add.s32 	%r11751, %r13480, %r11750;
	shl.b32 	%r11752, %r13918, 31;
	shl.b32 	%r11753, %r13917, 30;
	add.s32 	%r11754, %r11753, %r11752;
	shl.b32 	%r11755, %r13916, 29;
	add.s32 	%r11756, %r11755, %r11754;
	shl.b32 	%r11757, %r13915, 28;
	add.s32 	%r11758, %r11757, %r11756;
	shl.b32 	%r11759, %r13914, 27;
	add.s32 	%r11760, %r11759, %r11758;
	shl.b32 	%r11761, %r13913, 26;
	add.s32 	%r11762, %r11761, %r11760;
	shl.b32 	%r11763, %r13912, 25;
	add.s32 	%r11764, %r11763, %r11762;
	shl.b32 	%r11765, %r13911, 24;
	add.s32 	%r11766, %r11765, %r11764;
	shl.b32 	%r11767, %r13910, 23;
	add.s32 	%r11768, %r11767, %r11766;
	shl.b32 	%r11769, %r13909, 22;
	add.s32 	%r11770, %r11769, %r11768;
	shl.b32 	%r11771, %r13908, 21;
	add.s32 	%r11772, %r11771, %r11770;
	shl.b32 	%r11773, %r13907, 20;
	add.s32 	%r11774, %r11773, %r11772;
	shl.b32 	%r11775, %r13906, 19;
	add.s32 	%r11776, %r11775, %r11774;
	shl.b32 	%r11777, %r13905, 18;
	add.s32 	%r11778, %r11777, %r11776;
	shl.b32 	%r11779, %r13904, 17;
	add.s32 	%r11780, %r11779, %r11778;
	shl.b32 	%r11781, %r13903, 16;
	add.s32 	%r11782, %r11781, %r11780;
	shl.b32 	%r11783, %r13902, 15;
	add.s32 	%r11784, %r11783, %r11782;
	shl.b32 	%r11785, %r13901, 14;
	add.s32 	%r11786, %r11785, %r11784;
	shl.b32 	%r11787, %r13900, 13;
	add.s32 	%r11788, %r11787, %r11786;
	shl.b32 	%r11789, %r13899, 12;
	add.s32 	%r11790, %r11789, %r11788;
	shl.b32 	%r11791, %r13898, 11;
	add.s32 	%r11792, %r11791, %r11790;
	shl.b32 	%r11793, %r13897, 10;
	add.s32 	%r11794, %r11793, %r11792;
	shl.b32 	%r11795, %r13896, 9;
	add.s32 	%r11796, %r11795, %r11794;
	shl.b32 	%r11797, %r13895, 8;
	add.s32 	%r11798, %r11797, %r11796;
	shl.b32 	%r11799, %r13894, 7;
	add.s32 	%r11800, %r11799, %r11798;
	shl.b32 	%r11801, %r13893, 6;
	add.s32 	%r11802, %r11801, %r11800;
	shl.b32 	%r11803, %r13892, 5;
	add.s32 	%r11804, %r11803, %r11802;
	shl.b32 	%r11805, %r13891, 4;
	add.s32 	%r11806, %r11805, %r11804;
	shl.b32 	%r11807, %r13890, 3;
	add.s32 	%r11808, %r11807, %r11806;
	shl.b32 	%r11809, %r13889, 2;
	add.s32 	%r11810, %r11809, %r11808;
	shl.b32 	%r11811, %r13888, 1;
	add.s32 	%r11812, %r11811, %r11810;
	add.s32 	%r11813, %r13887, %r11812;
	add.s32 	%r14038, %r11813, %r11751;
	mov.b32 	%r11814, 0;
	st.local.v4.u32 	[%rd2], {%r11814, %r11814, %r11814, %r11814};
	st.local.v4.u32 	[%rd2+16], {%r11814, %r11814, %r11814, %r11814};
	st.local.v4.u32 	[%rd2+32], {%r11814, %r11814, %r11814, %r11814};
	st.local.v4.u32 	[%rd2+48], {%r11814, %r11814, %r11814, %r11814};
	st.local.v4.u32 	[%rd2+64], {%r11814, %r11814, %r11814, %r11814};
	st.local.v4.u32 	[%rd2+80], {%r11814, %r11814, %r11814, %r11814};
	st.local.v4.u32 	[%rd2+96], {%r11814, %r11814, %r11814, %r11814};
	st.local.v2.u32 	[%rd2+112], {%r11814, %r11814};
	setp.eq.s32 	%p275, %r14038, 0;
	@%p275 bra 	$L__BB1_326;
	clz.b32 	%r11816, %r14038;
	sub.s32 	%r4589, 32, %r11816;
	xor.b32  	%r11817, %r11816, 31;
	setp.lt.u32 	%p276, %r11817, 7;
	mov.b32 	%r14037, 31;
	@%p276 bra 	$L__BB1_321;
	mov.b32 	%r14036, 0;
	mov.b32 	%r14037, 31;
$L__BB1_320:
	.pragma "nounroll";
	and.b32  	%r11820, %r14038, 1;
	shr.u32 	%r11821, %r14038, 1;
	and.b32  	%r11822, %r11821, 1;
	shr.u32 	%r11823, %r14038, 2;
	and.b32  	%r11824, %r11823, 1;
	shr.u32 	%r11825, %r14038, 3;
	and.b32  	%r11826, %r11825, 1;
	mul.wide.s32 	%rd355, %r14037, 4;
	add.s64 	%rd356, %rd2, %rd355;
	st.local.v4.u32 	[%rd356+-12], {%r11826, %r11824, %r11822, %r11820};
	shr.u32 	%r11827, %r14038, 4;
	and.b32  	%r11828, %r11827, 1;
	shr.u32 	%r11829, %r14038, 5;
	and.b32  	%r11830, %r11829, 1;
	shr.u32 	%r11831, %r14038, 6;
	and.b32  	%r11832, %r11831, 1;
	shr.u32 	%r11833, %r14038, 7;
	and.b32  	%r11834, %r11833, 1;
	st.local.v4.u32 	[%rd356+-28], {%r11834, %r11832, %r11830, %r11828};
	shr.u32 	%r14038, %r14038, 8;
	add.s32 	%r14037, %r14037, -8;
	add.s32 	%r14036, %r14036, 8;
	and.b32  	%r11835, %r4589, 56;
	setp.ne.s32 	%p277, %r14036, %r11835;
	@%p277 bra 	$L__BB1_320;
$L__BB1_321:
	and.b32  	%r11836, %r4589, 7;
	setp.eq.s32 	%p278, %r11836, 0;
	@%p278 bra 	$L__BB1_326;
	and.b32  	%r11837, %r4589, 7;
	setp.lt.u32 	%p279, %r11837, 4;
	@%p279 bra 	$L__BB1_324;
	and.b32  	%r11838, %r14038, 1;
	mul.wide.s32 	%rd357, %r14037, 4;
	add.s64 	%rd358, %rd2, %rd357;
	st.local.u32 	[%rd358], %r11838;
	shr.u32 	%r11839, %r14038, 1;
	and.b32  	%r11840, %r11839, 1;
	st.local.u32 	[%rd358+-4], %r11840;
	shr.u32 	%r11841, %r14038, 2;
	and.b32  	%r11842, %r11841, 1;
	st.local.u32 	[%rd358+-8], %r11842;
	shr.u32 	%r14038, %r14038, 4;
	add.s32 	%r14037, %r14037, -4;
$L__BB1_324:
	and.b32  	%r11843, %r4589, 2;
	setp.eq.s32 	%p280, %r11843, 0;
	@%p280 bra 	$L__BB1_326;
	and.b32  	%r11844, %r14038, 1;
	mul.wide.s32 	%rd359, %r14037, 4;
	add.s64 	%rd360, %rd2, %rd359;
	st.local.u32 	[%rd360], %r11844;
$L__BB1_326:
	ld.local.v4.u32 	{%r13449, %r13450, %r13451, %r13452}, [%rd2];
	ld.local.v4.u32 	{%r13453, %r13454, %r13455, %r13456}, [%rd2+16];
	ld.local.v4.u32 	{%r13457, %r13458, %r13459, %r13460}, [%rd2+32];
	ld.local.v4.u32 	{%r13461, %r13462, %r13463, %r13464}, [%rd2+48];
	ld.local.v4.u32 	{%r13465, %r13466, %r13467, %r13468}, [%rd2+64];
	ld.local.v4.u32 	{%r13469, %r13470, %r13471, %r13472}, [%rd2+80];
	ld.local.v4.u32 	{%r13473, %r13474, %r13475, %r13476}, [%rd2+96];
	ld.local.v4.u32 	{%r13477, %r13478, %r13479, %r13480}, [%rd2+112];
	shl.b32 	%r11845, %r13417, 31;
	shl.b32 	%r11846, %r13418, 30;
	add.s32 	%r11847, %r11846, %r11845;
	shl.b32 	%r11848, %r13419, 29;
	add.s32 	%r11849, %r11848, %r11847;
	shl.b32 	%r11850, %r13420, 28;
	add.s32 	%r11851, %r11850, %r11849;
	shl.b32 	%r11852, %r13421, 27;
	add.s32 	%r11853, %r11852, %r11851;
	shl.b32 	%r11854, %r13422, 26;
	add.s32 	%r11855, %r11854, %r11853;
	shl.b32 	%r11856, %r13423, 25;
	add.s32 	%r11857, %r11856, %r11855;
	shl.b32 	%r11858, %r13424, 24;
	add.s32 	%r11859, %r11858, %r11857;
	shl.b32 	%r11860, %r13425, 23;
	add.s32 	%r11861, %r11860, %r11859;
	shl.b32 	%r11862, %r13426, 22;
	add.s32 	%r11863, %r11862, %r11861;
	shl.b32 	%r11864, %r13427, 21;
	add.s32 	%r11865, %r11864, %r11863;
	shl.b32 	%r11866, %r13428, 20;
	add.s32 	%r11867, %r11866, %r11865;
	shl.b32 	%r11868, %r13429, 19;
	add.s32 	%r11869, %r11868, %r11867;
	shl.b32 	%r11870, %r13430, 18;
	add.s32 	%r11871, %r11870, %r11869;
	shl.b32 	%r11872, %r13431, 17;
	add.s32 	%r11873, %r11872, %r11871;
	shl.b32 	%r11874, %r13432, 16;
	add.s32 	%r11875, %r11874, %r11873;
	shl.b32 	%r11876, %r13433, 15;
	add.s32 	%r11877, %r11876, %r11875;
	shl.b32 	%r11878, %r13434, 14;
	add.s32 	%r11879, %r11878, %r11877;
	shl.b32 	%r11880, %r13435, 13;
	add.s32 	%r11881, %r11880, %r11879;
	shl.b32 	%r11882, %r13436, 12;
	add.s32 	%r11883, %r11882, %r11881;
	shl.b32 	%r11884, %r13437, 11;
	add.s32 	%r11885, %r11884, %r11883;
	shl.b32 	%r11886, %r13438, 10;
	add.s32 	%r11887, %r11886, %r11885;
	shl.b32 	%r11888, %r13439, 9;
	add.s32 	%r11889, %r11888, %r11887;
	shl.b32 	%r11890, %r13440, 8;
	add.s32 	%r11891, %r11890, %r11889;
	shl.b32 	%r11892, %r13441, 7;
	add.s32 	%r11893, %r11892, %r11891;
	shl.b32 	%r11894, %r13442, 6;
	add.s32 	%r11895, %r11894, %r11893;
	shl.b32 	%r11896, %r13443, 5;
	add.s32 	%r11897, %r11896, %r11895;
	shl.b32 	%r11898, %r13444, 4;
	add.s32 	%r11899, %r11898, %r11897;
	shl.b32 	%r11900, %r13445, 3;
	add.s32 	%r11901, %r11900, %r11899;
	shl.b32 	%r11902, %r13446, 2;
	add.s32 	%r11903, %r11902, %r11901;
	shl.b32 	%r11904, %r13447, 1;
	add.s32 	%r11905, %r11904, %r11903;
	add.s32 	%r11906, %r13448, %r11905;
	shl.b32 	%r11907, %r13950, 31;
	shl.b32 	%r11908, %r13949, 30;
	add.s32 	%r11909, %r11908, %r11907;
	shl.b32 	%r11910, %r13948, 29;
	add.s32 	%r11911, %r11910, %r11909;
	shl.b32 	%r11912, %r13947, 28;
	add.s32 	%r11913, %r11912, %r11911;
	shl.b32 	%r11914, %r13946, 27;
	add.s32 	%r11915, %r11914, %r11913;
	shl.b32 	%r11916, %r13945, 26;
	add.s32 	%r11917, %r11916, %r11915;
	shl.b32 	%r11918, %r13944, 25;
	add.s32 	%r11919, %r11918, %r11917;
	shl.b32 	%r11920, %r13943, 24;
	add.s32 	%r11921, %r11920, %r11919;
	shl.b32 	%r11922, %r13942, 23;
	add.s32 	%r11923, %r11922, %r11921;
	shl.b32 	%r11924, %r13941, 22;
	add.s32 	%r11925, %r11924, %r11923;
	shl.b32 	%r11926, %r13940, 21;
	add.s32 	%r11927, %r11926, %r11925;
	shl.b32 	%r11928, %r13939, 20;
	add.s32 	%r11929, %r11928, %r11927;
	shl.b32 	%r11930, %r13938, 19;
	add.s32 	%r11931, %r11930, %r11929;
	shl.b32 	%r11932, %r13937, 18;
	add.s32 	%r11933, %r11932, %r11931;
	shl.b32 	%r11934, %r13936, 17;
	add.s32 	%r11935, %r11934, %r11933;
	shl.b32 	%r11936, %r13935, 16;
	add.s32 	%r11937, %r11936, %r11935;
	shl.b32 	%r11938, %r13934, 15;
	add.s32 	%r11939, %r11938, %r11937;
	shl.b32 	%r11940, %r13933, 14;
	add.s32 	%r11941, %r11940, %r11939;
	shl.b32 	%r11942, %r13932, 13;
	add.s32 	%r11943, %r11942, %r11941;
	shl.b32 	%r11944, %r13931, 12;
	add.s32 	%r11945, %r11944, %r11943;
	shl.b32 	%r11946, %r13930, 11;
	add.s32 	%r11947, %r11946, %r11945;
	shl.b32 	%r11948, %r13929, 10;
	add.s32 	%r11949, %r11948, %r11947;
	shl.b32 	%r11950, %r13928, 9;
	add.s32 	%r11951, %r11950, %r11949;
	shl.b32 	%r11952, %r13927, 8;
	add.s32 	%r11953, %r11952, %r11951;
	shl.b32 	%r11954, %r13926, 7;
	add.s32 	%r11955, %r11954, %r11953;
	shl.b32 	%r11956, %r13925, 6;
	add.s32 	%r11957, %r11956, %r11955;
	shl.b32 	%r11958, %r13924, 5;
	add.s32 	%r11959, %r11958, %r11957;
	shl.b32 	%r11960, %r13923, 4;
	add.s32 	%r11961, %r11960, %r11959;
	shl.b32 	%r11962, %r13922, 3;
	add.s32 	%r11963, %r11962, %r11961;
	shl.b32 	%r11964, %r13921, 2;
	add.s32 	%r11965, %r11964, %r11963;
	shl.b32 	%r11966, %r13920, 1;
	add.s32 	%r11967, %r11966, %r11965;
	add.s32 	%r11968, %r13919, %r11967;
	add.s32 	%r14045, %r11968, %r11906;
	mov.b32 	%r11969, 0;
	st.local.v4.u32 	[%rd1], {%r11969, %r11969, %r11969, %r11969};
	st.local.v4.u32 	[%rd1+16], {%r11969, %r11969, %r11969, %r11969};
	st.local.v4.u32 	[%rd1+32], {%r11969, %r11969, %r11969, %r11969};
	st.local.v4.u32 	[%rd1+48], {%r11969, %r11969, %r11969, %r11969};
	st.local.v4.u32 	[%rd1+64], {%r11969, %r11969, %r11969, %r11969};
	st.local.v4.u32 	[%rd1+80], {%r11969, %r11969, %r11969, %r11969};
	st.local.v4.u32 	[%rd1+96], {%r11969, %r11969, %r11969, %r11969};
	st.local.v2.u32 	[%rd1+112], {%r11969, %r11969};
	setp.eq.s32 	%p281, %r14045, 0;
	@%p281 bra 	$L__BB1_335;
	clz.b32 	%r11971, %r14045;
	sub.s32 	%r4635, 32, %r11971;
	xor.b32  	%r11972, %r11971, 31;
	setp.lt.u32 	%p282, %r11972, 7;
	mov.b32 	%r14044, 31;
	@%p282 bra 	$L__BB1_330;
	mov.b32 	%r14043, 0;
	mov.b32 	%r14044, 31;
$L__BB1_329:
	.pragma "nounroll";
	and.b32  	%r11975, %r14045, 1;
	shr.u32 	%r11976, %r14045, 1;
	and.b32  	%r11977, %r11976, 1;
	shr.u32 	%r11978, %r14045, 2;
	and.b32  	%r11979, %r11978, 1;
	shr.u32 	%r11980, %r14045, 3;
	and.b32  	%r11981, %r11980, 1;
	mul.wide.s32 	%rd361, %r14044, 4;
	add.s64 	%rd362, %rd1, %rd361;
	st.local.v4.u32 	[%rd362+-12], {%r11981, %r11979, %r11977, %r11975};
	shr.u32 	%r11982, %r14045, 4;
	and.b32  	%r11983, %r11982, 1;
	shr.u32 	%r11984, %r14045, 5;
	and.b32  	%r11985, %r11984, 1;
	shr.u32 	%r11986, %r14045, 6;
	and.b32  	%r11987, %r11986, 1;
	shr.u32 	%r11988, %r14045, 7;
	and.b32  	%r11989, %r11988, 1;
	st.local.v4.u32 	[%rd362+-28], {%r11989, %r11987, %r11985, %r11983};
	shr.u32 	%r14045, %r14045, 8;
	add.s32 	%r14044, %r14044, -8;
	add.s32 	%r14043, %r14043, 8;
	and.b32  	%r11990, %r4635, 56;
	setp.ne.s32 	%p283, %r14043, %r11990;
	@%p283 bra 	$L__BB1_329;
$L__BB1_330:
	and.b32  	%r11991, %r4635, 7;
	setp.eq.s32 	%p284, %r11991, 0;
	@%p284 bra 	$L__BB1_335;
	and.b32  	%r11992, %r4635, 7;
	setp.lt.u32 	%p285, %r11992, 4;
	@%p285 bra 	$L__BB1_333;
	and.b32  	%r11993, %r14045, 1;
	mul.wide.s32 	%rd363, %r14044, 4;
	add.s64 	%rd364, %rd1, %rd363;
	st.local.u32 	[%rd364], %r11993;
	shr.u32 	%r11994, %r14045, 1;
	and.b32  	%r11995, %r11994, 1;
	st.local.u32 	[%rd364+-4], %r11995;
	shr.u32 	%r11996, %r14045, 2;
	and.b32  	%r11997, %r11996, 1;
	st.local.u32 	[%rd364+-8], %r11997;
	shr.u32 	%r14045, %r14045, 4;
	add.s32 	%r14044, %r14044, -4;
$L__BB1_333:
	and.b32  	%r11998, %r4635, 2;
	setp.eq.s32 	%p286, %r11998, 0;
	@%p286 bra 	$L__BB1_335;
	and.b32  	%r11999, %r14045, 1;
	mul.wide.s32 	%rd365, %r14044, 4;
	add.s64 	%rd366, %rd1, %rd365;
	st.local.u32 	[%rd366], %r11999;
$L__BB1_335:
	ld.local.v4.u32 	{%r13417, %r13418, %r13419, %r13420}, [%rd1];
	ld.local.v4.u32 	{%r13421, %r13422, %r13423, %r13424}, [%rd1+16];
	ld.local.v4.u32 	{%r13425, %r13426, %r13427, %r13428}, [%rd1+32];
	ld.local.v4.u32 	{%r13429, %r13430, %r13431, %r13432}, [%rd1+48];
	ld.local.v4.u32 	{%r13433, %r13434, %r13435, %r13436}, [%rd1+64];
	ld.local.v4.u32 	{%r13437, %r13438, %r13439, %r13440}, [%rd1+80];
	ld.local.v4.u32 	{%r13441, %r13442, %r13443, %r13444}, [%rd1+96];
	ld.local.v4.u32 	{%r13445, %r13446, %r13447, %r13448}, [%rd1+112];
	setp.ne.s32 	%p287, %r13673, 3;
	@%p287 bra 	$L__BB1_173;
	ld.param.u64 	%rd377, [_Z18pbkdf2_hmac_sha256jPjS_S_S__param_3];
	mov.u32 	%r12000, %ctaid.x;
	mov.u32 	%r12001, %ntid.x;
	mov.u32 	%r12002, %tid.x;
	mad.lo.s32 	%r14048, %r12000, %r12001, %r12002;
	setp.gt.s32 	%p288, %r14048, 255;
	cvta.to.global.u64 	%rd56, %rd377;
	shr.u32 	%r12003, %r13641, 24;
	st.global.u8 	[%rd56+3], %r12003;
	shr.u32 	%r12004, %r13641, 16;
	st.global.u8 	[%rd56+2], %r12004;
	shr.u32 	%r12005, %r13641, 8;
	st.global.u8 	[%rd56+1], %r12005;
	st.global.u8 	[%rd56], %r13641;
	shr.u32 	%r12006, %r13642, 24;
	st.global.u8 	[%rd56+7], %r12006;
	shr.u32 	%r12007, %r13642, 16;
	st.global.u8 	[%rd56+6], %r12007;
	shr.u32 	%r12008, %r13642, 8;
	st.global.u8 	[%rd56+5], %r12008;
	st.global.u8 	[%rd56+4], %r13642;
	shr.u32 	%r12009, %r13643, 24;
	st.global.u8 	[%rd56+11], %r12009;
	shr.u32 	%r12010, %r13643, 16;
	st.global.u8 	[%rd56+10], %r12010;
	shr.u32 	%r12011, %r13643, 8;
	st.global.u8 	[%rd56+9], %r12011;
	st.global.u8 	[%rd56+8], %r13643;
	shr.u32 	%r12012, %r13644, 24;
	st.global.u8 	[%rd56+15], %r12012;
	shr.u32 	%r12013, %r13644, 16;
	st.global.u8 	[%rd56+14], %r12013;
	shr.u32 	%r12014, %r13644, 8;
	st.global.u8 	[%rd56+13], %r12014;
	st.global.u8 	[%rd56+12], %r13644;
	shr.u32 	%r12015, %r13645, 24;
	st.global.u8 	[%rd56+19], %r12015;
	shr.u32 	%r12016, %r13645, 16;
	st.global.u8 	[%rd56+18], %r12016;
	shr.u32 	%r12017, %r13645, 8;
	st.global.u8 	[%rd56+17], %r12017;
	st.global.u8 	[%rd56+16], %r13645;
	shr.u32 	%r12018, %r13646, 24;
	st.global.u8 	[%rd56+23], %r12018;
	shr.u32 	%r12019, %r13646, 16;
	st.global.u8 	[%rd56+22], %r12019;
	shr.u32 	%r12020, %r13646, 8;
	st.global.u8 	[%rd56+21], %r12020;
	st.global.u8 	[%rd56+20], %r13646;
	shr.u32 	%r12021, %r13647, 24;
	st.global.u8 	[%rd56+27], %r12021;
	shr.u32 	%r12022, %r13647, 16;
	st.global.u8 	[%rd56+26], %r12022;
	shr.u32 	%r12023, %r13647, 8;
	st.global.u8 	[%rd56+25], %r12023;
	st.global.u8 	[%rd56+24], %r13647;
	shr.u32 	%r12024, %r13648, 24;
	st.global.u8 	[%rd56+31], %r12024;
	shr.u32 	%r12025, %r13648, 16;
	st.global.u8 	[%rd56+30], %r12025;
	shr.u32 	%r12026, %r13648, 8;
	st.global.u8 	[%rd56+29], %r12026;
	st.global.u8 	[%rd56+28], %r13648;
	shr.u32 	%r12027, %r13649, 24;
	st.global.u8 	[%rd56+35], %r12027;
	shr.u32 	%r12028, %r13649, 16;
	st.global.u8 	[%rd56+34], %r12028;
	shr.u32 	%r12029, %r13649, 8;
	st.global.u8 	[%rd56+33], %r12029;
	st.global.u8 	[%rd56+32], %r13649;
	shr.u32 	%r12030, %r13650, 24;
	st.global.u8 	[%rd56+39], %r12030;
	shr.u32 	%r12031, %r13650, 16;
	st.global.u8 	[%rd56+38], %r12031;
	shr.u32 	%r12032, %r13650, 8;
	st.global.u8 	[%rd56+37], %r12032;
	st.global.u8 	[%rd56+36], %r13650;
	shr.u32 	%r12033, %r13651, 24;
	st.global.u8 	[%rd56+43], %r12033;
	shr.u32 	%r12034, %r13651, 16;
	st.global.u8 	[%rd56+42], %r12034;
	shr.u32 	%r12035, %r13651, 8;
	st.global.u8 	[%rd56+41], %r12035;
	st.global.u8 	[%rd56+40], %r13651;
	shr.u32 	%r12036, %r13652, 24;
	st.global.u8 	[%rd56+47], %r12036;
	shr.u32 	%r12037, %r13652, 16;
	st.global.u8 	[%rd56+46], %r12037;
	shr.u32 	%r12038, %r13652, 8;
	st.global.u8 	[%rd56+45], %r12038;
	st.global.u8 	[%rd56+44], %r13652;
	shr.u32 	%r12039, %r13653, 24;
	st.global.u8 	[%rd56+51], %r12039;
	shr.u32 	%r12040, %r13653, 16;
	st.global.u8 	[%rd56+50], %r12040;
	shr.u32 	%r12041, %r13653, 8;
	st.global.u8 	[%rd56+49], %r12041;
	st.global.u8 	[%rd56+48], %r13653;
	shr.u32 	%r12042, %r13654, 24;
	st.global.u8 	[%rd56+55], %r12042;
	shr.u32 	%r12043, %r13654, 16;
	st.global.u8 	[%rd56+54], %r12043;
	shr.u32 	%r12044, %r13654, 8;
	st.global.u8 	[%rd56+53], %r12044;
	st.global.u8 	[%rd56+52], %r13654;
	shr.u32 	%r12045, %r13655, 24;
	st.global.u8 	[%rd56+59], %r12045;
	shr.u32 	%r12046, %r13655, 16;
	st.global.u8 	[%rd56+58], %r12046;
	shr.u32 	%r12047, %r13655, 8;
	st.global.u8 	[%rd56+57], %r12047;
	st.global.u8 	[%rd56+56], %r13655;
	shr.u32 	%r12048, %r13656, 24;
	st.global.u8 	[%rd56+63], %r12048;
	shr.u32 	%r12049, %r13656, 16;
	st.global.u8 	[%rd56+62], %r12049;
	shr.u32 	%r12050, %r13656, 8;
	st.global.u8 	[%rd56+61], %r12050;
	st.global.u8 	[%rd56+60], %r13656;
	shr.u32 	%r12051, %r13657, 24;
	st.global.u8 	[%rd56+67], %r12051;
	shr.u32 	%r12052, %r13657, 16;
	st.global.u8 	[%rd56+66], %r12052;
	shr.u32 	%r12053, %r13657, 8;
	st.global.u8 	[%rd56+65], %r12053;
	st.global.u8 	[%rd56+64], %r13657;
	shr.u32 	%r12054, %r13658, 24;
	st.global.u8 	[%rd56+71], %r12054;
	shr.u32 	%r12055, %r13658, 16;
	st.global.u8 	[%rd56+70], %r12055;
	shr.u32 	%r12056, %r13658, 8;
	st.global.u8 	[%rd56+69], %r12056;
	st.global.u8 	[%rd56+68], %r13658;
	shr.u32 	%r12057, %r13659, 24;
	st.global.u8 	[%rd56+75], %r12057;
	shr.u32 	%r12058, %r13659, 16;
	st.global.u8 	[%rd56+74], %r12058;
	shr.u32 	%r12059, %r13659, 8;
	st.global.u8 	[%rd56+73], %r12059;
	st.global.u8 	[%rd56+72], %r13659;
	shr.u32 	%r12060, %r13660, 24;
	st.global.u8 	[%rd56+79], %r12060;
	shr.u32 	%r12061, %r13660, 16;
	st.global.u8 	[%rd56+78], %r12061;
	shr.u32 	%r12062, %r13660, 8;
	st.global.u8 	[%rd56+77], %r12062;
	st.global.u8 	[%rd56+76], %r13660;
	shr.u32 	%r12063, %r13661, 24;
	st.global.u8 	[%rd56+83], %r12063;
	shr.u32 	%r12064, %r13661, 16;
	st.global.u8 	[%rd56+82], %r12064;
	shr.u32 	%r12065, %r13661, 8;
	st.global.u8 	[%rd56+81], %r12065;
	st.global.u8 	[%rd56+80], %r13661;
	shr.u32 	%r12066, %r13662, 24;
	st.global.u8 	[%rd56+87], %r12066;
	shr.u32 	%r12067, %r13662, 16;
	st.global.u8 	[%rd56+86], %r12067;
	shr.u32 	%r12068, %r13662, 8;
	st.global.u8 	[%rd56+85], %r12068;
	st.global.u8 	[%rd56+84], %r13662;
	shr.u32 	%r12069, %r13663, 24;
	st.global.u8 	[%rd56+91], %r12069;
	shr.u32 	%r12070, %r13663, 16;
	st.global.u8 	[%rd56+90], %r12070;
	shr.u32 	%r12071, %r13663, 8;
	st.global.u8 	[%rd56+89], %r12071;
	st.global.u8 	[%rd56+88], %r13663;
	shr.u32 	%r12072, %r13664, 24;
	st.global.u8 	[%rd56+95], %r12072;
	shr.u32 	%r12073, %r13664, 16;
	st.global.u8 	[%rd56+94], %r12073;
	shr.u32 	%r12074, %r13664, 8;
	st.global.u8 	[%rd56+93], %r12074;
	st.global.u8 	[%rd56+92], %r13664;
	shr.u32 	%r12075, %r13665, 24;
	st.global.u8 	[%rd56+99], %r12075;
	shr.u32 	%r12076, %r13665, 16;
	st.global.u8 	[%rd56+98], %r12076;
	shr.u32 	%r12077, %r13665, 8;
	st.global.u8 	[%rd56+97], %r12077;
	st.global.u8 	[%rd56+96], %r13665;
	shr.u32 	%r12078, %r13666, 24;
	st.global.u8 	[%rd56+103], %r12078;
	shr.u32 	%r12079, %r13666, 16;
	st.global.u8 	[%rd56+102], %r12079;
	shr.u32 	%r12080, %r13666, 8;
	st.global.u8 	[%rd56+101], %r12080;
	st.global.u8 	[%rd56+100], %r13666;
	shr.u32 	%r12081, %r13667, 24;
	st.global.u8 	[%rd56+107], %r12081;
	shr.u32 	%r12082, %r13667, 16;
	st.global.u8 	[%rd56+106], %r12082;
	shr.u32 	%r12083, %r13667, 8;
	st.global.u8 	[%rd56+105], %r12083;
	st.global.u8 	[%rd56+104], %r13667;
	shr.u32 	%r12084, %r13668, 24;
	st.global.u8 	[%rd56+111], %r12084;
	shr.u32 	%r12085, %r13668, 16;
	st.global.u8 	[%rd56+110], %r12085;
	shr.u32 	%r12086, %r13668, 8;
	st.global.u8 	[%rd56+109], %r12086;
	st.global.u8 	[%rd56+108], %r13668;
	shr.u32 	%r12087, %r13669, 24;
	st.global.u8 	[%rd56+115], %r12087;
	shr.u32 	%r12088, %r13669, 16;
	st.global.u8 	[%rd56+114], %r12088;
	shr.u32 	%r12089, %r13669, 8;
	st.global.u8 	[%rd56+113], %r12089;
	st.global.u8 	[%rd56+112], %r13669;
	shr.u32 	%r12090, %r13670, 24;
	st.global.u8 	[%rd56+119], %r12090;
	shr.u32 	%r12091, %r13670, 16;
	st.global.u8 	[%rd56+118], %r12091;
	shr.u32 	%r12092, %r13670, 8;
	st.global.u8 	[%rd56+117], %r12092;
	st.global.u8 	[%rd56+116], %r13670;
	shr.u32 	%r12093, %r13671, 24;
	st.global.u8 	[%rd56+123], %r12093;
	shr.u32 	%r12094, %r13671, 16;
	st.global.u8 	[%rd56+122], %r12094;
	shr.u32 	%r12095, %r13671, 8;
	st.global.u8 	[%rd56+121], %r12095;
	st.global.u8 	[%rd56+120], %r13671;
	shr.u32 	%r12096, %r13672, 24;
	st.global.u8 	[%rd56+127], %r12096;
	shr.u32 	%r12097, %r13672, 16;
	st.global.u8 	[%rd56+126], %r12097;
	shr.u32 	%r12098, %r13672, 8;
	st.global.u8 	[%rd56+125], %r12098;
	st.global.u8 	[%rd56+124], %r13672;
	shr.u32 	%r12099, %r13609, 24;
	st.global.u8 	[%rd56+131], %r12099;
	shr.u32 	%r12100, %r13609, 16;
	st.global.u8 	[%rd56+130], %r12100;
	shr.u32 	%r12101, %r13609, 8;
	st.global.u8 	[%rd56+129], %r12101;
	st.global.u8 	[%rd56+128], %r13609;
	shr.u32 	%r12102, %r13610, 24;
	st.global.u8 	[%rd56+135], %r12102;
	shr.u32 	%r12103, %r13610, 16;
	st.global.u8 	[%rd56+134], %r12103;
	shr.u32 	%r12104, %r13610, 8;
	st.global.u8 	[%rd56+133], %r12104;
	st.global.u8 	[%rd56+132], %r13610;
	shr.u32 	%r12105, %r13611, 24;
	st.global.u8 	[%rd56+139], %r12105;
	shr.u32 	%r12106, %r13611, 16;
	st.global.u8 	[%rd56+138], %r12106;
	shr.u32 	%r12107, %r13611, 8;
	st.global.u8 	[%rd56+137], %r12107;
	st.global.u8 	[%rd56+136], %r13611;
	shr.u32 	%r12108, %r13612, 24;
	st.global.u8 	[%rd56+143], %r12108;
	shr.u32 	%r12109, %r13612, 16;
	st.global.u8 	[%rd56+142], %r12109;
	shr.u32 	%r12110, %r13612, 8;
	st.global.u8 	[%rd56+141], %r12110;
	st.global.u8 	[%rd56+140], %r13612;
	shr.u32 	%r12111, %r13613, 24;
	st.global.u8 	[%rd56+147], %r12111;
	shr.u32 	%r12112, %r13613, 16;
	st.global.u8 	[%rd56+146], %r12112;
	shr.u32 	%r12113, %r13613, 8;
	st.global.u8 	[%rd56+145], %r12113;
	st.global.u8 	[%rd56+144], %r13613;
	shr.u32 	%r12114, %r13614, 24;
	st.global.u8 	[%rd56+151], %r12114;
	shr.u32 	%r12115, %r13614, 16;
	st.global.u8 	[%rd56+150], %r12115;
	shr.u32 	%r12116, %r13614, 8;
	st.global.u8 	[%rd56+149], %r12116;
	st.global.u8 	[%rd56+148], %r13614;
	shr.u32 	%r12117, %r13615, 24;
	st.global.u8 	[%rd56+155], %r12117;
	shr.u32 	%r12118, %r13615, 16;
	st.global.u8 	[%rd56+154], %r12118;
	shr.u32 	%r12119, %r13615, 8;
	st.global.u8 	[%rd56+153], %r12119;
	st.global.u8 	[%rd56+152], %r13615;
	shr.u32 	%r12120, %r13616, 24;
	st.global.u8 	[%rd56+159], %r12120;
	shr.u32 	%r12121, %r13616, 16;
	st.global.u8 	[%rd56+158], %r12121;
	shr.u32 	%r12122, %r13616, 8;
	st.global.u8 	[%rd56+157], %r12122;
	st.global.u8 	[%rd56+156], %r13616;
	shr.u32 	%r12123, %r13617, 24;
	st.global.u8 	[%rd56+163], %r12123;
	shr.u32 	%r12124, %r13617, 16;
	st.global.u8 	[%rd56+162], %r12124;
	shr.u32 	%r12125, %r13617, 8;
	st.global.u8 	[%rd56+161], %r12125;
	st.global.u8 	[%rd56+160], %r13617;
	shr.u32 	%r12126, %r13618, 24;
	st.global.u8 	[%rd56+167], %r12126;
	shr.u32 	%r12127, %r13618, 16;
	st.global.u8 	[%rd56+166], %r12127;
	shr.u32 	%r12128, %r13618, 8;
	st.global.u8 	[%rd56+165], %r12128;
	st.global.u8 	[%rd56+164], %r13618;
	shr.u32 	%r12129, %r13619, 24;
	st.global.u8 	[%rd56+171], %r12129;
	shr.u32 	%r12130, %r13619, 16;
	st.global.u8 	[%rd56+170], %r12130;
	shr.u32 	%r12131, %r13619, 8;
	st.global.u8 	[%rd56+169], %r12131;
	st.global.u8 	[%rd56+168], %r13619;
	shr.u32 	%r12132, %r13620, 24;
	st.global.u8 	[%rd56+175], %r12132;
	shr.u32 	%r12133, %r13620, 16;
	st.global.u8 	[%rd56+174], %r12133;
	shr.u32 	%r12134, %r13620, 8;
	st.global.u8 	[%rd56+173], %r12134;
	st.global.u8 	[%rd56+172], %r13620;
	shr.u32 	%r12135, %r13621, 24;
	st.global.u8 	[%rd56+179], %r12135;
	shr.u32 	%r12136, %r13621, 16;
	st.global.u8 	[%rd56+178], %r12136;
	shr.u32 	%r12137, %r13621, 8;
	st.global.u8 	[%rd56+177], %r12137;
	st.global.u8 	[%rd56+176], %r13621;
	shr.u32 	%r12138, %r13622, 24;
	st.global.u8 	[%rd56+183], %r12138;
	shr.u32 	%r12139, %r13622, 16;
	st.global.u8 	[%rd56+182], %r12139;
	shr.u32 	%r12140, %r13622, 8;
	st.global.u8 	[%rd56+181], %r12140;
	st.global.u8 	[%rd56+180], %r13622;
	shr.u32 	%r12141, %r13623, 24;
	st.global.u8 	[%rd56+187], %r12141;
	shr.u32 	%r12142, %r13623, 16;
	st.global.u8 	[%rd56+186], %r12142;
	shr.u32 	%r12143, %r13623, 8;
	st.global.u8 	[%rd56+185], %r12143;
	st.global.u8 	[%rd56+184], %r13623;
	shr.u32 	%r12144, %r13624, 24;
	st.global.u8 	[%rd56+191], %r12144;
	shr.u32 	%r12145, %r13624, 16;
	st.global.u8 	[%rd56+190], %r12145;
	shr.u32 	%r12146, %r13624, 8;
	st.global.u8 	[%rd56+189], %r12146;
	st.global.u8 	[%rd56+188], %r13624;
	shr.u32 	%r12147, %r13625, 24;
	st.global.u8 	[%rd56+195], %r12147;
	shr.u32 	%r12148, %r13625, 16;
	st.global.u8 	[%rd56+194], %r12148;
	shr.u32 	%r12149, %r13625, 8;
	st.global.u8 	[%rd56+193], %r12149;
	st.global.u8 	[%rd56+192], %r13625;
	shr.u32 	%r12150, %r13626, 24;
	st.global.u8 	[%rd56+199], %r12150;
	shr.u32 	%r12151, %r13626, 16;
	st.global.u8 	[%rd56+198], %r12151;
	shr.u32 	%r12152, %r13626, 8;
	st.global.u8 	[%rd56+197], %r12152;
	st.global.u8 	[%rd56+196], %r13626;
	shr.u32 	%r12153, %r13627, 24;
	st.global.u8 	[%rd56+203], %r12153;
	shr.u32 	%r12154, %r13627, 16;
	st.global.u8 	[%rd56+202], %r12154;
	shr.u32 	%r12155, %r13627, 8;
	st.global.u8 	[%rd56+201], %r12155;
	st.global.u8 	[%rd56+200], %r13627;
	shr.u32 	%r12156, %r13628, 24;
	st.global.u8 	[%rd56+207], %r12156;
	shr.u32 	%r12157, %r13628, 16;
	st.global.u8 	[%rd56+206], %r12157;
	shr.u32 	%r12158, %r13628, 8;
	st.global.u8 	[%rd56+205], %r12158;
	st.global.u8 	[%rd56+204], %r13628;
	shr.u32 	%r12159, %r13629, 24;
	st.global.u8 	[%rd56+211], %r12159;
	shr.u32 	%r12160, %r13629, 16;
	st.global.u8 	[%rd56+210], %r12160;
	shr.u32 	%r12161, %r13629, 8;
	st.global.u8 	[%rd56+209], %r12161;
	st.global.u8 	[%rd56+208], %r13629;
	shr.u32 	%r12162, %r13630, 24;
	st.global.u8 	[%rd56+215], %r12162;
	shr.u32 	%r12163, %r13630, 16;
	st.global.u8 	[%rd56+214], %r12163;
	shr.u32 	%r12164, %r13630, 8;
	st.global.u8 	[%rd56+213], %r12164;
	st.global.u8 	[%rd56+212], %r13630;
	shr.u32 	%r12165, %r13631, 24;
	st.global.u8 	[%rd56+219], %r12165;
	shr.u32 	%r12166, %r13631, 16;
	st.global.u8 	[%rd56+218], %r12166;
	shr.u32 	%r12167, %r13631, 8;
	st.global.u8 	[%rd56+217], %r12167;
	st.global.u8 	[%rd56+216], %r13631;
	shr.u32 	%r12168, %r13632, 24;
	st.global.u8 	[%rd56+223], %r12168;
	shr.u32 	%r12169, %r13632, 16;
	st.global.u8 	[%rd56+222], %r12169;
	shr.u32 	%r12170, %r13632, 8;
	st.global.u8 	[%rd56+221], %r12170;
	st.global.u8 	[%rd56+220], %r13632;
	shr.u32 	%r12171, %r13633, 24;
	st.global.u8 	[%rd56+227], %r12171;
	shr.u32 	%r12172, %r13633, 16;
	st.global.u8 	[%rd56+226], %r12172;
	shr.u32 	%r12173, %r13633, 8;
	st.global.u8 	[%rd56+225], %r12173;
	st.global.u8 	[%rd56+224], %r13633;
	shr.u32 	%r12174, %r13634, 24;
	st.global.u8 	[%rd56+231], %r12174;
	shr.u32 	%r12175, %r13634, 16;
	st.global.u8 	[%rd56+230], %r12175;
	shr.u32 	%r12176, %r13634, 8;
	st.global.u8 	[%rd56+229], %r12176;
	st.global.u8 	[%rd56+228], %r13634;
	shr.u32 	%r12177, %r13635, 24;
	st.global.u8 	[%rd56+235], %r12177;
	shr.u32 	%r12178, %r13635, 16;
	st.global.u8 	[%rd56+234], %r12178;
	shr.u32 	%r12179, %r13635, 8;
	st.global.u8 	[%rd56+233], %r12179;
	st.global.u8 	[%rd56+232], %r13635;
	shr.u32 	%r12180, %r13636, 24;
	st.global.u8 	[%rd56+239], %r12180;
	shr.u32 	%r12181, %r13636, 16;
	st.global.u8 	[%rd56+238], %r12181;
	shr.u32 	%r12182, %r13636, 8;
	st.global.u8 	[%rd56+237], %r12182;
	st.global.u8 	[%rd56+236], %r13636;
	shr.u32 	%r12183, %r13637, 24;
	st.global.u8 	[%rd56+243], %r12183;
	shr.u32 	%r12184, %r13637, 16;
	st.global.u8 	[%rd56+242], %r12184;
	shr.u32 	%r12185, %r13637, 8;
	st.global.u8 	[%rd56+241], %r12185;
	st.global.u8 	[%rd56+240], %r13637;
	shr.u32 	%r12186, %r13638, 24;
	st.global.u8 	[%rd56+247], %r12186;
	shr.u32 	%r12187, %r13638, 16;
	st.global.u8 	[%rd56+246], %r12187;
	shr.u32 	%r12188, %r13638, 8;
	st.global.u8 	[%rd56+245], %r12188;
	st.global.u8 	[%rd56+244], %r13638;
	shr.u32 	%r12189, %r13639, 24;
	st.global.u8 	[%rd56+251], %r12189;
	shr.u32 	%r12190, %r13639, 16;
	st.global.u8 	[%rd56+250], %r12190;
	shr.u32 	%r12191, %r13639, 8;
	st.global.u8 	[%rd56+249], %r12191;
	st.global.u8 	[%rd56+248], %r13639;
	shr.u32 	%r12192, %r13640, 24;
	st.global.u8 	[%rd56+255], %r12192;
	shr.u32 	%r12193, %r13640, 16;
	st.global.u8 	[%rd56+254], %r12193;
	shr.u32 	%r12194, %r13640, 8;
	st.global.u8 	[%rd56+253], %r12194;
	st.global.u8 	[%rd56+252], %r13640;
	shr.u32 	%r12195, %r13577, 24;
	st.global.u8 	[%rd56+259], %r12195;
	shr.u32 	%r12196, %r13577, 16;
	st.global.u8 	[%rd56+258], %r12196;
	shr.u32 	%r12197, %r13577, 8;
	st.global.u8 	[%rd56+257], %r12197;
	st.global.u8 	[%rd56+256], %r13577;
	shr.u32 	%r12198, %r13578, 24;
	st.global.u8 	[%rd56+263], %r12198;
	shr.u32 	%r12199, %r13578, 16;
	st.global.u8 	[%rd56+262], %r12199;
	shr.u32 	%r12200, %r13578, 8;
	st.global.u8 	[%rd56+261], %r12200;
	st.global.u8 	[%rd56+260], %r13578;
	shr.u32 	%r12201, %r13579, 24;
	st.global.u8 	[%rd56+267], %r12201;
	shr.u32 	%r12202, %r13579, 16;
	st.global.u8 	[%rd56+266], %r12202;
	shr.u32 	%r12203, %r13579, 8;
	st.global.u8 	[%rd56+265], %r12203;
	st.global.u8 	[%rd56+264], %r13579;
	shr.u32 	%r12204, %r13580, 24;
	st.global.u8 	[%rd56+271], %r12204;
	shr.u32 	%r12205, %r13580, 16;
	st.global.u8 	[%rd56+270], %r12205;
	shr.u32 	%r12206, %r13580, 8;
	st.global.u8 	[%rd56+269], %r12206;
	st.global.u8 	[%rd56+268], %r13580;
	shr.u32 	%r12207, %r13581, 24;
	st.global.u8 	[%rd56+275], %r12207;
	shr.u32 	%r12208, %r13581, 16;
	st.global.u8 	[%rd56+274], %r12208;
	shr.u32 	%r12209, %r13581, 8;
	st.global.u8 	[%rd56+273], %r12209;
	st.global.u8 	[%rd56+272], %r13581;
	shr.u32 	%r12210, %r13582, 24;
	st.global.u8 	[%rd56+279], %r12210;
	shr.u32 	%r12211, %r13582, 16;
	st.global.u8 	[%rd56+278], %r12211;
	shr.u32 	%r12212, %r13582, 8;
	st.global.u8 	[%rd56+277], %r12212;
	st.global.u8 	[%rd56+276], %r13582;
	shr.u32 	%r12213, %r13583, 24;
	st.global.u8 	[%rd56+283], %r12213;
	shr.u32 	%r12214, %r13583, 16;
	st.global.u8 	[%rd56+282], %r12214;
	shr.u32 	%r12215, %r13583, 8;
	st.global.u8 	[%rd56+281], %r12215;
	st.global.u8 	[%rd56+280], %r13583;
	shr.u32 	%r12216, %r13584, 24;
	st.global.u8 	[%rd56+287], %r12216;
	shr.u32 	%r12217, %r13584, 16;
	st.global.u8 	[%rd56+286], %r12217;
	shr.u32 	%r12218, %r13584, 8;
	st.global.u8 	[%rd56+285], %r12218;
	st.global.u8 	[%rd56+284], %r13584;
	shr.u32 	%r12219, %r13585, 24;
	st.global.u8 	[%rd56+291], %r12219;
	shr.u32 	%r12220, %r13585, 16;
	st.global.u8 	[%rd56+290], %r12220;
	shr.u32 	%r12221, %r13585, 8;
	st.global.u8 	[%rd56+289], %r12221;
	st.global.u8 	[%rd56+288], %r13585;
	shr.u32 	%r12222, %r13586, 24;
	st.global.u8 	[%rd56+295], %r12222;
	shr.u32 	%r12223, %r13586, 16;
	st.global.u8 	[%rd56+294], %r12223;
	shr.u32 	%r12224, %r13586, 8;
	st.global.u8 	[%rd56+293], %r12224;
	st.global.u8 	[%rd56+292], %r13586;
	shr.u32 	%r12225, %r13587, 24;
	st.global.u8 	[%rd56+299], %r12225;
	shr.u32 	%r12226, %r13587, 16;
	st.global.u8 	[%rd56+298], %r12226;
	shr.u32 	%r12227, %r13587, 8;
	st.global.u8 	[%rd56+297], %r12227;
	st.global.u8 	[%rd56+296], %r13587;
	shr.u32 	%r12228, %r13588, 24;
	st.global.u8 	[%rd56+303], %r12228;
	shr.u32 	%r12229, %r13588, 16;
	st.global.u8 	[%rd56+302], %r12229;
	shr.u32 	%r12230, %r13588, 8;
	st.global.u8 	[%rd56+301], %r12230;
	st.global.u8 	[%rd56+300], %r13588;
	shr.u32 	%r12231, %r13589, 24;
	st.global.u8 	[%rd56+307], %r12231;
	shr.u32 	%r12232, %r13589, 16;
	st.global.u8 	[%rd56+306], %r12232;
	shr.u32 	%r12233, %r13589, 8;
	st.global.u8 	[%rd56+305], %r12233;
	st.global.u8 	[%rd56+304], %r13589;
	shr.u32 	%r12234, %r13590, 24;
	st.global.u8 	[%rd56+311], %r12234;
	shr.u32 	%r12235, %r13590, 16;
	st.global.u8 	[%rd56+310], %r12235;
	shr.u32 	%r12236, %r13590, 8;
	st.global.u8 	[%rd56+309], %r12236;
	st.global.u8 	[%rd56+308], %r13590;
	shr.u32 	%r12237, %r13591, 24;
	st.global.u8 	[%rd56+315], %r12237;
	shr.u32 	%r12238, %r13591, 16;
	st.global.u8 	[%rd56+314], %r12238;
	shr.u32 	%r12239, %r13591, 8;
	st.global.u8 	[%rd56+313], %r12239;
	st.global.u8 	[%rd56+312], %r13591;
	shr.u32 	%r12240, %r13592, 24;
	st.global.u8 	[%rd56+319], %r12240;
	shr.u32 	%r12241, %r13592, 16;
	st.global.u8 	[%rd56+318], %r12241;
	shr.u32 	%r12242, %r13592, 8;
	st.global.u8 	[%rd56+317], %r12242;
	st.global.u8 	[%rd56+316], %r13592;
	shr.u32 	%r12243, %r13593, 24;
	st.global.u8 	[%rd56+323], %r12243;
	shr.u32 	%r12244, %r13593, 16;
	st.global.u8 	[%rd56+322], %r12244;
	shr.u32 	%r12245, %r13593, 8;
	st.global.u8 	[%rd56+321], %r12245;
	st.global.u8 	[%rd56+320], %r13593;
	shr.u32 	%r12246, %r13594, 24;
	st.global.u8 	[%rd56+327], %r12246;
	shr.u32 	%r12247, %r13594, 16;
	st.global.u8 	[%rd56+326], %r12247;
	shr.u32 	%r12248, %r13594, 8;
	st.global.u8 	[%rd56+325], %r12248;
	st.global.u8 	[%rd56+324], %r13594;
	shr.u32 	%r12249, %r13595, 24;
	st.global.u8 	[%rd56+331], %r12249;
	shr.u32 	%r12250, %r13595, 16;
	st.global.u8 	[%rd56+330], %r12250;
	shr.u32 	%r12251, %r13595, 8;
	st.global.u8 	[%rd56+329], %r12251;
	st.global.u8 	[%rd56+328], %r13595;
	shr.u32 	%r12252, %r13596, 24;
	st.global.u8 	[%rd56+335], %r12252;
	shr.u32 	%r12253, %r13596, 16;
	st.global.u8 	[%rd56+334], %r12253;
	shr.u32 	%r12254, %r13596, 8;
	st.global.u8 	[%rd56+333], %r12254;
	st.global.u8 	[%rd56+332], %r13596;
	shr.u32 	%r12255, %r13597, 24;
	st.global.u8 	[%rd56+339], %r12255;
	shr.u32 	%r12256, %r13597, 16;
	st.global.u8 	[%rd56+338], %r12256;
	shr.u32 	%r12257, %r13597, 8;
	st.global.u8 	[%rd56+337], %r12257;
	st.global.u8 	[%rd56+336], %r13597;
	shr.u32 	%r12258, %r13598, 24;
	st.global.u8 	[%rd56+343], %r12258;
	shr.u32 	%r12259, %r13598, 16;
	st.global.u8 	[%rd56+342], %r12259;
	shr.u32 	%r12260, %r13598, 8;
	st.global.u8 	[%rd56+341], %r12260;
	st.global.u8 	[%rd56+340], %r13598;
	shr.u32 	%r12261, %r13599, 24;
	st.global.u8 	[%rd56+347], %r12261;
	shr.u32 	%r12262, %r13599, 16;
	st.global.u8 	[%rd56+346], %r12262;
	shr.u32 	%r12263, %r13599, 8;
	st.global.u8 	[%rd56+345], %r12263;
	st.global.u8 	[%rd56+344], %r13599;
	shr.u32 	%r12264, %r13600, 24;
	st.global.u8 	[%rd56+351], %r12264;
	shr.u32 	%r12265, %r13600, 16;
	st.global.u8 	[%rd56+350], %r12265;
	shr.u32 	%r12266, %r13600, 8;
	st.global.u8 	[%rd56+349], %r12266;
	st.global.u8 	[%rd56+348], %r13600;
	shr.u32 	%r12267, %r13601, 24;
	st.global.u8 	[%rd56+355], %r12267;
	shr.u32 	%r12268, %r13601, 16;
	st.global.u8 	[%rd56+354], %r12268;
	shr.u32 	%r12269, %r13601, 8;
	st.global.u8 	[%rd56+353], %r12269;
	st.global.u8 	[%rd56+352], %r13601;
	shr.u32 	%r12270, %r13602, 24;
	st.global.u8 	[%rd56+359], %r12270;
	shr.u32 	%r12271, %r13602, 16;
	st.global.u8 	[%rd56+358], %r12271;
	shr.u32 	%r12272, %r13602, 8;
	st.global.u8 	[%rd56+357], %r12272;
	st.global.u8 	[%rd56+356], %r13602;
	shr.u32 	%r12273, %r13603, 24;
	st.global.u8 	[%rd56+363], %r12273;
	shr.u32 	%r12274, %r13603, 16;
	st.global.u8 	[%rd56+362], %r12274;
	shr.u32 	%r12275, %r13603, 8;
	st.global.u8 	[%rd56+361], %r12275;
	st.global.u8 	[%rd56+360], %r13603;
	shr.u32 	%r12276, %r13604, 24;
	st.global.u8 	[%rd56+367], %r12276;
	shr.u32 	%r12277, %r13604, 16;
	st.global.u8 	[%rd56+366], %r12277;
	shr.u32 	%r12278, %r13604, 8;
	st.global.u8 	[%rd56+365], %r12278;
	st.global.u8 	[%rd56+364], %r13604;
	shr.u32 	%r12279, %r13605, 24;
	st.global.u8 	[%rd56+371], %r12279;
	shr.u32 	%r12280, %r13605, 16;
	st.global.u8 	[%rd56+370], %r12280;
	shr.u32 	%r12281, %r13605, 8;
	st.global.u8 	[%rd56+369], %r12281;
	st.global.u8 	[%rd56+368], %r13605;
	shr.u32 	%r12282, %r13606, 24;
	st.global.u8 	[%rd56+375], %r12282;
	shr.u32 	%r12283, %r13606, 16;
	st.global.u8 	[%rd56+374], %r12283;
	shr.u32 	%r12284, %r13606, 8;
	st.global.u8 	[%rd56+373], %r12284;
	st.global.u8 	[%rd56+372], %r13606;
	shr.u32 	%r12285, %r13607, 24;
	st.global.u8 	[%rd56+379], %r12285;
	shr.u32 	%r12286, %r13607, 16;
	st.global.u8 	[%rd56+378], %r12286;
	shr.u32 	%r12287, %r13607, 8;
	st.global.u8 	[%rd56+377], %r12287;
	st.global.u8 	[%rd56+376], %r13607;
	shr.u32 	%r12288, %r13608, 24;
	st.global.u8 	[%rd56+383], %r12288;
	shr.u32 	%r12289, %r13608, 16;
	st.global.u8 	[%rd56+382], %r12289;
	shr.u32 	%r12290, %r13608, 8;
	st.global.u8 	[%rd56+381], %r12290;
	st.global.u8 	[%rd56+380], %r13608;
	shr.u32 	%r12291, %r13545, 24;
	st.global.u8 	[%rd56+387], %r12291;
	shr.u32 	%r12292, %r13545, 16;
	st.global.u8 	[%rd56+386], %r12292;
	shr.u32 	%r12293, %r13545, 8;
	st.global.u8 	[%rd56+385], %r12293;
	st.global.u8 	[%rd56+384], %r13545;
	shr.u32 	%r12294, %r13546, 24;
	st.global.u8 	[%rd56+391], %r12294;
	shr.u32 	%r12295, %r13546, 16;
	st.global.u8 	[%rd56+390], %r12295;
	shr.u32 	%r12296, %r13546, 8;
	st.global.u8 	[%rd56+389], %r12296;
	st.global.u8 	[%rd56+388], %r13546;
	shr.u32 	%r12297, %r13547, 24;
	st.global.u8 	[%rd56+395], %r12297;
	shr.u32 	%r12298, %r13547, 16;
	st.global.u8 	[%rd56+394], %r12298;
	shr.u32 	%r12299, %r13547, 8;
	st.global.u8 	[%rd56+393], %r12299;
	st.global.u8 	[%rd56+392], %r13547;
	shr.u32 	%r12300, %r13548, 24;
	st.global.u8 	[%rd56+399], %r12300;
	shr.u32 	%r12301, %r13548, 16;
	st.global.u8 	[%rd56+398], %r12301;
	shr.u32 	%r12302, %r13548, 8;
	st.global.u8 	[%rd56+397], %r12302;
	st.global.u8 	[%rd56+396], %r13548;
	shr.u32 	%r12303, %r13549, 24;
	st.global.u8 	[%rd56+403], %r12303;
	shr.u32 	%r12304, %r13549, 16;
	st.global.u8 	[%rd56+402], %r12304;
	shr.u32 	%r12305, %r13549, 8;
	st.global.u8 	[%rd56+401], %r12305;
	st.global.u8 	[%rd56+400], %r13549;
	shr.u32 	%r12306, %r13550, 24;
	st.global.u8 	[%rd56+407], %r12306;
	shr.u32 	%r12307, %r13550, 16;
	st.global.u8 	[%rd56+406], %r12307;
	shr.u32 	%r12308, %r13550, 8;
	st.global.u8 	[%rd56+405], %r12308;
	st.global.u8 	[%rd56+404], %r13550;
	shr.u32 	%r12309, %r13551, 24;
	st.global.u8 	[%rd56+411], %r12309;
	shr.u32 	%r12310, %r13551, 16;
	st.global.u8 	[%rd56+410], %r12310;
	shr.u32 	%r12311, %r13551, 8;
	st.global.u8 	[%rd56+409], %r12311;
	st.global.u8 	[%rd56+408], %r13551;
	shr.u32 	%r12312, %r13552, 24;
	st.global.u8 	[%rd56+415], %r12312;
	shr.u32 	%r12313, %r13552, 16;
	st.global.u8 	[%rd56+414], %r12313;
	shr.u32 	%r12314, %r13552, 8;
	st.global.u8 	[%rd56+413], %r12314;
	st.global.u8 	[%rd56+412], %r13552;
	shr.u32 	%r12315, %r13553, 24;
	st.global.u8 	[%rd56+419], %r12315;
	shr.u32 	%r12316, %r13553, 16;
	st.global.u8 	[%rd56+418], %r12316;
	shr.u32 	%r12317, %r13553, 8;
	st.global.u8 	[%rd56+417], %r12317;
	st.global.u8 	[%rd56+416], %r13553;
	shr.u32 	%r12318, %r13554, 24;
	st.global.u8 	[%rd56+423], %r12318;
	shr.u32 	%r12319, %r13554, 16;
	st.global.u8 	[%rd56+422], %r12319;
	shr.u32 	%r12320, %r13554, 8;
	st.global.u8 	[%rd56+421], %r12320;
	st.global.u8 	[%rd56+420], %r13554;
	shr.u32 	%r12321, %r13555, 24;
	st.global.u8 	[%rd56+427], %r12321;
	shr.u32 	%r12322, %r13555, 16;
	st.global.u8 	[%rd56+426], %r12322;
	shr.u32 	%r12323, %r13555, 8;
	st.global.u8 	[%rd56+425], %r12323;
	st.global.u8 	[%rd56+424], %r13555;
	shr.u32 	%r12324, %r13556, 24;
	st.global.u8 	[%rd56+431], %r12324;
	shr.u32 	%r12325, %r13556, 16;
	st.global.u8 	[%rd56+430], %r12325;
	shr.u32 	%r12326, %r13556, 8;
	st.global.u8 	[%rd56+429], %r12326;
	st.global.u8 	[%rd56+428], %r13556;
	shr.u32 	%r12327, %r13557, 24;
	st.global.u8 	[%rd56+435], %r12327;
	shr.u32 	%r12328, %r13557, 16;
	st.global.u8 	[%rd56+434], %r12328;
	shr.u32 	%r12329, %r13557, 8;
	st.global.u8 	[%rd56+433], %r12329;
	st.global.u8 	[%rd56+432], %r13557;
	shr.u32 	%r12330, %r13558, 24;
	st.global.u8 	[%rd56+439], %r12330;
	shr.u32 	%r12331, %r13558, 16;
	st.global.u8 	[%rd56+438], %r12331;
	shr.u32 	%r12332, %r13558, 8;
	st.global.u8 	[%rd56+437], %r12332;
	st.global.u8 	[%rd56+436], %r13558;
	shr.u32 	%r12333, %r13559, 24;
	st.global.u8 	[%rd56+443], %r12333;
	shr.u32 	%r12334, %r13559, 16;
	st.global.u8 	[%rd56+442], %r12334;
	shr.u32 	%r12335, %r13559, 8;
	st.global.u8 	[%rd56+441], %r12335;
	st.global.u8 	[%rd56+440], %r13559;
	shr.u32 	%r12336, %r13560, 24;
	st.global.u8 	[%rd56+447], %r12336;
	shr.u32 	%r12337, %r13560, 16;
	st.global.u8 	[%rd56+446], %r12337;
	shr.u32 	%r12338, %r13560, 8;
	st.global.u8 	[%rd56+445], %r12338;
	st.global.u8 	[%rd56+444], %r13560;
	shr.u32 	%r12339, %r13561, 24;
	st.global.u8 	[%rd56+451], %r12339;
	shr.u32 	%r12340, %r13561, 16;
	st.global.u8 	[%rd56+450], %r12340;
	shr.u32 	%r12341, %r13561, 8;
	st.global.u8 	[%rd56+449], %r12341;
	st.global.u8 	[%rd56+448], %r13561;
	shr.u32 	%r12342, %r13562, 24;
	st.global.u8 	[%rd56+455], %r12342;
	shr.u32 	%r12343, %r13562, 16;
	st.global.u8 	[%rd56+454], %r12343;
	shr.u32 	%r12344, %r13562, 8;
	st.global.u8 	[%rd56+453], %r12344;
	st.global.u8 	[%rd56+452], %r13562;
	shr.u32 	%r12345, %r13563, 24;
	st.global.u8 	[%rd56+459], %r12345;
	shr.u32 	%r12346, %r13563, 16;
	st.global.u8 	[%rd56+458], %r12346;
	shr.u32 	%r12347, %r13563, 8;
	st.global.u8 	[%rd56+457], %r12347;
	st.global.u8 	[%rd56+456], %r13563;
	shr.u32 	%r12348, %r13564, 24;
	st.global.u8 	[%rd56+463], %r12348;
	shr.u32 	%r12349, %r13564, 16;
	st.global.u8 	[%rd56+462], %r12349;
	shr.u32 	%r12350, %r13564, 8;
	st.global.u8 	[%rd56+461], %r12350;
	st.global.u8 	[%rd56+460], %r13564;
	shr.u32 	%r12351, %r13565, 24;
	st.global.u8 	[%rd56+467], %r12351;
	shr.u32 	%r12352, %r13565, 16;
	st.global.u8 	[%rd56+466], %r12352;
	shr.u32 	%r12353, %r13565, 8;
	st.global.u8 	[%rd56+465], %r12353;
	st.global.u8 	[%rd56+464], %r13565;
	shr.u32 	%r12354, %r13566, 24;
	st.global.u8 	[%rd56+471], %r12354;
	shr.u32 	%r12355, %r13566, 16;
	st.global.u8 	[%rd56+470], %r12355;
	shr.u32 	%r12356, %r13566, 8;
	st.global.u8 	[%rd56+469], %r12356;
	st.global.u8 	[%rd56+468], %r13566;
	shr.u32 	%r12357, %r13567, 24;
	st.global.u8 	[%rd56+475], %r12357;
	shr.u32 	%r12358, %r13567, 16;
	st.global.u8 	[%rd56+474], %r12358;
	shr.u32 	%r12359, %r13567, 8;
	st.global.u8 	[%rd56+473], %r12359;
	st.global.u8 	[%rd56+472], %r13567;
	shr.u32 	%r12360, %r13568, 24;
	st.global.u8 	[%rd56+479], %r12360;
	shr.u32 	%r12361, %r13568, 16;
	st.global.u8 	[%rd56+478], %r12361;
	shr.u32 	%r12362, %r13568, 8;
	st.global.u8 	[%rd56+477], %r12362;
	st.global.u8 	[%rd56+476], %r13568;
	shr.u32 	%r12363, %r13569, 24;
	st.global.u8 	[%rd56+483], %r12363;
	shr.u32 	%r12364, %r13569, 16;
	st.global.u8 	[%rd56+482], %r12364;
	shr.u32 	%r12365, %r13569, 8;
	st.global.u8 	[%rd56+481], %r12365;
	st.global.u8 	[%rd56+480], %r13569;
	shr.u32 	%r12366, %r13570, 24;
	st.global.u8 	[%rd56+487], %r12366;
	shr.u32 	%r12367, %r13570, 16;
	st.global.u8 	[%rd56+486], %r12367;
	shr.u32 	%r12368, %r13570, 8;
	st.global.u8 	[%rd56+485], %r12368;
	st.global.u8 	[%rd56+484], %r13570;
	shr.u32 	%r12369, %r13571, 24;
	st.global.u8 	[%rd56+491], %r12369;
	shr.u32 	%r12370, %r13571, 16;
	st.global.u8 	[%rd56+490], %r12370;
	shr.u32 	%r12371, %r13571, 8;
	st.global.u8 	[%rd56+489], %r12371;
	st.global.u8 	[%rd56+488], %r13571;
	shr.u32 	%r12372, %r13572, 24;
	st.global.u8 	[%rd56+495], %r12372;
	shr.u32 	%r12373, %r13572, 16;
	st.global.u8 	[%rd56+494], %r12373;
	shr.u32 	%r12374, %r13572, 8;
	st.global.u8 	[%rd56+493], %r12374;
	st.global.u8 	[%rd56+492], %r13572;
	shr.u32 	%r12375, %r13573, 24;
	st.global.u8 	[%rd56+499], %r12375;
	shr.u32 	%r12376, %r13573, 16;
	st.global.u8 	[%rd56+498], %r12376;
	shr.u32 	%r12377, %r13573, 8;
	st.global.u8 	[%rd56+497], %r12377;
	st.global.u8 	[%rd56+496], %r13573;
	shr.u32 	%r12378, %r13574, 24;
	st.global.u8 	[%rd56+503], %r12378;
	shr.u32 	%r12379, %r13574, 16;
	st.global.u8 	[%rd56+502], %r12379;
	shr.u32 	%r12380, %r13574, 8;
	st.global.u8 	[%rd56+501], %r12380;
	st.global.u8 	[%rd56+500], %r13574;
	shr.u32 	%r12381, %r13575, 24;
	st.global.u8 	[%rd56+507], %r12381;
	shr.u32 	%r12382, %r13575, 16;
	st.global.u8 	[%rd56+506], %r12382;
	shr.u32 	%r12383, %r13575, 8;
	st.global.u8 	[%rd56+505], %r12383;
	st.global.u8 	[%rd56+504], %r13575;
	shr.u32 	%r12384, %r13576, 24;
	st.global.u8 	[%rd56+511], %r12384;
	shr.u32 	%r12385, %r13576, 16;
	st.global.u8 	[%rd56+510], %r12385;
	shr.u32 	%r12386, %r13576, 8;
	st.global.u8 	[%rd56+509], %r12386;
	st.global.u8 	[%rd56+508], %r13576;
	shr.u32 	%r12387, %r13513, 24;
	st.global.u8 	[%rd56+515], %r12387;
	shr.u32 	%r12388, %r13513, 16;
	st.global.u8 	[%rd56+514], %r12388;
	shr.u32 	%r12389, %r13513, 8;
	st.global.u8 	[%rd56+513], %r12389;
	st.global.u8 	[%rd56+512], %r13513;
	shr.u32 	%r12390, %r13514, 24;
	st.global.u8 	[%rd56+519], %r12390;
	shr.u32 	%r12391, %r13514, 16;
	st.global.u8 	[%rd56+518], %r12391;
	shr.u32 	%r12392, %r13514, 8;
	st.global.u8 	[%rd56+517], %r12392;
	st.global.u8 	[%rd56+516], %r13514;
	shr.u32 	%r12393, %r13515, 24;
	st.global.u8 	[%rd56+523], %r12393;
	shr.u32 	%r12394, %r13515, 16;
	st.global.u8 	[%rd56+522], %r12394;
	shr.u32 	%r12395, %r13515, 8;
	st.global.u8 	[%rd56+521], %r12395;
	st.global.u8 	[%rd56+520], %r13515;
	shr.u32 	%r12396, %r13516, 24;
	st.global.u8 	[%rd56+527], %r12396;
	shr.u32 	%r12397, %r13516, 16;
	st.global.u8 	[%rd56+526], %r12397;
	shr.u32 	%r12398, %r13516, 8;
	st.global.u8 	[%rd56+525], %r12398;
	st.global.u8 	[%rd56+524], %r13516;
	shr.u32 	%r12399, %r13517, 24;
	st.global.u8 	[%rd56+531], %r12399;
	shr.u32 	%r12400, %r13517, 16;
	st.global.u8 	[%rd56+530], %r12400;
	shr.u32 	%r12401, %r13517, 8;
	st.global.u8 	[%rd56+529], %r12401;
	st.global.u8 	[%rd56+528], %r13517;
	shr.u32 	%r12402, %r13518, 24;
	st.global.u8 	[%rd56+535], %r12402;
	shr.u32 	%r12403, %r13518, 16;
	st.global.u8 	[%rd56+534], %r12403;
	shr.u32 	%r12404, %r13518, 8;
	st.global.u8 	[%rd56+533], %r12404;
	st.global.u8 	[%rd56+532], %r13518;
	shr.u32 	%r12405, %r13519, 24;
	st.global.u8 	[%rd56+539], %r12405;
	shr.u32 	%r12406, %r13519, 16;
	st.global.u8 	[%rd56+538], %r12406;
	shr.u32 	%r12407, %r13519, 8;
	st.global.u8 	[%rd56+537], %r12407;
	st.global.u8 	[%rd56+536], %r13519;
	shr.u32 	%r12408, %r13520, 24;
	st.global.u8 	[%rd56+543], %r12408;
	shr.u32 	%r12409, %r13520, 16;
	st.global.u8 	[%rd56+542], %r12409;
	shr.u32 	%r12410, %r13520, 8;
	st.global.u8 	[%rd56+541], %r12410;
	st.global.u8 	[%rd56+540], %r13520;
	shr.u32 	%r12411, %r13521, 24;
	st.global.u8 	[%rd56+547], %r12411;
	shr.u32 	%r12412, %r13521, 16;
	st.global.u8 	[%rd56+546], %r12412;
	shr.u32 	%r12413, %r13521, 8;
	st.global.u8 	[%rd56+545], %r12413;
	st.global.u8 	[%rd56+544], %r13521;
	shr.u32 	%r12414, %r13522, 24;
	st.global.u8 	[%rd56+551], %r12414;
	shr.u32 	%r12415, %r13522, 16;
	st.global.u8 	[%rd56+550], %r12415;
	shr.u32 	%r12416, %r13522, 8;
	st.global.u8 	[%rd56+549], %r12416;
	st.global.u8 	[%rd56+548], %r13522;
	shr.u32 	%r12417, %r13523, 24;
	st.global.u8 	[%rd56+555], %r12417;
	shr.u32 	%r12418, %r13523, 16;
	st.global.u8 	[%rd56+554], %r12418;
	shr.u32 	%r12419, %r13523, 8;
	st.global.u8 	[%rd56+553], %r12419;
	st.global.u8 	[%rd56+552], %r13523;
	shr.u32 	%r12420, %r13524, 24;
	st.global.u8 	[%rd56+559], %r12420;
	shr.u32 	%r12421, %r13524, 16;
	st.global.u8 	[%rd56+558], %r12421;
	shr.u32 	%r12422, %r13524, 8;
	st.global.u8 	[%rd56+557], %r12422;
	st.global.u8 	[%rd56+556], %r13524;
	shr.u32 	%r12423, %r13525, 24;
	st.global.u8 	[%rd56+563], %r12423;
	shr.u32 	%r12424, %r13525, 16;
	st.global.u8 	[%rd56+562], %r12424;
	shr.u32 	%r12425, %r13525, 8;
	st.global.u8 	[%rd56+561], %r12425;
	st.global.u8 	[%rd56+560], %r13525;
	shr.u32 	%r12426, %r13526, 24;
	st.global.u8 	[%rd56+567], %r12426;
	shr.u32 	%r12427, %r13526, 16;
	st.global.u8 	[%rd56+566], %r12427;
	shr.u32 	%r12428, %r13526, 8;
	st.global.u8 	[%rd56+565], %r12428;
	st.global.u8 	[%rd56+564], %r13526;
	shr.u32 	%r12429, %r13527, 24;
	st.global.u8 	[%rd56+571], %r12429;
	shr.u32 	%r12430, %r13527, 16;
	st.global.u8 	[%rd56+570], %r12430;
	shr.u32 	%r12431, %r13527, 8;
	st.global.u8 	[%rd56+569], %r12431;
	st.global.u8 	[%rd56+568], %r13527;
	shr.u32 	%r12432, %r13528, 24;
	st.global.u8 	[%rd56+575], %r12432;
	shr.u32 	%r12433, %r13528, 16;
	st.global.u8 	[%rd56+574], %r12433;
	shr.u32 	%r12434, %r13528, 8;
	st.global.u8 	[%rd56+573], %r12434;
	st.global.u8 	[%rd56+572], %r13528;
	shr.u32 	%r12435, %r13529, 24;
	st.global.u8 	[%rd56+579], %r12435;
	shr.u32 	%r12436, %r13529, 16;
	st.global.u8 	[%rd56+578], %r12436;
	shr.u32 	%r12437, %r13529, 8;
	st.global.u8 	[%rd56+577], %r12437;
	st.global.u8 	[%rd56+576], %r13529;
	shr.u32 	%r12438, %r13530, 24;
	st.global.u8 	[%rd56+583], %r12438;
	shr.u32 	%r12439, %r13530, 16;
	st.global.u8 	[%rd56+582], %r12439;
	shr.u32 	%r12440, %r13530, 8;
	st.global.u8 	[%rd56+581], %r12440;
	st.global.u8 	[%rd56+580], %r13530;
	shr.u32 	%r12441, %r13531, 24;
	st.global.u8 	[%rd56+587], %r12441;
	shr.u32 	%r12442, %r13531, 16;
	st.global.u8 	[%rd56+586], %r12442;
	shr.u32 	%r12443, %r13531, 8;
	st.global.u8 	[%rd56+585], %r12443;
	st.global.u8 	[%rd56+584], %r13531;
	shr.u32 	%r12444, %r13532, 24;
	st.global.u8 	[%rd56+591], %r12444;
	shr.u32 	%r12445, %r13532, 16;
	st.global.u8 	[%rd56+590], %r12445;
	shr.u32 	%r12446, %r13532, 8;
	st.global.u8 	[%rd56+589], %r12446;
	st.global.u8 	[%rd56+588], %r13532;
	shr.u32 	%r12447, %r13533, 24;
	st.global.u8 	[%rd56+595], %r12447;
	shr.u32 	%r12448, %r13533, 16;
	st.global.u8 	[%rd56+594], %r12448;
	shr.u32 	%r12449, %r13533, 8;
	st.global.u8 	[%rd56+593], %r12449;
	st.global.u8 	[%rd56+592], %r13533;
	shr.u32 	%r12450, %r13534, 24;
	st.global.u8 	[%rd56+599], %r12450;
	shr.u32 	%r12451, %r13534, 16;
	st.global.u8 	[%rd56+598], %r12451;
	shr.u32 	%r12452, %r13534, 8;
	st.global.u8 	[%rd56+597], %r12452;
	st.global.u8 	[%rd56+596], %r13534;
	shr.u32 	%r12453, %r13535, 24;
	st.global.u8 	[%rd56+603], %r12453;
	shr.u32 	%r12454, %r13535, 16;
	st.global.u8 	[%rd56+602], %r12454;
	shr.u32 	%r12455, %r13535, 8;
	st.global.u8 	[%rd56+601], %r12455;
	st.global.u8 	[%rd56+600], %r13535;
	shr.u32 	%r12456, %r13536, 24;
	st.global.u8 	[%rd56+607], %r12456;
	shr.u32 	%r12457, %r13536, 16;
	st.global.u8 	[%rd56+606], %r12457;
	shr.u32 	%r12458, %r13536, 8;
	st.global.u8 	[%rd56+605], %r12458;
	st.global.u8 	[%rd56+604], %r13536;
	shr.u32 	%r12459, %r13537, 24;
	st.global.u8 	[%rd56+611], %r12459;
	shr.u32 	%r12460, %r13537, 16;
	st.global.u8 	[%rd56+610], %r12460;
	shr.u32 	%r12461, %r13537, 8;
	st.global.u8 	[%rd56+609], %r12461;
	st.global.u8 	[%rd56+608], %r13537;
	shr.u32 	%r12462, %r13538, 24;
	st.global.u8 	[%rd56+615], %r12462;
	shr.u32 	%r12463, %r13538, 16;
	st.global.u8 	[%rd56+614], %r12463;
	shr.u32 	%r12464, %r13538, 8;
	st.global.u8 	[%rd56+613], %r12464;
	st.global.u8 	[%rd56+612], %r13538;
	shr.u32 	%r12465, %r13539, 24;
	st.global.u8 	[%rd56+619], %r12465;
	shr.u32 	%r12466, %r13539, 16;
	st.global.u8 	[%rd56+618], %r12466;
	shr.u32 	%r12467, %r13539, 8;
	st.global.u8 	[%rd56+617], %r12467;
	st.global.u8 	[%rd56+616], %r13539;
	shr.u32 	%r12468, %r13540, 24;
	st.global.u8 	[%rd56+623], %r12468;
	shr.u32 	%r12469, %r13540, 16;
	st.global.u8 	[%rd56+622], %r12469;
	shr.u32 	%r12470, %r13540, 8;
	st.global.u8 	[%rd56+621], %r12470;
	st.global.u8 	[%rd56+620], %r13540;
	shr.u32 	%r12471, %r13541, 24;
	st.global.u8 	[%rd56+627], %r12471;
	shr.u32 	%r12472, %r13541, 16;
	st.global.u8 	[%rd56+626], %r12472;
	shr.u32 	%r12473, %r13541, 8;
	st.global.u8 	[%rd56+625], %r12473;
	st.global.u8 	[%rd56+624], %r13541;
	shr.u32 	%r12474, %r13542, 24;
	st.global.u8 	[%rd56+631], %r12474;
	shr.u32 	%r12475, %r13542, 16;
	st.global.u8 	[%rd56+630], %r12475;
	shr.u32 	%r12476, %r13542, 8;
	st.global.u8 	[%rd56+629], %r12476;
	st.global.u8 	[%rd56+628], %r13542;
	shr.u32 	%r12477, %r13543, 24;
	st.global.u8 	[%rd56+635], %r12477;
	shr.u32 	%r12478, %r13543, 16;
	st.global.u8 	[%rd56+634], %r12478;
	shr.u32 	%r12479, %r13543, 8;
	st.global.u8 	[%rd56+633], %r12479;
	st.global.u8 	[%rd56+632], %r13543;
	shr.u32 	%r12480, %r13544, 24;
	st.global.u8 	[%rd56+639], %r12480;
	shr.u32 	%r12481, %r13544, 16;
	st.global.u8 	[%rd56+638], %r12481;
	shr.u32 	%r12482, %r13544, 8;
	st.global.u8 	[%rd56+637], %r12482;
	st.global.u8 	[%rd56+636], %r13544;
	shr.u32 	%r12483, %r13481, 24;
	st.global.u8 	[%rd56+643], %r12483;
	shr.u32 	%r12484, %r13481, 16;
	st.global.u8 	[%rd56+642], %r12484;
	shr.u32 	%r12485, %r13481, 8;
	st.global.u8 	[%rd56+641], %r12485;
	st.global.u8 	[%rd56+640], %r13481;
	shr.u32 	%r12486, %r13482, 24;
	st.global.u8 	[%rd56+647], %r12486;
	shr.u32 	%r12487, %r13482, 16;
	st.global.u8 	[%rd56+646], %r12487;
	shr.u32 	%r12488, %r13482, 8;
	st.global.u8 	[%rd56+645], %r12488;
	st.global.u8 	[%rd56+644], %r13482;
	shr.u32 	%r12489, %r13483, 24;
	st.global.u8 	[%rd56+651], %r12489;
	shr.u32 	%r12490, %r13483, 16;
	st.global.u8 	[%rd56+650], %r12490;
	shr.u32 	%r12491, %r13483, 8;
	st.global.u8 	[%rd56+649], %r12491;
	st.global.u8 	[%rd56+648], %r13483;
	shr.u32 	%r12492, %r13484, 24;
	st.global.u8 	[%rd56+655], %r12492;
	shr.u32 	%r12493, %r13484, 16;
	st.global.u8 	[%rd56+654], %r12493;
	shr.u32 	%r12494, %r13484, 8;
	st.global.u8 	[%rd56+653], %r12494;
	st.global.u8 	[%rd56+652], %r13484;
	shr.u32 	%r12495, %r13485, 24;
	st.global.u8 	[%rd56+659], %r12495;
	shr.u32 	%r12496, %r13485, 16;
	st.global.u8 	[%rd56+658], %r12496;
	shr.u32 	%r12497, %r13485, 8;
	st.global.u8 	[%rd56+657], %r12497;
	st.global.u8 	[%rd56+656], %r13485;
	shr.u32 	%r12498, %r13486, 24;
	st.global.u8 	[%rd56+663], %r12498;
	shr.u32 	%r12499, %r13486, 16;
	st.global.u8 	[%rd56+662], %r12499;
	shr.u32 	%r12500, %r13486, 8;
	st.global.u8 	[%rd56+661], %r12500;
	st.global.u8 	[%rd56+660], %r13486;
	shr.u32 	%r12501, %r13487, 24;
	st.global.u8 	[%rd56+667], %r12501;
	shr.u32 	%r12502, %r13487, 16;
	st.global.u8 	[%rd56+666], %r12502;
	shr.u32 	%r12503, %r13487, 8;
	st.global.u8 	[%rd56+665], %r12503;
	st.global.u8 	[%rd56+664], %r13487;
	shr.u32 	%r12504, %r13488, 24;
	st.global.u8 	[%rd56+671], %r12504;
	shr.u32 	%r12505, %r13488, 16;
	st.global.u8 	[%rd56+670], %r12505;
	shr.u32 	%r12506, %r13488, 8;
	st.global.u8 	[%rd56+669], %r12506;
	st.global.u8 	[%rd56+668], %r13488;
	shr.u32 	%r12507, %r13489, 24;
	st.global.u8 	[%rd56+675], %r12507;
	shr.u32 	%r12508, %r13489, 16;
	st.global.u8 	[%rd56+674], %r12508;
	shr.u32 	%r12509, %r13489, 8;
	st.global.u8 	[%rd56+673], %r12509;
	st.global.u8 	[%rd56+672], %r13489;
	shr.u32 	%r12510, %r13490, 24;
	st.global.u8 	[%rd56+679], %r12510;
	shr.u32 	%r12511, %r13490, 16;
	st.global.u8 	[%rd56+678], %r12511;
	shr.u32 	%r12512, %r13490, 8;
	st.global.u8 	[%rd56+677], %r12512;
	st.global.u8 	[%rd56+676], %r13490;
	shr.u32 	%r12513, %r13491, 24;
	st.global.u8 	[%rd56+683], %r12513;
	shr.u32 	%r12514, %r13491, 16;
	st.global.u8 	[%rd56+682], %r12514;
	shr.u32 	%r12515, %r13491, 8;
	st.global.u8 	[%rd56+681], %r12515;
	st.global.u8 	[%rd56+680], %r13491;
	shr.u32 	%r12516, %r13492, 24;
	st.global.u8 	[%rd56+687], %r12516;
	shr.u32 	%r12517, %r13492, 16;
	st.global.u8 	[%rd56+686], %r12517;
	shr.u32 	%r12518, %r13492, 8;
	st.global.u8 	[%rd56+685], %r12518;
	st.global.u8 	[%rd56+684], %r13492;
	shr.u32 	%r12519, %r13493, 24;
	st.global.u8 	[%rd56+691], %r12519;
	shr.u32 	%r12520, %r13493, 16;
	st.global.u8 	[%rd56+690], %r12520;
	shr.u32 	%r12521, %r13493, 8;
	st.global.u8 	[%rd56+689], %r12521;
	st.global.u8 	[%rd56+688], %r13493;
	shr.u32 	%r12522, %r13494, 24;
	st.global.u8 	[%rd56+695], %r12522;
	shr.u32 	%r12523, %r13494, 16;
	st.global.u8 	[%rd56+694], %r12523;
	shr.u32 	%r12524, %r13494, 8;
	st.global.u8 	[%rd56+693], %r12524;
	st.global.u8 	[%rd56+692], %r13494;
	shr.u32 	%r12525, %r13495, 24;
	st.global.u8 	[%rd56+699], %r12525;
	shr.u32 	%r12526, %r13495, 16;
	st.global.u8 	[%rd56+698], %r12526;
	shr.u32 	%r12527, %r13495, 8;
	st.global.u8 	[%rd56+697], %r12527;
	st.global.u8 	[%rd56+696], %r13495;
	shr.u32 	%r12528, %r13496, 24;
	st.global.u8 	[%rd56+703], %r12528;
	shr.u32 	%r12529, %r13496, 16;
	st.global.u8 	[%rd56+702], %r12529;
	shr.u32 	%r12530, %r13496, 8;
	st.global.u8 	[%rd56+701], %r12530;
	st.global.u8 	[%rd56+700], %r13496;
	shr.u32 	%r12531, %r13497, 24;
	st.global.u8 	[%rd56+707], %r12531;
	shr.u32 	%r12532, %r13497, 16;
	st.global.u8 	[%rd56+706], %r12532;
	shr.u32 	%r12533, %r13497, 8;
	st.global.u8 	[%rd56+705], %r12533;
	st.global.u8 	[%rd56+704], %r13497;
	shr.u32 	%r12534, %r13498, 24;
	st.global.u8 	[%rd56+711], %r12534;
	shr.u32 	%r12535, %r13498, 16;
	st.global.u8 	[%rd56+710], %r12535;
	shr.u32 	%r12536, %r13498, 8;
	st.global.u8 	[%rd56+709], %r12536;
	st.global.u8 	[%rd56+708], %r13498;
	shr.u32 	%r12537, %r13499, 24;
	st.global.u8 	[%rd56+715], %r12537;
	shr.u32 	%r12538, %r13499, 16;
	st.global.u8 	[%rd56+714], %r12538;
	shr.u32 	%r12539, %r13499, 8;
	st.global.u8 	[%rd56+713], %r12539;
	st.global.u8 	[%rd56+712], %r13499;
	shr.u32 	%r12540, %r13500, 24;
	st.global.u8 	[%rd56+719], %r12540;
	shr.u32 	%r12541, %r13500, 16;
	st.global.u8 	[%rd56+718], %r12541;
	shr.u32 	%r12542, %r13500, 8;
	st.global.u8 	[%rd56+717], %r12542;
	st.global.u8 	[%rd56+716], %r13500;
	shr.u32 	%r12543, %r13501, 24;
	st.global.u8 	[%rd56+723], %r12543;
	shr.u32 	%r12544, %r13501, 16;
	st.global.u8 	[%rd56+722], %r12544;
	shr.u32 	%r12545, %r13501, 8;
	st.global.u8 	[%rd56+721], %r12545;
	st.global.u8 	[%rd56+720], %r13501;
	shr.u32 	%r12546, %r13502, 24;
	st.global.u8 	[%rd56+727], %r12546;
	shr.u32 	%r12547, %r13502, 16;
	st.global.u8 	[%rd56+726], %r12547;
	shr.u32 	%r12548, %r13502, 8;
	st.global.u8 	[%rd56+725], %r12548;
	st.global.u8 	[%rd56+724], %r13502;
	shr.u32 	%r12549, %r13503, 24;
	st.global.u8 	[%rd56+731], %r12549;
	shr.u32 	%r12550, %r13503, 16;
	st.global.u8 	[%rd56+730], %r12550;
	shr.u32 	%r12551, %r13503, 8;
	st.global.u8 	[%rd56+729], %r12551;
	st.global.u8 	[%rd56+728], %r13503;
	shr.u32 	%r12552, %r13504, 24;
	st.global.u8 	[%rd56+735], %r12552;
	shr.u32 	%r12553, %r13504, 16;
	st.global.u8 	[%rd56+734], %r12553;
	shr.u32 	%r12554, %r13504, 8;
	st.global.u8 	[%rd56+733], %r12554;
	st.global.u8 	[%rd56+732], %r13504;
	shr.u32 	%r12555, %r13505, 24;
	st.global.u8 	[%rd56+739], %r12555;
	shr.u32 	%r12556, %r13505, 16;
	st.global.u8 	[%rd56+738], %r12556;
	shr.u32 	%r12557, %r13505, 8;
	st.global.u8 	[%rd56+737], %r12557;
	st.global.u8 	[%rd56+736], %r13505;
	shr.u32 	%r12558, %r13506, 24;
	st.global.u8 	[%rd56+743], %r12558;
	shr.u32 	%r12559, %r13506, 16;
	st.global.u8 	[%rd56+742], %r12559;
	shr.u32 	%r12560, %r13506, 8;
	st.global.u8 	[%rd56+741], %r12560;
	st.global.u8 	[%rd56+740], %r13506;
	shr.u32 	%r12561, %r13507, 24;
	st.global.u8 	[%rd56+747], %r12561;
	shr.u32 	%r12562, %r13507, 16;
	st.global.u8 	[%rd56+746], %r12562;
	shr.u32 	%r12563, %r13507, 8;
	st.global.u8 	[%rd56+745], %r12563;
	st.global.u8 	[%rd56+744], %r13507;
	shr.u32 	%r12564, %r13508, 24;
	st.global.u8 	[%rd56+751], %r12564;
	shr.u32 	%r12565, %r13508, 16;
	st.global.u8 	[%rd56+750], %r12565;
	shr.u32 	%r12566, %r13508, 8;
	st.global.u8 	[%rd56+749], %r12566;
	st.global.u8 	[%rd56+748], %r13508;
	shr.u32 	%r12567, %r13509, 24;
	st.global.u8 	[%rd56+755], %r12567;
	shr.u32 	%r12568, %r13509, 16;
	st.global.u8 	[%rd56+754], %r12568;
	shr.u32 	%r12569, %r13509, 8;
	st.global.u8 	[%rd56+753], %r12569;
	st.global.u8 	[%rd56+752], %r13509;
	shr.u32 	%r12570, %r13510, 24;
	st.global.u8 	[%rd56+759], %r12570;
	shr.u32 	%r12571, %r13510, 16;
	st.global.u8 	[%rd56+758], %r12571;
	shr.u32 	%r12572, %r13510, 8;
	st.global.u8 	[%rd56+757], %r12572;
	st.global.u8 	[%rd56+756], %r13510;
	shr.u32 	%r12573, %r13511, 24;
	st.global.u8 	[%rd56+763], %r12573;
	shr.u32 	%r12574, %r13511, 16;
	st.global.u8 	[%rd56+762], %r12574;
	shr.u32 	%r12575, %r13511, 8;
	st.global.u8 	[%rd56+761], %r12575;
	st.global.u8 	[%rd56+760], %r13511;
	shr.u32 	%r12576, %r13512, 24;
	st.global.u8 	[%rd56+767], %r12576;
	shr.u32 	%r12577, %r13512, 16;
	st.global.u8 	[%rd56+766], %r12577;
	shr.u32 	%r12578, %r13512, 8;
	st.global.u8 	[%rd56+765], %r12578;
	st.global.u8 	[%rd56+764], %r13512;
	shr.u32 	%r12579, %r13449, 24;
	st.global.u8 	[%rd56+771], %r12579;
	shr.u32 	%r12580, %r13449, 16;
	st.global.u8 	[%rd56+770], %r12580;
	shr.u32 	%r12581, %r13449, 8;
	st.global.u8 	[%rd56+769], %r12581;
	st.global.u8 	[%rd56+768], %r13449;
	shr.u32 	%r12582, %r13450, 24;
	st.global.u8 	[%rd56+775], %r12582;
	shr.u32 	%r12583, %r13450, 16;
	st.global.u8 	[%rd56+774], %r12583;
	shr.u32 	%r12584, %r13450, 8;
	st.global.u8 	[%rd56+773], %r12584;
	st.global.u8 	[%rd56+772], %r13450;
	shr.u32 	%r12585, %r13451, 24;
	st.global.u8 	[%rd56+779], %r12585;
	shr.u32 	%r12586, %r13451, 16;
	st.global.u8 	[%rd56+778], %r12586;
	shr.u32 	%r12587, %r13451, 8;
	st.global.u8 	[%rd56+777], %r12587;
	st.global.u8 	[%rd56+776], %r13451;
	shr.u32 	%r12588, %r13452, 24;
	st.global.u8 	[%rd56+783], %r12588;
	shr.u32 	%r12589, %r13452, 16;
	st.global.u8 	[%rd56+782], %r12589;
	shr.u32 	%r12590, %r13452, 8;
	st.global.u8 	[%rd56+781], %r12590;
	st.global.u8 	[%rd56+780], %r13452;
	shr.u32 	%r12591, %r13453, 24;
	st.global.u8 	[%rd56+787], %r12591;
	shr.u32 	%r12592, %r13453, 16;
	st.global.u8 	[%rd56+786], %r12592;
	shr.u32 	%r12593, %r13453, 8;
	st.global.u8 	[%rd56+785], %r12593;
	st.global.u8 	[%rd56+784], %r13453;
	shr.u32 	%r12594, %r13454, 24;
	st.global.u8 	[%rd56+791], %r12594;
	shr.u32 	%r12595, %r13454, 16;
	st.global.u8 	[%rd56+790], %r12595;
	shr.u32 	%r12596, %r13454, 8;
	st.global.u8 	[%rd56+789], %r12596;
	st.global.u8 	[%rd56+788], %r13454;
	shr.u32 	%r12597, %r13455, 24;
	st.global.u8 	[%rd56+795], %r12597;
	shr.u32 	%r12598, %r13455, 16;
	st.global.u8 	[%rd56+794], %r12598;
	shr.u32 	%r12599, %r13455, 8;
	st.global.u8 	[%rd56+793], %r12599;
	st.global.u8 	[%rd56+792], %r13455;
	shr.u32 	%r12600, %r13456, 24;
	st.global.u8 	[%rd56+799], %r12600;
	shr.u32 	%r12601, %r13456, 16;
	st.global.u8 	[%rd56+798], %r12601;
	shr.u32 	%r12602, %r13456, 8;
	st.global.u8 	[%rd56+797], %r12602;
	st.global.u8 	[%rd56+796], %r13456;
	shr.u32 	%r12603, %r13457, 24;
	st.global.u8 	[%rd56+803], %r12603;
	shr.u32 	%r12604, %r13457, 16;
	st.global.u8 	[%rd56+802], %r12604;
	shr.u32 	%r12605, %r13457, 8;
	st.global.u8 	[%rd56+801], %r12605;
	st.global.u8 	[%rd56+800], %r13457;
	shr.u32 	%r12606, %r13458, 24;
	st.global.u8 	[%rd56+807], %r12606;
	shr.u32 	%r12607, %r13458, 16;
	st.global.u8 	[%rd56+806], %r12607;
	shr.u32 	%r12608, %r13458, 8;
	st.global.u8 	[%rd56+805], %r12608;
	st.global.u8 	[%rd56+804], %r13458;
	shr.u32 	%r12609, %r13459, 24;
	st.global.u8 	[%rd56+811], %r12609;
	shr.u32 	%r12610, %r13459, 16;
	st.global.u8 	[%rd56+810], %r12610;
	shr.u32 	%r12611, %r13459, 8;
	st.global.u8 	[%rd56+809], %r12611;
	st.global.u8 	[%rd56+808], %r13459;
	shr.u32 	%r12612, %r13460, 24;
	st.global.u8 	[%rd56+815], %r12612;
	shr.u32 	%r12613, %r13460, 16;
	st.global.u8 	[%rd56+814], %r12613;
	shr.u32 	%r12614, %r13460, 8;
	st.global.u8 	[%rd56+813], %r12614;
	st.global.u8 	[%rd56+812], %r13460;
	shr.u32 	%r12615, %r13461, 24;
	st.global.u8 	[%rd56+819], %r12615;
	shr.u32 	%r12616, %r13461, 16;
	st.global.u8 	[%rd56+818], %r12616;
	shr.u32 	%r12617, %r13461, 8;
	st.global.u8 	[%rd56+817], %r12617;
	st.global.u8 	[%rd56+816], %r13461;
	shr.u32 	%r12618, %r13462, 24;
	st.global.u8 	[%rd56+823], %r12618;
	shr.u32 	%r12619, %r13462, 16;
	st.global.u8 	[%rd56+822], %r12619;
	shr.u32 	%r12620, %r13462, 8;
	st.global.u8 	[%rd56+821], %r12620;
	st.global.u8 	[%rd56+820], %r13462;
	shr.u32 	%r12621, %r13463, 24;
	st.global.u8 	[%rd56+827], %r12621;
	shr.u32 	%r12622, %r13463, 16;
	st.global.u8 	[%rd56+826], %r12622;
	shr.u32 	%r12623, %r13463, 8;
	st.global.u8 	[%rd56+825], %r12623;
	st.global.u8 	[%rd56+824], %r13463;
	shr.u32 	%r12624, %r13464, 24;
	st.global.u8 	[%rd56+831], %r12624;
	shr.u32 	%r12625, %r13464, 16;
	st.global.u8 	[%rd56+830], %r12625;
	shr.u32 	%r12626, %r13464, 8;
	st.global.u8 	[%rd56+829], %r12626;
	st.global.u8 	[%rd56+828], %r13464;
	shr.u32 	%r12627, %r13465, 24;
	st.global.u8 	[%rd56+835], %r12627;
	shr.u32 	%r12628, %r13465, 16;
	st.global.u8 	[%rd56+834], %r12628;
	shr.u32 	%r12629, %r13465, 8;
	st.global.u8 	[%rd56+833], %r12629;
	st.global.u8 	[%rd56+832], %r13465;
	shr.u32 	%r12630, %r13466, 24;
	st.global.u8 	[%rd56+839], %r12630;
	shr.u32 	%r12631, %r13466, 16;
	st.global.u8 	[%rd56+838], %r12631;
	shr.u32 	%r12632, %r13466, 8;
	st.global.u8 	[%rd56+837], %r12632;
	st.global.u8 	[%rd56+836], %r13466;
	shr.u32 	%r12633, %r13467, 24;
	st.global.u8 	[%rd56+843], %r12633;
	shr.u32 	%r12634, %r13467, 16;
	st.global.u8 	[%rd56+842], %r12634;
	shr.u32 	%r12635, %r13467, 8;
	st.global.u8 	[%rd56+841], %r12635;
	st.global.u8 	[%rd56+840], %r13467;
	shr.u32 	%r12636, %r13468, 24;
	st.global.u8 	[%rd56+847], %r12636;
	shr.u32 	%r12637, %r13468, 16;
	st.global.u8 	[%rd56+846], %r12637;
	shr.u32 	%r12638, %r13468, 8;
	st.global.u8 	[%rd56+845], %r12638;
	st.global.u8 	[%rd56+844], %r13468;
	shr.u32 	%r12639, %r13469, 24;
	st.global.u8 	[%rd56+851], %r12639;
	shr.u32 	%r12640, %r13469, 16;
	st.global.u8 	[%rd56+850], %r12640;
	shr.u32 	%r12641, %r13469, 8;
	st.global.u8 	[%rd56+849], %r12641;
	st.global.u8 	[%rd56+848], %r13469;
	shr.u32 	%r12642, %r13470, 24;
	st.global.u8 	[%rd56+855], %r12642;
	shr.u32 	%r12643, %r13470, 16;
	st.global.u8 	[%rd56+854], %r12643;
	shr.u32 	%r12644, %r13470, 8;
	st.global.u8 	[%rd56+853], %r12644;
	st.global.u8 	[%rd56+852], %r13470;
	shr.u32 	%r12645, %r13471, 24;
	st.global.u8 	[%rd56+859], %r12645;
	shr.u32 	%r12646, %r13471, 16;
	st.global.u8 	[%rd56+858], %r12646;
	shr.u32 	%r12647, %r13471, 8;
	st.global.u8 	[%rd56+857], %r12647;
	st.global.u8 	[%rd56+856], %r13471;
	shr.u32 	%r12648, %r13472, 24;
	st.global.u8 	[%rd56+863], %r12648;
	shr.u32 	%r12649, %r13472, 16;
	st.global.u8 	[%rd56+862], %r12649;
	shr.u32 	%r12650, %r13472, 8;
	st.global.u8 	[%rd56+861], %r12650;
	st.global.u8 	[%rd56+860], %r13472;
	shr.u32 	%r12651, %r13473, 24;
	st.global.u8 	[%rd56+867], %r12651;
	shr.u32 	%r12652, %r13473, 16;
	st.global.u8 	[%rd56+866], %r12652;
	shr.u32 	%r12653, %r13473, 8;
	st.global.u8 	[%rd56+865], %r12653;
	st.global.u8 	[%rd56+864], %r13473;
	shr.u32 	%r12654, %r13474, 24;
	st.global.u8 	[%rd56+871], %r12654;
	shr.u32 	%r12655, %r13474, 16;
	st.global.u8 	[%rd56+870], %r12655;
	shr.u32 	%r12656, %r13474, 8;
	st.global.u8 	[%rd56+869], %r12656;
	st.global.u8 	[%rd56+868], %r13474;
	shr.u32 	%r12657, %r13475, 24;
	st.global.u8 	[%rd56+875], %r12657;
	shr.u32 	%r12658, %r13475, 16;
	st.global.u8 	[%rd56+874], %r12658;
	shr.u32 	%r12659, %r13475, 8;
	st.global.u8 	[%rd56+873], %r12659;
	st.global.u8 	[%rd56+872], %r13475;
	shr.u32 	%r12660, %r13476, 24;
	st.global.u8 	[%rd56+879], %r12660;
	shr.u32 	%r12661, %r13476, 16;
	st.global.u8 	[%rd56+878], %r12661;
	shr.u32 	%r12662, %r13476, 8;
	st.global.u8 	[%rd56+877], %r12662;
	st.global.u8 	[%rd56+876], %r13476;
	shr.u32 	%r12663, %r13477, 24;
	st.global.u8 	[%rd56+883], %r12663;
	shr.u32 	%r12664, %r13477, 16;
	st.global.u8 	[%rd56+882], %r12664;
	shr.u32 	%r12665, %r13477, 8;
	st.global.u8 	[%rd56+881], %r12665;
	st.global.u8 	[%rd56+880], %r13477;
	shr.u32 	%r12666, %r13478, 24;
	st.global.u8 	[%rd56+887], %r12666;
	shr.u32 	%r12667, %r13478, 16;
	st.global.u8 	[%rd56+886], %r12667;
	shr.u32 	%r12668, %r13478, 8;
	st.global.u8 	[%rd56+885], %r12668;
	st.global.u8 	[%rd56+884], %r13478;
	shr.u32 	%r12669, %r13479, 24;
	st.global.u8 	[%rd56+891], %r12669;
	shr.u32 	%r12670, %r13479, 16;
	st.global.u8 	[%rd56+890], %r12670;
	shr.u32 	%r12671, %r13479, 8;
	st.global.u8 	[%rd56+889], %r12671;
	st.global.u8 	[%rd56+888], %r13479;
	shr.u32 	%r12672, %r13480, 24;
	st.global.u8 	[%rd56+895], %r12672;
	shr.u32 	%r12673, %r13480, 16;
	st.global.u8 	[%rd56+894], %r12673;
	shr.u32 	%r12674, %r13480, 8;
	st.global.u8 	[%rd56+893], %r12674;
	st.global.u8 	[%rd56+892], %r13480;
	shr.u32 	%r12675, %r13417, 24;
	st.global.u8 	[%rd56+899], %r12675;
	shr.u32 	%r12676, %r13417, 16;
	st.global.u8 	[%rd56+898], %r12676;
	shr.u32 	%r12677, %r13417, 8;
	st.global.u8 	[%rd56+897], %r12677;
	st.global.u8 	[%rd56+896], %r13417;
	shr.u32 	%r12678, %r13418, 24;
	st.global.u8 	[%rd56+903], %r12678;
	shr.u32 	%r12679, %r13418, 16;
	st.global.u8 	[%rd56+902], %r12679;
	shr.u32 	%r12680, %r13418, 8;
	st.global.u8 	[%rd56+901], %r12680;
	st.global.u8 	[%rd56+900], %r13418;
	shr.u32 	%r12681, %r13419, 24;
	st.global.u8 	[%rd56+907], %r12681;
	shr.u32 	%r12682, %r13419, 16;
	st.global.u8 	[%rd56+906], %r12682;
	shr.u32 	%r12683, %r13419, 8;
	st.global.u8 	[%rd56+905], %r12683;
	st.global.u8 	[%rd56+904], %r13419;
	shr.u32 	%r12684, %r13420, 24;
	st.global.u8 	[%rd56+911], %r12684;
	shr.u32 	%r12685, %r13420, 16;
	st.global.u8 	[%rd56+910], %r12685;
	shr.u32 	%r12686, %r13420, 8;
	st.global.u8 	[%rd56+909], %r12686;
	st.global.u8 	[%rd56+908], %r13420;
	shr.u32 	%r12687, %r13421, 24;
	st.global.u8 	[%rd56+915], %r12687;
	shr.u32 	%r12688, %r13421, 16;
	st.global.u8 	[%rd56+914], %r12688;
	shr.u32 	%r12689, %r13421, 8;
	st.global.u8 	[%rd56+913], %r12689;
	st.global.u8 	[%rd56+912], %r13421;
	shr.u32 	%r12690, %r13422, 24;
	st.global.u8 	[%rd56+919], %r12690;
	shr.u32 	%r12691, %r13422, 16;
	st.global.u8 	[%rd56+918], %r12691;
	shr.u32 	%r12692, %r13422, 8;
	st.global.u8 	[%rd56+917], %r12692;
	st.global.u8 	[%rd56+916], %r13422;
	shr.u32 	%r12693, %r13423, 24;
	st.global.u8 	[%rd56+923], %r12693;
	shr.u32 	%r12694, %r13423, 16;
	st.global.u8 	[%rd56+922], %r12694;
	shr.u32 	%r12695, %r13423, 8;
	st.global.u8 	[%rd56+921], %r12695;
	st.global.u8 	[%rd56+920], %r13423;
	shr.u32 	%r12696, %r13424, 24;
	st.global.u8 	[%rd56+927], %r12696;
	shr.u32 	%r12697, %r13424, 16;
	st.global.u8 	[%rd56+926], %r12697;
	shr.u32 	%r12698, %r13424, 8;
	st.global.u8 	[%rd56+925], %r12698;
	st.global.u8 	[%rd56+924], %r13424;
	shr.u32 	%r12699, %r13425, 24;
	st.global.u8 	[%rd56+931], %r12699;
	shr.u32 	%r12700, %r13425, 16;
	st.global.u8 	[%rd56+930], %r12700;
	shr.u32 	%r12701, %r13425, 8;
	st.global.u8 	[%rd56+929], %r12701;
	st.global.u8 	[%rd56+928], %r13425;
	shr.u32 	%r12702, %r13426, 24;
	st.global.u8 	[%rd56+935], %r12702;
	shr.u32 	%r12703, %r13426, 16;
	st.global.u8 	[%rd56+934], %r12703;
	shr.u32 	%r12704, %r13426, 8;
	st.global.u8 	[%rd56+933], %r12704;
	st.global.u8 	[%rd56+932], %r13426;
	shr.u32 	%r12705, %r13427, 24;
	st.global.u8 	[%rd56+939], %r12705;
	shr.u32 	%r12706, %r13427, 16;
	st.global.u8 	[%rd56+938], %r12706;
	shr.u32 	%r12707, %r13427, 8;
	st.global.u8 	[%rd56+937], %r12707;
	st.global.u8 	[%rd56+936], %r13427;
	shr.u32 	%r12708, %r13428, 24;
	st.global.u8 	[%rd56+943], %r12708;
	shr.u32 	%r12709, %r13428, 16;
	st.global.u8 	[%rd56+942], %r12709;
	shr.u32 	%r12710, %r13428, 8;
	st.global.u8 	[%rd56+941], %r12710;
	st.global.u8 	[%rd56+940], %r13428;
	shr.u32 	%r12711, %r13429, 24;
	st.global.u8 	[%rd56+947], %r12711;
	shr.u32 	%r12712, %r13429, 16;
	st.global.u8 	[%rd56+946], %r12712;
	shr.u32 	%r12713, %r13429, 8;
	st.global.u8 	[%rd56+945], %r12713;
	st.global.u8 	[%rd56+944], %r13429;
	shr.u32 	%r12714, %r13430, 24;
	st.global.u8 	[%rd56+951], %r12714;
	shr.u32 	%r12715, %r13430, 16;
	st.global.u8 	[%rd56+950], %r12715;
	shr.u32 	%r12716, %r13430, 8;
	st.global.u8 	[%rd56+949], %r12716;
	st.global.u8 	[%rd56+948], %r13430;
	shr.u32 	%r12717, %r13431, 24;
	st.global.u8 	[%rd56+955], %r12717;
	shr.u32 	%r12718, %r13431, 16;
	st.global.u8 	[%rd56+954], %r12718;
	shr.u32 	%r12719, %r13431, 8;
	st.global.u8 	[%rd56+953], %r12719;
	st.global.u8 	[%rd56+952], %r13431;
	shr.u32 	%r12720, %r13432, 24;
	st.global.u8 	[%rd56+959], %r12720;
	shr.u32 	%r12721, %r13432, 16;
	st.global.u8 	[%rd56+958], %r12721;
	shr.u32 	%r12722, %r13432, 8;
	st.global.u8 	[%rd56+957], %r12722;
	st.global.u8 	[%rd56+956], %r13432;
	shr.u32 	%r12723, %r13433, 24;
	st.global.u8 	[%rd56+963], %r12723;
	shr.u32 	%r12724, %r13433, 16;
	st.global.u8 	[%rd56+962], %r12724;
	shr.u32 	%r12725, %r13433, 8;
	st.global.u8 	[%rd56+961], %r12725;
	st.global.u8 	[%rd56+960], %r13433;
	shr.u32 	%r12726, %r13434, 24;
	st.global.u8 	[%rd56+967], %r12726;
	shr.u32 	%r12727, %r13434, 16;
	st.global.u8 	[%rd56+966], %r12727;
	shr.u32 	%r12728, %r13434, 8;
	st.global.u8 	[%rd56+965], %r12728;
	st.global.u8 	[%rd56+964], %r13434;
	shr.u32 	%r12729, %r13435, 24;
	st.global.u8 	[%rd56+971], %r12729;
	shr.u32 	%r12730, %r13435, 16;
	st.global.u8 	[%rd56+970], %r12730;
	shr.u32 	%r12731, %r13435, 8;
	st.global.u8 	[%rd56+969], %r12731;
	st.global.u8 	[%rd56+968], %r13435;
	shr.u32 	%r12732, %r13436, 24;
	st.global.u8 	[%rd56+975], %r12732;
	shr.u32 	%r12733, %r13436, 16;
	st.global.u8 	[%rd56+974], %r12733;
	shr.u32 	%r12734, %r13436, 8;
	st.global.u8 	[%rd56+973], %r12734;
	st.global.u8 	[%rd56+972], %r13436;
	shr.u32 	%r12735, %r13437, 24;
	st.global.u8 	[%rd56+979], %r12735;
	shr.u32 	%r12736, %r13437, 16;
	st.global.u8 	[%rd56+978], %r12736;
	shr.u32 	%r12737, %r13437, 8;
	st.global.u8 	[%rd56+977], %r12737;
	st.global.u8 	[%rd56+976], %r13437;
	shr.u32 	%r12738, %r13438, 24;
	st.global.u8 	[%rd56+983], %r12738;
	shr.u32 	%r12739, %r13438, 16;
	st.global.u8 	[%rd56+982], %r12739;
	shr.u32 	%r12740, %r13438, 8;
	st.global.u8 	[%rd56+981], %r12740;
	st.global.u8 	[%rd56+980], %r13438;
	shr.u32 	%r12741, %r13439, 24;
	st.global.u8 	[%rd56+987], %r12741;
	shr.u32 	%r12742, %r13439, 16;
	st.global.u8 	[%rd56+986], %r12742;
	shr.u32 	%r12743, %r13439, 8;
	st.global.u8 	[%rd56+985], %r12743;
	st.global.u8 	[%rd56+984], %r13439;
	shr.u32 	%r12744, %r13440, 24;
	st.global.u8 	[%rd56+991], %r12744;
	shr.u32 	%r12745, %r13440, 16;
	st.global.u8 	[%rd56+990], %r12745;
	shr.u32 	%r12746, %r13440, 8;
	st.global.u8 	[%rd56+989], %r12746;
	st.global.u8 	[%rd56+988], %r13440;
	shr.u32 	%r12747, %r13441, 24;
	st.global.u8 	[%rd56+995], %r12747;
	shr.u32 	%r12748, %r13441, 16;
	st.global.u8 	[%rd56+994], %r12748;
	shr.u32 	%r12749, %r13441, 8;
	st.global.u8 	[%rd56+993], %r12749;
	st.global.u8 	[%rd56+992], %r13441;
	shr.u32 	%r12750, %r13442, 8;
	shr.u32 	%r12751, %r13442, 16;
	st.global.u8 	[%rd56+997], %r12750;
	st.global.u8 	[%rd56+998], %r12751;
	shr.u32 	%r12752, %r13442, 24;
	st.global.u8 	[%rd56+999], %r12752;
	st.global.u8 	[%rd56+1000], %r13443;
	shr.u32 	%r12753, %r13443, 8;
	shr.u32 	%r12754, %r13443, 16;
	st.global.u8 	[%rd56+1001], %r12753;
	st.global.u8 	[%rd56+1002], %r12754;
	shr.u32 	%r12755, %r13443, 24;
	st.global.u8 	[%rd56+1003], %r12755;
	st.global.u8 	[%rd56+1004], %r13444;
	shr.u32 	%r12756, %r13444, 8;
	shr.u32 	%r12757, %r13444, 16;
	st.global.u8 	[%rd56+1005], %r12756;
	st.global.u8 	[%rd56+1006], %r12757;
	shr.u32 	%r12758, %r13444, 24;
	st.global.u8 	[%rd56+1007], %r12758;
	st.global.u8 	[%rd56+1008], %r13445;
	shr.u32 	%r12759, %r13445, 8;
	shr.u32 	%r12760, %r13445, 16;
	st.global.u8 	[%rd56+1009], %r12759;
	st.global.u8 	[%rd56+1010], %r12760;
	shr.u32 	%r12761, %r13445, 24;
	st.global.u8 	[%rd56+1011], %r12761;
	st.global.u8 	[%rd56+1012], %r13446;
	shr.u32 	%r12762, %r13446, 8;
	shr.u32 	%r12763, %r13446, 16;
	st.global.u8 	[%rd56+1013], %r12762;
	st.global.u8 	[%rd56+1014], %r12763;
	shr.u32 	%r12764, %r13446, 24;
	st.global.u8 	[%rd56+1015], %r12764;
	st.global.u8 	[%rd56+1016], %r13447;
	shr.u32 	%r12765, %r13447, 8;
	shr.u32 	%r12766, %r13447, 16;
	st.global.u8 	[%rd56+1017], %r12765;
	st.global.u8 	[%rd56+1018], %r12766;
	shr.u32 	%r12767, %r13447, 24;
	st.global.u8 	[%rd56+1019], %r12767;
	shr.u32 	%r12768, %r13448, 8;
	st.global.u8 	[%rd56+1020], %r13448;
	st.global.u8 	[%rd56+1021], %r12768;
	shr.u32 	%r12769, %r13448, 16;
	shr.u32 	%r12770, %r13448, 24;
	st.global.u8 	[%rd56+1022], %r12769;
	st.global.u8 	[%rd56+1023], %r12770;
	st.global.u8 	[%rd56+996], %r13442;
	bar.sync 	0;
	@%p288 bra 	$L__BB1_338;
$L__BB1_337:
	bar.sync 	0;
	mul.wide.s32 	%rd367, %r14048, 4;
	add.s64 	%rd368, %rd54, %rd367;
	ld.local.u32 	%r12771, [%rd368];
	add.s64 	%rd369, %rd56, %rd367;
	ld.global.u32 	%r12772, [%rd369];
	xor.b32  	%r12773, %r12772, %r12771;
	st.local.u32 	[%rd368], %r12773;
	bar.sync 	0;
	mov.u32 	%r12774, %nctaid.x;
	mad.lo.s32 	%r14048, %r12774, %r12001, %r14048;
	setp.lt.s32 	%p289, %r14048, 256;
	@%p289 bra 	$L__BB1_337;
$L__BB1_338:
	ld.param.u32 	%r12780, [_Z18pbkdf2_hmac_sha256jPjS_S_S__param_0];
	bar.sync 	0;
	add.s32 	%r12781, %r12781, 1;
	setp.ne.s32 	%p290, %r12781, %r12780;
	@%p290 bra 	$L__BB1_2;
$L__BB1_339:
	mov.u32 	%r12776, %tid.x;
	mov.u32 	%r12777, %ctaid.x;
	mov.u32 	%r4684, %ntid.x;
	mad.lo.s32 	%r14049, %r12777, %r4684, %r12776;
	setp.gt.s32 	%p291, %r14049, 255;
	@%p291 bra 	$L__BB1_342;
	ld.param.u64 	%rd378, [_Z18pbkdf2_hmac_sha256jPjS_S_S__param_4];
	mov.u32 	%r12778, %nctaid.x;
	mul.lo.s32 	%r4686, %r12778, %r4684;
	cvta.to.global.u64 	%rd57, %rd378;
$L__BB1_341:
	mul.wide.s32 	%rd370, %r14049, 4;
	add.s64 	%rd371, %rd54, %rd370;
	ld.local.u32 	%r12779, [%rd371];
	add.s64 	%rd372, %rd57, %rd370;
	st.global.u32 	[%rd372], %r12779;
	bar.sync 	0;
	add.s32 	%r14049, %r14049, %r4686;
	setp.lt.s32 	%p292, %r14049, 256;
	@%p292 bra 	$L__BB1_341;
$L__BB1_342:
	ret;
$L__BB1_343:
	ld.param.u64 	%rd373, [_Z18pbkdf2_hmac_sha256jPjS_S_S__param_1];
	cvta.to.global.u64 	%rd116, %rd373;
	mul.wide.s32 	%rd117, %r12782, 4;
	add.s64 	%rd118, %rd116, %rd117;
	ld.global.u32 	%r4696, [%rd118];
	add.s64 	%rd119, %rd53, %rd117;
	st.local.u32 	[%rd119], %r4696;
	bar.sync 	0;
	add.s32 	%r12782, %r12782, %r2;
	setp.lt.s32 	%p3, %r12782, 512;
	@%p3 bra 	$L__BB1_343;
	bra.uni 	$L__BB1_3;
$L__BB1_344:
	ld.param.u64 	%rd374, [_Z18pbkdf2_hmac_sha256jPjS_S_S__param_2];
	cvta.to.global.u64 	%rd242, %rd374;
	mul.wide.s32 	%rd243, %r13415, 4;
	add.s64 	%rd244, %rd242, %rd243;
	ld.global.u32 	%r8734, [%rd244];
	add.s64 	%rd245, %rd53, %rd243;
	st.local.u32 	[%rd245], %r8734;
	bar.sync 	0;
	add.s32 	%r13415, %r13415, %r2341;
	setp.lt.s32 	%p146, %r13415, 512;
	@%p146 bra 	$L__BB1_344;
	bra.uni 	$L__BB1_170;

}


// ===== COMPILED SASS (sm_100) =====

	.target	sm_100

	.elftype	@"ET_EXEC"


//--------------------- .note.nv.tkinfo           --------------------------
	.section	.note.nv.tkinfo,"",@"SHT_NOTE"
	.sectionflags	@"SHF_NOTE_NV_TKINFO"
	.tkinfo
        /*0018*/ 	.word	0x00000002
        /*0030*/ 	.string	""
        /*0030*/ 	.string	"ptxas"
        /*0030*/ 	.string	"Cuda compilation tools, release 13.0, V13.0.88"
        /*0030*/ 	.string	"Build cuda_13.0.r13.0/compiler.36424714_0"
        /*0030*/ 	.string	"-arch sm_100 -m 64 "



//--------------------- .note.nv.cuinfo           --------------------------
	.section	.note.nv.cuinfo,"",@"SHT_NOTE"
	.sectionflags	@"SHF_NOTE_NV_CUINFO"
        /*0018*/ 	.short	0x0002
        /*001a*/ 	.short	0x0064
        /*001c*/ 	.short	0x0082
	.zero		2


//--------------------- .nv.info                  --------------------------
	.section	.nv.info,"",@"SHT_CUDA_INFO"
	.align	4


	//----- nvinfo : EIATTR_REGCOUNT
	.align		4
        /*0000*/ 	.byte	0x04, 0x2f
        /*0002*/ 	.short	(.L_2 - .L_1)
	.align		4
.L_1:
        /*0004*/ 	.word	index@(_Z27password_xor_with_ipad_opadPcjPjS0_)
        /*0008*/ 	.word	0x00000010


	//----- nvinfo : EIATTR_FRAME_SIZE
	.align		4
.L_2:
        /*000c*/ 	.byte	0x04, 0x11
        /*000e*/ 	.short	(.L_4 - .L_3)
	.align		4
.L_3:
        /*0010*/ 	.word	index@(_Z27password_xor_with_ipad_opadPcjPjS0_)
        /*0014*/ 	.word	0x00000820


	//----- nvinfo : EIATTR_REGCOUNT
	.align		4
.L_4:
        /*0018*/ 	.byte	0x04, 0x2f
        /*001a*/ 	.short	(.L_6 - .L_5)
	.align		4
.L_5:
        /*001c*/ 	.word	index@(_Z18pbkdf2_hmac_sha256jPjS_S_S_)
        /*0020*/ 	.word	0x000000ff


	//----- nvinfo : EIATTR_FRAME_SIZE
	.align		4
.L_6:
        /*0024*/ 	.byte	0x04, 0x11
        /*0026*/ 	.short	(.L_8 - .L_7)
	.align		4
.L_7:
        /*0028*/ 	.word	index@(_Z18pbkdf2_hmac_sha256jPjS_S_S_)
        /*002c*/ 	.word	0x00004930


	//----- nvinfo : EIATTR_MIN_STACK_SIZE
	.align		4
.L_8:
        /*0030*/ 	.byte	0x04, 0x12
        /*0032*/ 	.short	(.L_10 - .L_9)
	.align		4
.L_9:
        /*0034*/ 	.word	index@(_Z18pbkdf2_hmac_sha256jPjS_S_S_)
        /*0038*/ 	.word	0x00004930


	//----- nvinfo : EIATTR_MIN_STACK_SIZE
	.align		4
.L_10:
        /*003c*/ 	.byte	0x04, 0x12
        /*003e*/ 	.short	(.L_12 - .L_11)
	.align		4
.L_11:
        /*0040*/ 	.word	index@(_Z27password_xor_with_ipad_opadPcjPjS0_)
        /*0044*/ 	.word	0x00000820
.L_12:


//--------------------- .nv.compat                --------------------------
	.section	.nv.compat,"",@"SHT_CUDA_COMPAT_INFO"
	.align	4
        /*0000*/ 	.byte	0x02, 0x09, 0x00, 0x00, 0x02, 0x02, 0x01, 0x00, 0x02, 0x05, 0x05, 0x00, 0x03, 0x07, 0x01, 0x01
        /*0010*/ 	.byte	0x02, 0x03, 0x00, 0x00, 0x02, 0x06, 0x01, 0x00, 0x04, 0x0b, 0x08, 0x00, 0x09, 0x00, 0x00, 0x00
        /*0020*/ 	.byte	0x00, 0x00, 0x00, 0x00


//--------------------- .nv.info._Z18pbkdf2_hmac_sha256jPjS_S_S_ --------------------------
	.section	.nv.info._Z18pbkdf2_hmac_sha256jPjS_S_S_,"",@"SHT_CUDA_INFO"
	.sectionflags	@""
	.align	4


	//----- nvinfo : EIATTR_CUDA_API_VERSION
	.align		4
        /*0000*/ 	.byte	0x04, 0x37
        /*0002*/ 	.short	(.L_14 - .L_13)
.L_13:
        /*0004*/ 	.word	0x00000082


	//----- nvinfo : EIATTR_KPARAM_INFO
	.align		4
.L_14:
        /*0008*/ 	.byte	0x04, 0x17
        /*000a*/ 	.short	(.L_16 - .L_15)
.L_15:
        /*000c*/ 	.word	0x00000000
        /*0010*/ 	.short	0x0004
        /*0012*/ 	.short	0x0020
        /*0014*/ 	.byte	0x00, 0xf5, 0x21, 0x00


	//----- nvinfo : EIATTR_KPARAM_INFO
	.align		4
.L_16:
        /*0018*/ 	.byte	0x04, 0x17
        /*001a*/ 	.short	(.L_18 - .L_17)
.L_17:
        /*001c*/ 	.word	0x00000000
        /*0020*/ 	.short	0x0003
        /*0022*/ 	.short	0x0018
        /*0024*/ 	.byte	0x00, 0xf5, 0x21, 0x00


	//----- nvinfo : EIATTR_KPARAM_INFO
	.align		4
.L_18:
        /*0028*/ 	.byte	0x04, 0x17
        /*002a*/ 	.short	(.L_20 - .L_19)
.L_19:
        /*002c*/ 	.word	0x00000000
        /*0030*/ 	.short	0x0002
        /*0032*/ 	.short	0x0010
        /*0034*/ 	.byte	0x00, 0xf5, 0x21, 0x00


	//----- nvinfo : EIATTR_KPARAM_INFO
	.align		4
.L_20:
        /*0038*/ 	.byte	0x04, 0x17
        /*003a*/ 	.short	(.L_22 - .L_21)
.L_21:
        /*003c*/ 	.word	0x00000000
        /*0040*/ 	.short	0x0001
        /*0042*/ 	.short	0x0008
        /*0044*/ 	.byte	0x00, 0xf5, 0x21, 0x00


	//----- nvinfo : EIATTR_KPARAM_INFO
	.align		4
.L_22:
        /*0048*/ 	.byte	0x04, 0x17
        /*004a*/ 	.short	(.L_24 - .L_23)
.L_23:
        /*004c*/ 	.word	0x00000000
        /*0050*/ 	.short	0x0000
        /*0052*/ 	.short	0x0000
        /*0054*/ 	.byte	0x00, 0xf0, 0x11, 0x00


	//----- nvinfo : EIATTR_SPARSE_MMA_MASK
	.align		4
.L_24:
        /*0058*/ 	.byte	0x03, 0x50
        /*005a*/ 	.short	0x0000


	//----- nvinfo : EIATTR_MAXREG_COUNT
	.align		4
        /*005c*/ 	.byte	0x03, 0x1b
        /*005e*/ 	.short	0x00ff


	//----- nvinfo : EIATTR_NUM_BARRIERS
	.align		4
        /*0060*/ 	.byte	0x02, 0x4c
        /*0062*/ 	.byte	0x01
	.zero		1


	//----- nvinfo : EIATTR_ANNOTATIONS
	.align		4
        /*0064*/ 	.byte	0x04, 0x55
        /*0066*/ 	.short	(.L_26 - .L_25)


	//   ....[0]....
.L_25:
        /*0068*/ 	.word	0x00000001
        /*006c*/ 	.byte	0xd0, 0x14, 0x00, 0x00, 0x01, 0x00, 0x00, 0x00, 0xe0, 0x14, 0x00, 0x00, 0x01, 0x00, 0x00, 0x00
        /* <DEDUP_REMOVED lines=1698> */
        /*6a9c*/ 	.byte	0x80, 0x7b, 0x03, 0x00, 0x01, 0x00, 0x00, 0x00, 0x90, 0x7b, 0x03, 0x00


	//----- nvinfo : EIATTR_MERCURY_ISA_VERSION
	.align		4
.L_26:
        /*6aa8*/ 	.byte	0x03, 0x5f
        /*6aaa*/ 	.short	0x0101


	//----- nvinfo : EIATTR_VRC_CTA_INIT_COUNT
	.align		4
        /*6aac*/ 	.byte	0x02, 0x4a
	.zero		1
	.zero		1


	//----- nvinfo : EIATTR_EXIT_INSTR_OFFSETS
	.align		4
        /*6ab0*/ 	.byte	0x04, 0x1c
        /*6ab2*/ 	.short	(.L_28 - .L_27)


	//   ....[0]....
.L_27:
        /*6ab4*/ 	.word	0x00038f80


	//   ....[1]....
        /*6ab8*/ 	.word	0x00039050


	//----- nvinfo : EIATTR_CRS_STACK_SIZE
	.align		4
.L_28:
        /*6abc*/ 	.byte	0x04, 0x1e
        /*6abe*/ 	.short	(.L_30 - .L_29)
.L_29:
        /*6ac0*/ 	.word	0x00000000


	//----- nvinfo : EIATTR_CBANK_PARAM_SIZE
	.align		4
.L_30:
        /*6ac4*/ 	.byte	0x03, 0x19
        /*6ac6*/ 	.short	0x0028


	//----- nvinfo : EIATTR_PARAM_CBANK
	.align		4
        /*6ac8*/ 	.byte	0x04, 0x0a
        /*6aca*/ 	.short	(.L_32 - .L_31)
	.align		4
.L_31:
        /*6acc*/ 	.word	index@(.nv.constant0._Z18pbkdf2_hmac_sha256jPjS_S_S_)
        /*6ad0*/ 	.short	0x0380
        /*6ad2*/ 	.short	0x0028


	//----- nvinfo : EIATTR_SW_WAR
	.align		4
.L_32:
        /*6ad4*/ 	.byte	0x04, 0x36
        /*6ad6*/ 	.short	(.L_34 - .L_33)
.L_33:
        /*6ad8*/ 	.word	0x00000008
.L_34:


//--------------------- .nv.info._Z27password_xor_with_ipad_opadPcjPjS0_ --------------------------
	.section	.nv.info._Z27password_xor_with_ipad_opadPcjPjS0_,"",@"SHT_CUDA_INFO"
	.sectionflags	@""
	.align	4


	//----- nvinfo : EIATTR_CUDA_API_VERSION
	.align		4
        /*0000*/ 	.byte	0x04, 0x37
        /*0002*/ 	.short	(.L_36 - .L_35)
.L_35:
        /*0004*/ 	.word	0x00000082


	//----- nvinfo : EIATTR_KPARAM_INFO
	.align		4
.L_36:
        /*0008*/ 	.byte	0x04, 0x17
        /*000a*/ 	.short	(.L_38 - .L_37)
.L_37:
        /*000c*/ 	.word	0x00000000
        /*0010*/ 	.short	0x0003
        /*0012*/ 	.short	0x0018
        /*0014*/ 	.byte	0x00, 0xf5, 0x21, 0x00


	//----- nvinfo : EIATTR_KPARAM_INFO
	.align		4
.L_38:
        /*0018*/ 	.byte	0x04, 0x17
        /*001a*/ 	.short	(.L_40 - .L_39)
.L_39:
        /*001c*/ 	.word	0x00000000
        /*0020*/ 	.short	0x0002
        /*0022*/ 	.short	0x0010
        /*0024*/ 	.byte	0x00, 0xf5, 0x21, 0x00


	//----- nvinfo : EIATTR_KPARAM_INFO
	.align		4
.L_40:
        /*0028*/ 	.byte	0x04, 0x17
        /*002a*/ 	.short	(.L_42 - .L_41)
.L_41:
        /*002c*/ 	.word	0x00000000
        /*0030*/ 	.short	0x0001
        /*0032*/ 	.short	0x0008
        /*0034*/ 	.byte	0x00, 0xf0, 0x11, 0x00


	//----- nvinfo : EIATTR_KPARAM_INFO
	.align		4
.L_42:
        /*0038*/ 	.byte	0x04, 0x17
        /*003a*/ 	.short	(.L_44 - .L_43)
.L_43:
        /*003c*/ 	.word	0x00000000
        /*0040*/ 	.short	0x0000
        /*0042*/ 	.short	0x0000
        /*0044*/ 	.byte	0x00, 0xf5, 0x21, 0x00


	//----- nvinfo : EIATTR_SPARSE_MMA_MASK
	.align		4
.L_44:
        /*0048*/ 	.byte	0x03, 0x50
        /*004a*/ 	.short	0x0000


	//----- nvinfo : EIATTR_MAXREG_COUNT
	.align		4
        /*004c*/ 	.byte	0x03, 0x1b
        /*004e*/ 	.short	0x00ff


	//----- nvinfo : EIATTR_NUM_BARRIERS
	.align		4
        /*0050*/ 	.byte	0x02, 0x4c
        /*0052*/ 	.byte	0x01
	.zero		1


	//----- nvinfo : EIATTR_MERCURY_ISA_VERSION
	.align		4
        /*0054*/ 	.byte	0x03, 0x5f
        /*0056*/ 	.short	0x0101


	//----- nvinfo : EIATTR_VRC_CTA_INIT_COUNT
	.align		4
        /*0058*/ 	.byte	0x02, 0x4a
	.zero		1
	.zero		1


	//----- nvinfo : EIATTR_EXIT_INSTR_OFFSETS
	.align		4
        /*005c*/ 	.byte	0x04, 0x1c
        /*005e*/ 	.short	(.L_46 - .L_45)


	//   ....[0]....
.L_45:
        /*0060*/ 	.word	0x000012c0


	//----- nvinfo : EIATTR_CBANK_PARAM_SIZE
	.align		4
.L_46:
        /*0064*/ 	.byte	0x03, 0x19
        /*0066*/ 	.short	0x0020


	//----- nvinfo : EIATTR_PARAM_CBANK
	.align		4
        /*0068*/ 	.byte	0x04, 0x0a
        /*006a*/ 	.short	(.L_48 - .L_47)
	.align		4
.L_47:
        /*006c*/ 	.word	index@(.nv.constant0._Z27password_xor_with_ipad_opadPcjPjS0_)
        /*0070*/ 	.short	0x0380
        /*0072*/ 	.short	0x0020


	//----- nvinfo : EIATTR_SW_WAR
	.align		4
.L_48:
        /*0074*/ 	.byte	0x04, 0x36
        /*0076*/ 	.short	(.L_50 - .L_49)
.L_49:
        /*0078*/ 	.word	0x00000008
.L_50:


//--------------------- .nv.callgraph             --------------------------
	.section	.nv.callgraph,"",@"SHT_CUDA_CALLGRAPH"
	.align	4
	.sectionentsize	8
	.align		4
        /*0000*/ 	.word	0x00000000
	.align		4
        /*0004*/ 	.word	0xffffffff
	.align		4
        /*0008*/ 	.word	0x00000000
	.align		4
        /*000c*/ 	.word	0xfffffffe
	.align		4
        /*0010*/ 	.word	0x00000000
	.align		4
        /*0014*/ 	.word	0xfffffffd
	.align		4
        /*0018*/ 	.word	0x00000000
	.align		4
        /*001c*/ 	.word	0xfffffffc


//--------------------- .nv.constant3             --------------------------
	.section	.nv.constant3,"a",@progbits
	.align	4
.nv.constant3:
	.type		round_consts,@object
	.size		round_consts,(.L_0 - round_consts)
round_consts:
        /* <DEDUP_REMOVED lines=16> */
.L_0:


//--------------------- .text._Z18pbkdf2_hmac_sha256jPjS_S_S_ --------------------------
	.section	.text._Z18pbkdf2_hmac_sha256jPjS_S_S_,"ax",@progbits
	.align	128
        .global         _Z18pbkdf2_hmac_sha256jPjS_S_S_
        .type           _Z18pbkdf2_hmac_sha256jPjS_S_S_,@function
        .size           _Z18pbkdf2_hmac_sha256jPjS_S_S_,(.L_x_283 - _Z18pbkdf2_hmac_sha256jPjS_S_S_)
        .other          _Z18pbkdf2_hmac_sha256jPjS_S_S_,@"STO_CUDA_ENTRY STV_DEFAULT"
_Z18pbkdf2_hmac_sha256jPjS_S_S_:
.text._Z18pbkdf2_hmac_sha256jPjS_S_S_:
[----:B------:R-:W0:Y:S01]  /*0000*/  LDC R1, c[0x0][0x37c] ;  /* 0x0000df00ff017b82 */ /* 0x000e220000000800 */
[----:B------:R-:W1:Y:S01]  /*0010*/  LDCU UR4, c[0x0][0x380] ;  /* 0x00007000ff0477ac */ /* 0x000e620008000800 */
[----:B0-----:R-:W-:Y:S01]  /*0020*/  VIADD R1, R1, 0xffffb6d0 ;  /* 0xffffb6d001017836 */ /* 0x001fe20000000000 */
[----:B------:R-:W0:Y:S04]  /*0030*/  LDCU.64 UR38, c[0x0][0x358] ;  /* 0x00006b00ff2677ac */ /* 0x000e280008000a00 */
[----:B------:R2:W-:Y:S04]  /*0040*/  STL.128 [R1+0x2080], RZ ;  /* 0x002080ff01007387 */ /* 0x0005e80000100c00 */
[----:B------:R2:W-:Y:S04]  /*0050*/  STL.128 [R1+0x2090], RZ ;  /* 0x002090ff01007387 */ /* 0x0005e80000100c00 */
[----:B------:R2:W-:Y:S04]  /*0060*/  STL.128 [R1+0x20a0], RZ ;  /* 0x0020a0ff01007387 */ /* 0x0005e80000100c00 */
[----:B------:R2:W-:Y:S01]  /*0070*/  STL.128 [R1+0x20b0], RZ ;  /* 0x0020b0ff01007387 */ /* 0x0005e20000100c00 */
[----:B-1----:R-:W-:-:S03]  /*0080*/  UISETP.NE.AND UP0, UPT, UR4, URZ, UPT ;  /* 0x000000ff0400728c */ /* 0x002fc6000bf05270 */
[----:B------:R2:W-:Y:S04]  /*0090*/  STL.128 [R1+0x20c0], RZ ;  /* 0x0020c0ff01007387 */ /* 0x0005e80000100c00 */
        /* <DEDUP_REMOVED lines=314> */
[----:B------:R2:W-:Y:S01]  /*1440*/  STL.128 [R1+0x3470], RZ ;  /* 0x003470ff01007387 */ /* 0x0005e20000100c00 */
[----:B0-----:R-:W-:Y:S05]  /*1450*/  BRA.U !UP0, `(.L_x_0) ;  /* 0x0000037908b47547 */ /* 0x001fea000b800000 */
[----:B------:R-:W0:Y:S01]  /*1460*/  S2R R0, SR_CTAID.X ;  /* 0x0000000000007919 */ /* 0x000e220000002500 */
[----:B------:R-:W1:Y:S01]  /*1470*/  LDCU UR37, c[0x0][0x370] ;  /* 0x00006e00ff2577ac */ /* 0x000e620008000800 */
[----:B------:R-:W0:Y:S01]  /*1480*/  S2R R3, SR_TID.X ;  /* 0x0000000000037919 */ /* 0x000e220000002100 */
[----:B------:R-:W1:Y:S02]  /*1490*/  LDCU UR4, c[0x0][0x360] ;  /* 0x00006c00ff0477ac */ /* 0x000e640008000800 */
[----:B-1----:R-:W-:Y:S02]  /*14a0*/  UIMAD UR37, UR37, UR4, URZ ;  /* 0x00000004252572a4 */ /* 0x002fe4000f8e02ff */
[----:B0-----:R-:W-:Y:S01]  /*14b0*/  IMAD R0, R0, UR4, R3 ;  /* 0x0000000400007c24 */ /* 0x001fe2000f8e0203 */
[----:B------:R-:W-:-:S04]  /*14c0*/  UMOV UR4, URZ ;  /* 0x000000ff00047c82 */ /* 0x000fc80008000000 */
[----:B------:R0:W-:Y:S05]  /*14d0*/  STL [R1+0x4904], R0 ;  /* 0x0049040001007387 */ /* 0x0001ea0000100800 */
.L_x_279:
[----:B0-----:R-:W3:Y:S01]  /*14e0*/  LDL R0, [R1+0x4904] ;  /* 0x0049040001007983 */ /* 0x001ee20000100800 */
[----:B------:R-:W0:Y:S01]  /*14f0*/  LDCU UR5, c[0x0][0x380] ;  /* 0x00007000ff0577ac */ /* 0x000e220008000800 */
[----:B------:R-:W-:-:S04]  /*1500*/  UIADD3 UR4, UPT, UPT, UR4, 0x1, URZ ;  /* 0x0000000104047890 */ /* 0x000fc8000fffe0ff */
[----:B0-----:R-:W-:Y:S01]  /*1510*/  UISETP.NE.AND UP0, UPT, UR4, UR5, UPT ;  /* 0x000000050400728c */ /* 0x001fe2000bf05270 */
[C---:B---3--:R-:W-:Y:S02]  /*1520*/  ISETP.GT.AND P0, PT, R0.reuse, 0x1ff, PT ;  /* 0x000001ff0000780c */ /* 0x048fe40003f04270 */
[----:B------:R-:W-:-:S11]  /*1530*/  ISETP.GT.AND P1, PT, R0, 0xff, PT ;  /* 0x000000ff0000780c */ /* 0x000fd60003f24270 */
[----:B-1----:R-:W-:Y:S05]  /*1540*/  @P0 BRA `(.L_x_1) ;  /* 0x0000000000280947 */ /* 0x002fea0003800000 */
[----:B------:R-:W0:Y:S02]  /*1550*/  LDC.64 R4, c[0x0][0x388] ;  /* 0x0000e200ff047b82 */ /* 0x000e240000000a00 */
.L_x_2:
[----:B01----:R-:W-:-:S06]  /*1560*/  IMAD.WIDE R2, R0, 0x4, R4 ;  /* 0x0000000400027825 */ /* 0x003fcc00078e0204 */
[----:B------:R-:W3:Y:S01]  /*1570*/  LDG.E R2, desc[UR38][R2.64] ;  /* 0x0000002602027981 */ /* 0x000ee2000c1e1900 */
[C---:B------:R-:W-:Y:S01]  /*1580*/  IMAD R7, R0.reuse, 0x4, R1 ;  /* 0x0000000400077824 */ /* 0x040fe200078e0201 */
[----:B------:R-:W-:Y:S05]  /*1590*/  WARPSYNC.ALL ;  /* 0x0000000000007948 */ /* 0x000fea0003800000 */
[----:B------:R-:W-:Y:S01]  /*15a0*/  VIADD R0, R0, UR37 ;  /* 0x0000002500007c36 */ /* 0x000fe20008000000 */
[----:B------:R-:W-:Y:S04]  /*15b0*/  BAR.SYNC.DEFER_BLOCKING 0x0 ;  /* 0x0000000000007b1d */ /* 0x000fe80000010000 */
[----:B------:R-:W-:-:S02]  /*15c0*/  ISETP.GE.AND P0, PT, R0, 0x200, PT ;  /* 0x000002000000780c */ /* 0x000fc40003f06270 */
[----:B---3--:R1:W-:Y:S11]  /*15d0*/  STL [R7+0x2080], R2 ;  /* 0x0020800207007387 */ /* 0x0083f60000100800 */
[----:B------:R-:W-:Y:S05]  /*15e0*/  @!P0 BRA `(.L_x_2) ;  /* 0xfffffffc00dc8947 */ /* 0x000fea000383ffff */
.L_x_1:
[----:B------:R-:W-:Y:S05]  /*15f0*/  @P1 BRA `(.L_x_3) ;  /* 0x00000000002c1947 */ /* 0x000fea0003800000 */
[----:B------:R0:W5:Y:S01]  /*1600*/  LDL R0, [R1+0x4904] ;  /* 0x0049040001007983 */ /* 0x0001620000100800 */
[----:B------:R-:W3:Y:S02]  /*1610*/  LDC.64 R4, c[0x0][0x398] ;  /* 0x0000e600ff047b82 */ /* 0x000ee40000000a00 */
.L_x_4:
[----:B-1-345:R-:W-:-:S06]  /*1620*/  IMAD.WIDE R2, R0, 0x4, R4 ;  /* 0x0000000400027825 */ /* 0x03afcc00078e0204 */
        /* <DEDUP_REMOVED lines=8> */
.L_x_3:
[----:B------:R-:W3:Y:S04]  /*16b0*/  LDL.64 R28, [R1+0x3050] ;  /* 0x00305000011c7983 */ /* 0x000ee80000100a00 */
[----:B------:R-:W5:Y:S04]  /*16c0*/  LDL.128 R24, [R1+0x2080] ;  /* 0x0020800001187983 */ /* 0x000f680000100c00 */
[----:B------:R-:W2:Y:S04]  /*16d0*/  LDL.128 R20, [R1+0x2090] ;  /* 0x0020900001147983 */ /* 0x000ea80000100c00 */
[----:B------:R-:W2:Y:S04]  /*16e0*/  LDL.128 R16, [R1+0x20a0] ;  /* 0x0020a00001107983 */ /* 0x000ea80000100c00 */
[----:B------:R-:W2:Y:S04]  /*16f0*/  LDL.128 R12, [R1+0x20b0] ;  /* 0x0020b000010c7983 */ /* 0x000ea80000100c00 */
[----:B------:R-:W2:Y:S04]  /*1700*/  LDL.128 R8, [R1+0x20c0] ;  /* 0x0020c00001087983 */ /* 0x000ea80000100c00 */
[----:B-1--4-:R-:W4:Y:S04]  /*1710*/  LDL.128 R4, [R1+0x20d0] ;  /* 0x0020d00001047983 */ /* 0x012f280000100c00 */
[----:B------:R-:W4:Y:S04]  /*1720*/  LDL.128 R124, [R1+0x20e0] ;  /* 0x0020e000017c7983 */ /* 0x000f280000100c00 */
        /* <DEDUP_REMOVED lines=23> */
[----:B------:R-:W4:Y:S04]  /*18a0*/  LDL.64 R2, [R1+0x2c88] ;  /* 0x002c880001027983 */ /* 0x000f280000100a00 */
[----:B------:R-:W4:Y:S04]  /*18b0*/  LDL R0, [R1+0x2c84] ;  /* 0x002c840001007983 */ /* 0x000f280000100800 */
[----:B---3--:R1:W-:Y:S04]  /*18c0*/  STL.64 [R1+0x4920], R28 ;  /* 0x0049201c01007387 */ /* 0x0083e80000100a00 */
[----:B-----5:R3:W-:Y:S04]  /*18d0*/  STL.128 [R1+0x48f0], R24 ;  /* 0x0048f01801007387 */ /* 0x0207e80000100c00 */
[----:B--2---:R2:W-:Y:S04]  /*18e0*/  STL.128 [R1+0x48e0], R20 ;  /* 0x0048e01401007387 */ /* 0x0045e80000100c00 */
[----:B------:R5:W-:Y:S04]  /*18f0*/  STL.128 [R1+0x48d0], R16 ;  /* 0x0048d01001007387 */ /* 0x000be80000100c00 */
[----:B------:R0:W-:Y:S04]  /*1900*/  STL.128 [R1+0x48c0], R12 ;  /* 0x0048c00c01007387 */ /* 0x0001e80000100c00 */
[----:B------:R0:W-:Y:S04]  /*1910*/  STL.128 [R1+0x48b0], R8 ;  /* 0x0048b00801007387 */ /* 0x0001e80000100c00 */
[----:B----4-:R4:W-:Y:S04]  /*1920*/  STL.128 [R1+0x48a0], R4 ;  /* 0x0048a00401007387 */ /* 0x0109e80000100c00 */
[----:B-1----:R-:W4:Y:S04]  /*1930*/  LDL.128 R28, [R1+0x2260] ;  /* 0x00226000011c7983 */ /* 0x002f280000100c00 */
[----:B---3--:R-:W3:Y:S04]  /*1940*/  LDL.128 R24, [R1+0x2270] ;  /* 0x0022700001187983 */ /* 0x008ee80000100c00 */
[----:B--2---:R-:W2:Y:S04]  /*1950*/  LDL.128 R20, [R1+0x2280] ;  /* 0x0022800001147983 */ /* 0x004ea80000100c00 */
[----:B-----5:R-:W5:Y:S04]  /*1960*/  LDL.128 R16, [R1+0x2290] ;  /* 0x0022900001107983 */ /* 0x020f680000100c00 */
[----:B0-----:R-:W5:Y:S04]  /*1970*/  LDL.128 R12, [R1+0x22a0] ;  /* 0x0022a000010c7983 */ /* 0x001f680000100c00 */
[----:B------:R-:W5:Y:S04]  /*1980*/  LDL.128 R8, [R1+0x22b0] ;  /* 0x0022b00001087983 */ /* 0x000f680000100c00 */
[----:B----4-:R-:W4:Y:S04]  /*1990*/  LDL.128 R4, [R1+0x22c0] ;  /* 0x0022c00001047983 */ /* 0x010f280000100c00 */
[----:B------:R0:W-:Y:S04]  /*19a0*/  STL.128 [R1+0x4890], R124 ;  /* 0x0048907c01007387 */ /* 0x0001e80000100c00 */
[----:B------:R1:W-:Y:S04]  /*19b0*/  STL.128 [R1+0x4880], R120 ;  /* 0x0048807801007387 */ /* 0x0003e80000100c00 */
[----:B------:R1:W-:Y:S04]  /*19c0*/  STL.128 [R1+0x4870], R116 ;  /* 0x0048707401007387 */ /* 0x0003e80000100c00 */
[----:B------:R1:W-:Y:S04]  /*19d0*/  STL.128 [R1+0x4860], R112 ;  /* 0x0048607001007387 */ /* 0x0003e80000100c00 */
[----:B------:R1:W-:Y:S04]  /*19e0*/  STL.128 [R1+0x4850], R108 ;  /* 0x0048506c01007387 */ /* 0x0003e80000100c00 */
[----:B0-----:R-:W4:Y:S04]  /*19f0*/  LDL.128 R124, [R1+0x22d0] ;  /* 0x0022d000017c7983 */ /* 0x001f280000100c00 */
[----:B-1----:R-:W4:Y:S04]  /*1a00*/  LDL.128 R120, [R1+0x22e0] ;  /* 0x0022e00001787983 */ /* 0x002f280000100c00 */
[----:B------:R-:W4:Y:S04]  /*1a10*/  LDL.128 R116, [R1+0x22f0] ;  /* 0x0022f00001747983 */ /* 0x000f280000100c00 */
[----:B------:R-:W4:Y:S04]  /*1a20*/  LDL.128 R112, [R1+0x2300] ;  /* 0x0023000001707983 */ /* 0x000f280000100c00 */
[----:B------:R-:W4:Y:S04]  /*1a30*/  LDL.128 R108, [R1+0x2310] ;  /* 0x00231000016c7983 */ /* 0x000f280000100c00 */
[----:B------:R0:W-:Y:S04]  /*1a40*/  STL.128 [R1+0x4840], R104 ;  /* 0x0048406801007387 */ /* 0x0001e80000100c00 */
[----:B------:R1:W-:Y:S04]  /*1a50*/  STL.128 [R1+0x4830], R100 ;  /* 0x0048306401007387 */ /* 0x0003e80000100c00 */
[----:B------:R1:W-:Y:S04]  /*1a60*/  STL.128 [R1+0x4820], R96 ;  /* 0x0048206001007387 */ /* 0x0003e80000100c00 */
[----:B------:R1:W-:Y:S04]  /*1a70*/  STL.128 [R1+0x4810], R92 ;  /* 0x0048105c01007387 */ /* 0x0003e80000100c00 */
[----:B0-----:R-:W4:Y:S04]  /*1a80*/  LDL.128 R104, [R1+0x2320] ;  /* 0x0023200001687983 */ /* 0x001f280000100c00 */
[----:B------:R0:W-:Y:S04]  /*1a90*/  STL.128 [R1+0x4800], R88 ;  /* 0x0048005801007387 */ /* 0x0001e80000100c00 */
        /* <DEDUP_REMOVED lines=14> */
[----:B-1----:R-:W4:Y:S04]  /*1b80*/  LDL.128 R100, [R1+0x2330] ;  /* 0x0023300001647983 */ /* 0x002f280000100c00 */
[----:B------:R-:W4:Y:S04]  /*1b90*/  LDL.128 R96, [R1+0x2340] ;  /* 0x0023400001607983 */ /* 0x000f280000100c00 */
[----:B------:R-:W4:Y:S04]  /*1ba0*/  LDL.128 R92, [R1+0x2350] ;  /* 0x00235000015c7983 */ /* 0x000f280000100c00 */
[----:B0-----:R-:W4:Y:S04]  /*1bb0*/  LDL.128 R88, [R1+0x2360] ;  /* 0x0023600001587983 */ /* 0x001f280000100c00 */
        /* <DEDUP_REMOVED lines=14> */
[----:B------:R0:W-:Y:S04]  /*1ca0*/  STL.128 [R1+0x4710], R28 ;  /* 0x0047101c01007387 */ /* 0x0001e80000100c00 */
[----:B---3--:R1:W-:Y:S04]  /*1cb0*/  STL.128 [R1+0x4700], R24 ;  /* 0x0047001801007387 */ /* 0x0083e80000100c00 */
[----:B--2---:R2:W-:Y:S04]  /*1cc0*/  STL.128 [R1+0x46f0], R20 ;  /* 0x0046f01401007387 */ /* 0x0045e80000100c00 */
[----:B-----5:R3:W-:Y:S04]  /*1cd0*/  STL.128 [R1+0x46e0], R16 ;  /* 0x0046e01001007387 */ /* 0x0207e80000100c00 */
[----:B------:R5:W-:Y:S04]  /*1ce0*/  STL.128 [R1+0x46d0], R12 ;  /* 0x0046d00c01007387 */ /* 0x000be80000100c00 */
[----:B------:R5:W-:Y:S04]  /*1cf0*/  STL.128 [R1+0x46c0], R8 ;  /* 0x0046c00801007387 */ /* 0x000be80000100c00 */
[----:B----4-:R4:W-:Y:S04]  /*1d00*/  STL.128 [R1+0x46b0], R4 ;  /* 0x0046b00401007387 */ /* 0x0109e80000100c00 */
[----:B0-----:R-:W4:Y:S04]  /*1d10*/  LDL.128 R28, [R1+0x2450] ;  /* 0x00245000011c7983 */ /* 0x001f280000100c00 */
[----:B-1----:R-:W4:Y:S04]  /*1d20*/  LDL.128 R24, [R1+0x2460] ;  /* 0x0024600001187983 */ /* 0x002f280000100c00 */
[----:B--2---:R-:W2:Y:S04]  /*1d30*/  LDL.128 R20, [R1+0x2470] ;  /* 0x0024700001147983 */ /* 0x004ea80000100c00 */
[----:B---3--:R-:W3:Y:S04]  /*1d40*/  LDL.128 R16, [R1+0x2480] ;  /* 0x0024800001107983 */ /* 0x008ee80000100c00 */
[----:B-----5:R-:W5:Y:S04]  /*1d50*/  LDL.128 R12, [R1+0x2490] ;  /* 0x00249000010c7983 */ /* 0x020f680000100c00 */
        /* <DEDUP_REMOVED lines=51> */
[----:B------:R1:W-:Y:S04]  /*2090*/  STL.128 [R1+0x4510], R24 ;  /* 0x0045101801007387 */ /* 0x0003e80000100c00 */
[----:B--2---:R2:W-:Y:S04]  /*20a0*/  STL.128 [R1+0x4500], R20 ;  /* 0x0045001401007387 */ /* 0x0045e80000100c00 */
[----:B---3--:R3:W-:Y:S04]  /*20b0*/  STL.128 [R1+0x44f0], R16 ;  /* 0x0044f01001007387 */ /* 0x0087e80000100c00 */
[----:B-----5:R5:W-:Y:S04]  /*20c0*/  STL.128 [R1+0x44e0], R12 ;  /* 0x0044e00c01007387 */ /* 0x020be80000100c00 */
        /* <DEDUP_REMOVED lines=62> */
[----:B------:R-:W4:Y:S04]  /*24b0*/  LDL.128 R36, [R1+0x2810] ;  /* 0x0028100001247983 */ /* 0x000f280000100c00 */
[----:B------:R-:W4:Y:S04]  /*24c0*/  LDL.128 R32, [R1+0x2820] ;  /* 0x0028200001207983 */ /* 0x000f280000100c00 */
        /* <DEDUP_REMOVED lines=42> */
[----:B------:R0:W-:Y:S04]  /*2770*/  STL.128 [R1+0x4160], R36 ;  /* 0x0041602401007387 */ /* 0x0001e80000100c00 */
[----:B------:R1:W-:Y:S04]  /*2780*/  STL.128 [R1+0x4150], R32 ;  /* 0x0041502001007387 */ /* 0x0003e80000100c00 */
        /* <DEDUP_REMOVED lines=16> */
[----:B0-----:R-:W4:Y:S04]  /*2890*/  LDL.128 R36, [R1+0x2a00] ;  /* 0x002a000001247983 */ /* 0x001f280000100c00 */
[----:B-1----:R-:W4:Y:S04]  /*28a0*/  LDL.128 R32, [R1+0x2a10] ;  /* 0x002a100001207983 */ /* 0x002f280000100c00 */
[----:B------:R-:W4:Y:S04]  /*28b0*/  LDL.128 R28, [R1+0x2a20] ;  /* 0x002a2000011c7983 */ /* 0x000f280000100c00 */
[----:B------:R-:W4:Y:S04]  /*28c0*/  LDL.128 R24, [R1+0x2a30] ;  /* 0x002a300001187983 */ /* 0x000f280000100c00 */
        /* <DEDUP_REMOVED lines=129> */
[----:B------:R-:W-:Y:S04]  /*30e0*/  STL.64 [R1+0x3918], R2 ;  /* 0x0039180201007387 */ /* 0x000fe80000100a00 */
[----:B------:R-:W-:Y:S04]  /*30f0*/  STL [R1+0x4914], R0 ;  /* 0x0049140001007387 */ /* 0x000fe80000100800 */
        /* <DEDUP_REMOVED lines=61> */
[----:B----4-:R-:W4:Y:S01]  /*34d0*/  LDL.128 R4, [R1+0x3070] ;  /* 0x0030700001047983 */ /* 0x010f220000100c00 */
[----:B------:R-:W-:-:S02]  /*34e0*/  IMAD.MOV.U32 R2, RZ, RZ, 0x1 ;  /* 0x00000001ff027424 */ /* 0x000fc400078e00ff */
[----:B------:R-:W-:Y:S02]  /*34f0*/  IMAD.MOV.U32 R3, RZ, RZ, 0x1 ;  /* 0x00000001ff037424 */ /* 0x000fe400078e00ff */
[----:B------:R-:W-:-:S03]  /*3500*/  IMAD.MOV.U32 R0, RZ, RZ, 0x1 ;  /* 0x00000001ff007424 */ /* 0x000fc600078e00ff */
[----:B------:R0:W-:Y:S04]  /*3510*/  STL.64 [R1+0x3058], R2 ;  /* 0x0030580201007387 */ /* 0x0001e80000100a00 */
[----:B------:R1:W-:Y:S01]  /*3520*/  STL [R1+0x2c80], R0 ;  /* 0x002c800001007387 */ /* 0x0003e20000100800 */
[----:B0-----:R-:W-:Y:S02]  /*3530*/  IMAD.MOV.U32 R2, RZ, RZ, 0x1 ;  /* 0x00000001ff027424 */ /* 0x001fe400078e00ff */
[----:B-1----:R-:W-:Y:S02]  /*3540*/  IMAD.MOV.U32 R0, RZ, RZ, 0x1 ;  /* 0x00000001ff007424 */ /* 0x002fe400078e00ff */
[----:B------:R-:W-:Y:S01]  /*3550*/  IMAD.MOV.U32 R3, RZ, RZ, 0x1 ;  /* 0x00000001ff037424 */ /* 0x000fe200078e00ff */
        /* <DEDUP_REMOVED lines=9> */
[----:B------:R0:W-:Y:S04]  /*35f0*/  STL [R1+0x3910], R2 ;  /* 0x0039100201007387 */ /* 0x0001e80000100800 */
[----:B------:R0:W-:Y:S04]  /*3600*/  STL.128 [R1+0x3a70], R88 ;  /* 0x003a705801007387 */ /* 0x0001e80000100c00 */
[----:B------:R0:W-:Y:S04]  /*3610*/  STL [R1+0x36a0], RZ ;  /* 0x0036a0ff01007387 */ /* 0x0001e80000100800 */
[----:B------:R0:W-:Y:S04]  /*3620*/  STL.128 [R1+0x3a60], R84 ;  /* 0x003a605401007387 */ /* 0x0001e80000100c00 */
[----:B------:R0:W-:Y:S04]  /*3630*/  STL [R1+0x36ac], R0 ;  /* 0x0036ac0001007387 */ /* 0x0001e80000100800 */
[----:B------:R0:W-:Y:S04]  /*3640*/  STL.128 [R1+0x3a50], R80 ;  /* 0x003a505001007387 */ /* 0x0001e80000100c00 */
[----:B------:R0:W-:Y:S04]  /*3650*/  STL.128 [R1+0x3a40], R76 ;  /* 0x003a404c01007387 */ /* 0x0001e80000100c00 */
[----:B------:R0:W-:Y:S04]  /*3660*/  STL [R1+0x36a8], R2 ;  /* 0x0036a80201007387 */ /* 0x0001e80000100800 */
[----:B------:R0:W-:Y:S04]  /*3670*/  STL [R1+0x369c], RZ ;  /* 0x00369cff01007387 */ /* 0x0001e80000100800 */
[----:B------:R0:W-:Y:S04]  /*3680*/  STL [R1+0x36a4], R0 ;  /* 0x0036a40001007387 */ /* 0x0001e80000100800 */
[----:B------:R0:W-:Y:S04]  /*3690*/  STL [R1+0x3698], R2 ;  /* 0x0036980201007387 */ /* 0x0001e80000100800 */
[----:B------:R0:W-:Y:S04]  /*36a0*/  STL [R1+0x3690], RZ ;  /* 0x003690ff01007387 */ /* 0x0001e80000100800 */
[----:B------:R0:W-:Y:S04]  /*36b0*/  STL [R1+0x3694], R0 ;  /* 0x0036940001007387 */ /* 0x0001e80000100800 */
[----:B------:R0:W-:Y:S04]  /*36c0*/  STL [R1+0x368c], RZ ;  /* 0x00368cff01007387 */ /* 0x0001e80000100800 */
[----:B------:R0:W-:Y:S04]  /*36d0*/  STL [R1+0x3688], R2 ;  /* 0x0036880201007387 */ /* 0x0001e80000100800 */
[----:B------:R0:W-:Y:S04]  /*36e0*/  STL [R1+0x3680], RZ ;  /* 0x003680ff01007387 */ /* 0x0001e80000100800 */
[----:B------:R0:W-:Y:S04]  /*36f0*/  STL [R1+0x3684], R0 ;  /* 0x0036840001007387 */ /* 0x0001e80000100800 */
[----:B------:R0:W-:Y:S04]  /*3700*/  STL [R1+0x367c], RZ ;  /* 0x00367cff01007387 */ /* 0x0001e80000100800 */
[----:B------:R0:W-:Y:S04]  /*3710*/  STL [R1+0x3678], R0 ;  /* 0x0036780001007387 */ /* 0x0001e80000100800 */
[----:B------:R0:W-:Y:S04]  /*3720*/  STL [R1+0x3674], R3 ;  /* 0x0036740301007387 */ /* 0x0001e80000100800 */
[----:B------:R0:W-:Y:S04]  /*3730*/  STL [R1+0x3670], R2 ;  /* 0x0036700201007387 */ /* 0x0001e80000100800 */
[----:B------:R0:W-:Y:S04]  /*3740*/  STL [R1+0x3658], RZ ;  /* 0x003658ff01007387 */ /* 0x0001e80000100800 */
[----:B------:R0:W-:Y:S04]  /*3750*/  STL [R1+0x365c], R0 ;  /* 0x00365c0001007387 */ /* 0x0001e80000100800 */
[----:B------:R0:W-:Y:S04]  /*3760*/  STL [R1+0x3654], RZ ;  /* 0x003654ff01007387 */ /* 0x0001e80000100800 */
[----:B------:R0:W-:Y:S04]  /*3770*/  STL [R1+0x363c], RZ ;  /* 0x00363cff01007387 */ /* 0x0001e80000100800 */
[----:B------:R0:W-:Y:S04]  /*3780*/  STL [R1+0x3650], R0 ;  /* 0x0036500001007387 */ /* 0x0001e80000100800 */
[----:B------:R0:W-:Y:S04]  /*3790*/  STL [R1+0x3638], RZ ;  /* 0x003638ff01007387 */ /* 0x0001e80000100800 */
[----:B------:R0:W-:Y:S04]  /*37a0*/  STL [R1+0x3634], RZ ;  /* 0x003634ff01007387 */ /* 0x0001e80000100800 */
[----:B------:R0:W-:Y:S04]  /*37b0*/  STL [R1+0x3630], RZ ;  /* 0x003630ff01007387 */ /* 0x0001e80000100800 */
[----:B------:R0:W-:Y:S04]  /*37c0*/  STL [R1+0x361c], RZ ;  /* 0x00361cff01007387 */ /* 0x0001e80000100800 */
[----:B------:R0:W-:Y:S04]  /*37d0*/  STL [R1+0x3614], RZ ;  /* 0x003614ff01007387 */ /* 0x0001e80000100800 */
        /* <DEDUP_REMOVED lines=11> */
[----:B------:R0:W-:Y:S04]  /*3890*/  STL [R1+0x3668], RZ ;  /* 0x003668ff01007387 */ /* 0x0001e80000100800 */
        /* <DEDUP_REMOVED lines=18> */
[----:B------:R0:W-:Y:S04]  /*39c0*/  STL [R1+0x3664], RZ ;  /* 0x003664ff01007387 */ /* 0x0001e80000100800 */
[----:B------:R0:W-:Y:S04]  /*39d0*/  STL [R1+0x364c], RZ ;  /* 0x00364cff01007387 */ /* 0x0001e80000100800 */
[----:B------:R0:W-:Y:S04]  /*39e0*/  STL [R1+0x3660], R0 ;  /* 0x0036600001007387 */ /* 0x0001e80000100800 */
[----:B------:R0:W-:Y:S04]  /*39f0*/  STL [R1+0x3648], R3 ;  /* 0x0036480301007387 */ /* 0x0001e80000100800 */
[----:B------:R0:W-:Y:S04]  /*3a00*/  STL [R1+0x3644], R2 ;  /* 0x0036440201007387 */ /* 0x0001e80000100800 */
[----:B------:R0:W-:Y:S04]  /*3a10*/  STL [R1+0x362c], RZ ;  /* 0x00362cff01007387 */ /* 0x0001e80000100800 */
[----:B------:R0:W-:Y:S04]  /*3a20*/  STL [R1+0x3640], R0 ;  /* 0x0036400001007387 */ /* 0x0001e80000100800 */
[----:B------:R0:W-:Y:S04]  /*3a30*/  STL [R1+0x3624], RZ ;  /* 0x003624ff01007387 */ /* 0x0001e80000100800 */
[----:B------:R0:W-:Y:S04]  /*3a40*/  STL [R1+0x3628], R0 ;  /* 0x0036280001007387 */ /* 0x0001e80000100800 */
[----:B------:R0:W-:Y:S04]  /*3a50*/  STL [R1+0x3620], R0 ;  /* 0x0036200001007387 */ /* 0x0001e80000100800 */
        /* <DEDUP_REMOVED lines=59> */
[----:B------:R0:W-:Y:S04]  /*3e10*/  STL [R1+0x3794], R0 ;  /* 0x0037940001007387 */ /* 0x0001e80000100800 */
[----:B------:R0:W-:Y:S04]  /*3e20*/  STL [R1+0x377c], R2 ;  /* 0x00377c0201007387 */ /* 0x0001e80000100800 */
[----:B------:R0:W-:Y:S04]  /*3e30*/  STL [R1+0x3778], R0 ;  /* 0x0037780001007387 */ /* 0x0001e80000100800 */
[----:B------:R0:W-:Y:S04]  /*3e40*/  STL [R1+0x3774], R3 ;  /* 0x0037740301007387 */ /* 0x0001e80000100800 */
[----:B------:R0:W-:Y:S04]  /*3e50*/  STL [R1+0x3770], R2 ;  /* 0x0037700201007387 */ /* 0x0001e80000100800 */
        /* <DEDUP_REMOVED lines=39> */
[----:B------:R0:W-:Y:S04]  /*40d0*/  STL [R1+0x37c0], RZ ;  /* 0x0037c0ff01007387 */ /* 0x0001e80000100800 */
[----:B------:R0:W-:Y:S04]  /*40e0*/  STL [R1+0x3788], RZ ;  /* 0x003788ff01007387 */ /* 0x0001e80000100800 */
[----:B------:R0:W-:Y:S04]  /*40f0*/  STL [R1+0x378c], R0 ;  /* 0x00378c0001007387 */ /* 0x0001e80000100800 */
[----:B------:R0:W-:Y:S04]  /*4100*/  STL [R1+0x3784], RZ ;  /* 0x003784ff01007387 */ /* 0x0001e80000100800 */
[----:B------:R0:W-:Y:S04]  /*4110*/  STL [R1+0x3780], RZ ;  /* 0x003780ff01007387 */ /* 0x0001e80000100800 */
[----:B------:R0:W-:Y:S04]  /*4120*/  STL [R1+0x3768], RZ ;  /* 0x003768ff01007387 */ /* 0x0001e80000100800 */
        /* <DEDUP_REMOVED lines=98> */
[----:B------:R0:W-:Y:S01]  /*4750*/  STL [R1+0x3894], R0 ;  /* 0x0038940001007387 */ /* 0x0001e20000100800 */
[----:B------:R-:W-:Y:S01]  /*4760*/  BSSY.RECONVERGENT B0, `(.L_x_5) ;  /* 0x00010c1000007945 */ /* 0x000fe20003800200 */
.L_x_140:
[----:B0-----:R-:W2:Y:S01]  /*4770*/  LDL R0, [R1+0x3910] ;  /* 0x0039100001007983 */ /* 0x001ea20000100800 */
[----:B------:R-:W-:Y:S01]  /*4780*/  BSSY.RECONVERGENT B1, `(.L_x_6) ;  /* 0x0000209000017945 */ /* 0x000fe20003800200 */
[----:B--2---:R-:W-:-:S13]  /*4790*/  ISETP.NE.AND P0, PT, R0, 0x1, PT ;  /* 0x000000010000780c */ /* 0x004fda0003f05270 */
[----:B-1----:R-:W-:Y:S05]  /*47a0*/  @P0 BRA `(.L_x_7) ;  /* 0x0000001000040947 */ /* 0x002fea0003800000 */
[----:B------:R-:W2:Y:S04]  /*47b0*/  LDL.128 R16, [R1+0x48f0] ;  /* 0x0048f00001107983 */ /* 0x000ea80000100c00 */
[----:B------:R-:W3:Y:S04]  /*47c0*/  LDL.128 R12, [R1+0x48e0] ;  /* 0x0048e000010c7983 */ /* 0x000ee80000100c00 */
[----:B------:R-:W4:Y:S04]  /*47d0*/  LDL.128 R8, [R1+0x48d0] ;  /* 0x0048d00001087983 */ /* 0x000f280000100c00 */
[----:B------:R-:W5:Y:S04]  /*47e0*/  LDL.128 R4, [R1+0x48c0] ;  /* 0x0048c00001047983 */ /* 0x000f680000100c00 */
        /* <DEDUP_REMOVED lines=27> */
[----:B--2---:R0:W-:Y:S04]  /*49a0*/  STL.128 [R1+0x80], R16 ;  /* 0x0000801001007387 */ /* 0x0041e80000100c00 */
[----:B---3--:R1:W-:Y:S04]  /*49b0*/  STL.128 [R1+0x90], R12 ;  /* 0x0000900c01007387 */ /* 0x0083e80000100c00 */
[----:B----4-:R2:W-:Y:S04]  /*49c0*/  STL.128 [R1+0xa0], R8 ;  /* 0x0000a00801007387 */ /* 0x0105e80000100c00 */
[----:B-----5:R3:W-:Y:S04]  /*49d0*/  STL.128 [R1+0xb0], R4 ;  /* 0x0000b00401007387 */ /* 0x0207e80000100c00 */
[----:B0-----:R-:W4:Y:S04]  /*49e0*/  LDL.128 R16, [R1+0x4700] ;  /* 0x0047000001107983 */ /* 0x001f280000100c00 */
[----:B-1----:R-:W5:Y:S04]  /*49f0*/  LDL.128 R12, [R1+0x46f0] ;  /* 0x0046f000010c7983 */ /* 0x002f680000100c00 */
[----:B--2---:R-:W2:Y:S04]  /*4a00*/  LDL.128 R8, [R1+0x46e0] ;  /* 0x0046e00001087983 */ /* 0x004ea80000100c00 */
[----:B---3--:R-:W3:Y:S04]  /*4a10*/  LDL.128 R4, [R1+0x46d0] ;  /* 0x0046d00001047983 */ /* 0x008ee80000100c00 */
        /* <DEDUP_REMOVED lines=27> */
[----:B0-----:R-:W3:Y:S04]  /*4bd0*/  LDL.128 R124, [R1+0x46c0] ;  /* 0x0046c000017c7983 */ /* 0x001ee80000100c00 */
[----:B-1----:R-:W3:Y:S04]  /*4be0*/  LDL.128 R120, [R1+0x46b0] ;  /* 0x0046b00001787983 */ /* 0x002ee80000100c00 */
[----:B------:R-:W3:Y:S04]  /*4bf0*/  LDL.128 R116, [R1+0x46a0] ;  /* 0x0046a00001747983 */ /* 0x000ee80000100c00 */
        /* <DEDUP_REMOVED lines=24> */
[----:B----4-:R0:W-:Y:S04]  /*4d80*/  STL.128 [R1+0x270], R16 ;  /* 0x0002701001007387 */ /* 0x0101e80000100c00 */
[----:B-----5:R1:W-:Y:S04]  /*4d90*/  STL.128 [R1+0x280], R12 ;  /* 0x0002800c01007387 */ /* 0x0203e80000100c00 */
[----:B--2---:R2:W-:Y:S04]  /*4da0*/  STL.128 [R1+0x290], R8 ;  /* 0x0002900801007387 */ /* 0x0045e80000100c00 */
[----:B---3--:R3:W-:Y:S04]  /*4db0*/  STL.128 [R1+0x2a0], R4 ;  /* 0x0002a00401007387 */ /* 0x0087e80000100c00 */
        /* <DEDUP_REMOVED lines=56> */
[----:B------:R-:W4:Y:S04]  /*5140*/  LDL.128 R40, [R1+0x4380] ;  /* 0x0043800001287983 */ /* 0x000f280000100c00 */
[----:B------:R-:W5:Y:S04]  /*5150*/  LDL.128 R36, [R1+0x4370] ;  /* 0x0043700001247983 */ /* 0x000f680000100c00 */
[----:B------:R-:W5:Y:S04]  /*5160*/  LDL.128 R32, [R1+0x4360] ;  /* 0x0043600001207983 */ /* 0x000f680000100c00 */
[----:B------:R-:W5:Y:S04]  /*5170*/  LDL.128 R28, [R1+0x4350] ;  /* 0x00435000011c7983 */ /* 0x000f680000100c00 */
[----:B------:R-:W5:Y:S04]  /*5180*/  LDL.128 R24, [R1+0x4340] ;  /* 0x0043400001187983 */ /* 0x000f680000100c00 */
[----:B------:R-:W5:Y:S04]  /*5190*/  LDL.128 R20, [R1+0x4330] ;  /* 0x0043300001147983 */ /* 0x000f680000100c00 */
[----:B0-----:R-:W5:Y:S04]  /*51a0*/  LDL.128 R16, [R1+0x4320] ;  /* 0x0043200001107983 */ /* 0x001f680000100c00 */
        /* <DEDUP_REMOVED lines=28> */
[----:B----4-:R0:W-:Y:S04]  /*5370*/  STL.128 [R1+0x5f0], R40 ;  /* 0x0005f02801007387 */ /* 0x0101e80000100c00 */
[----:B-----5:R1:W-:Y:S04]  /*5380*/  STL.128 [R1+0x600], R36 ;  /* 0x0006002401007387 */ /* 0x0203e80000100c00 */
        /* <DEDUP_REMOVED lines=25> */
[----:B0-----:R-:W3:Y:S04]  /*5520*/  LDL.128 R40, [R1+0x4190] ;  /* 0x0041900001287983 */ /* 0x001ee80000100c00 */
[----:B-1----:R-:W3:Y:S04]  /*5530*/  LDL.128 R36, [R1+0x4180] ;  /* 0x0041800001247983 */ /* 0x002ee80000100c00 */
[----:B----4-:R-:W4:Y:S04]  /*5540*/  LDL.128 R32, [R1+0x4170] ;  /* 0x0041700001207983 */ /* 0x010f280000100c00 */
[----:B-----5:R-:W5:Y:S04]  /*5550*/  LDL.128 R28, [R1+0x4160] ;  /* 0x00416000011c7983 */ /* 0x020f680000100c00 */
[----:B------:R-:W5:Y:S04]  /*5560*/  LDL.128 R24, [R1+0x4150] ;  /* 0x0041500001187983 */ /* 0x000f680000100c00 */
[----:B------:R-:W5:Y:S04]  /*5570*/  LDL.128 R20, [R1+0x4140] ;  /* 0x0041400001147983 */ /* 0x000f680000100c00 */
[----:B------:R-:W5:Y:S04]  /*5580*/  LDL.128 R16, [R1+0x4130] ;  /* 0x0041300001107983 */ /* 0x000f680000100c00 */
[----:B------:R-:W5:Y:S04]  /*5590*/  LDL.128 R12, [R1+0x4120] ;  /* 0x00412000010c7983 */ /* 0x000f680000100c00 */
        /* <DEDUP_REMOVED lines=25> */
[----:B----4-:R0:W-:Y:S04]  /*5730*/  STL.128 [R1+0x800], R32 ;  /* 0x0008002001007387 */ /* 0x0101e80000100c00 */
[----:B-----5:R0:W-:Y:S04]  /*5740*/  STL.128 [R1+0x810], R28 ;  /* 0x0008101c01007387 */ /* 0x0201e80000100c00 */
[----:B------:R0:W-:Y:S04]  /*5750*/  STL.128 [R1+0x820], R24 ;  /* 0x0008201801007387 */ /* 0x0001e80000100c00 */
[----:B------:R0:W-:Y:S04]  /*5760*/  STL.128 [R1+0x830], R20 ;  /* 0x0008301401007387 */ /* 0x0001e80000100c00 */
[----:B------:R0:W-:Y:S04]  /*5770*/  STL.128 [R1+0x840], R16 ;  /* 0x0008401001007387 */ /* 0x0001e80000100c00 */
[----:B------:R0:W-:Y:S04]  /*5780*/  STL.128 [R1+0x850], R12 ;  /* 0x0008500c01007387 */ /* 0x0001e80000100c00 */
[----:B--2---:R0:W-:Y:S04]  /*5790*/  STL.128 [R1+0x860], R8 ;  /* 0x0008600801007387 */ /* 0x0041e80000100c00 */
[----:B---3--:R0:W-:Y:S01]  /*57a0*/  STL.128 [R1+0x870], R4 ;  /* 0x0008700401007387 */ /* 0x0081e20000100c00 */
[----:B------:R-:W-:Y:S05]  /*57b0*/  BRA `(.L_x_8) ;  /* 0x0000001000147947 */ /* 0x000fea0003800000 */
.L_x_7:
[----:B------:R-:W2:Y:S04]  /*57c0*/  LDL R17, [R1+0x4914] ;  /* 0x0049140001117983 */ /* 0x000ea80000100800 */
[----:B------:R-:W3:Y:S04]  /*57d0*/  LDL.64 R12, [R1+0x4920] ;  /* 0x00492000010c7983 */ /* 0x000ee80000100a00 */
[----:B------:R-:W4:Y:S04]  /*57e0*/  LDL.128 R8, [R1+0x40f0] ;  /* 0x0040f00001087983 */ /* 0x000f280000100c00 */
[----:B------:R-:W5:Y:S01]  /*57f0*/  LDL.128 R4, [R1+0x40e0] ;  /* 0x0040e00001047983 */ /* 0x000f620000100c00 */
[----:B------:R-:W-:-:S03]  /*5800*/  IMAD.MOV.U32 R16, RZ, RZ, 0x1 ;  /* 0x00000001ff107424 */ /* 0x000fc600078e00ff */
[----:B------:R-:W2:Y:S04]  /*5810*/  LDL R18, [R1+0x3918] ;  /* 0x0039180001127983 */ /* 0x000ea80000100800 */
[----:B------:R-:W2:Y:S01]  /*5820*/  LDL R19, [R1+0x391c] ;  /* 0x00391c0001137983 */ /* 0x000ea20000100800 */
[----:B------:R-:W-:Y:S02]  /*5830*/  IMAD.MOV.U32 R14, RZ, RZ, 0x1 ;  /* 0x00000001ff0e7424 */ /* 0x000fe400078e00ff */
[----:B------:R-:W-:Y:S01]  /*5840*/  IMAD.MOV.U32 R15, RZ, RZ, 0x1 ;  /* 0x00000001ff0f7424 */ /* 0x000fe200078e00ff */
[----:B------:R-:W2:Y:S04]  /*5850*/  LDL.128 R124, [R1+0x40d0] ;  /* 0x0040d000017c7983 */ /* 0x000ea80000100c00 */
        /* <DEDUP_REMOVED lines=26> */
[----:B---3--:R0:W-:Y:S04]  /*5a00*/  STL.128 [R1+0x850], R12 ;  /* 0x0008500c01007387 */ /* 0x0081e80000100c00 */
[----:B----4-:R1:W-:Y:S04]  /*5a10*/  STL.128 [R1+0x80], R8 ;  /* 0x0000800801007387 */ /* 0x0103e80000100c00 */
[----:B-----5:R3:W-:Y:S04]  /*5a20*/  STL.128 [R1+0x90], R4 ;  /* 0x0000900401007387 */ /* 0x0207e80000100c00 */
[----:B--2---:R2:W-:Y:S04]  /*5a30*/  STL.128 [R1+0x480], R16 ;  /* 0x0004801001007387 */ /* 0x0045e80000100c00 */
[----:B0-----:R-:W4:Y:S04]  /*5a40*/  LDL.128 R12, [R1+0x3f10] ;  /* 0x003f1000010c7983 */ /* 0x001f280000100c00 */
[----:B-1----:R-:W5:Y:S04]  /*5a50*/  LDL.128 R8, [R1+0x3f00] ;  /* 0x003f000001087983 */ /* 0x002f680000100c00 */
[----:B---3--:R-:W3:Y:S04]  /*5a60*/  LDL.128 R4, [R1+0x3ef0] ;  /* 0x003ef00001047983 */ /* 0x008ee80000100c00 */
[----:B--2---:R-:W2:Y:S04]  /*5a70*/  LDL.128 R16, [R1+0x3f20] ;  /* 0x003f200001107983 */ /* 0x004ea80000100c00 */
        /* <DEDUP_REMOVED lines=27> */
[----:B0-----:R-:W2:Y:S04]  /*5c30*/  LDL.128 R124, [R1+0x3ee0] ;  /* 0x003ee000017c7983 */ /* 0x001ea80000100c00 */
[----:B-1----:R-:W2:Y:S04]  /*5c40*/  LDL.128 R120, [R1+0x3ed0] ;  /* 0x003ed00001787983 */ /* 0x002ea80000100c00 */
        /* <DEDUP_REMOVED lines=25> */
[----:B----4-:R0:W-:Y:S04]  /*5de0*/  STL.128 [R1+0x260], R12 ;  /* 0x0002600c01007387 */ /* 0x0101e80000100c00 */
[----:B-----5:R1:W-:Y:S04]  /*5df0*/  STL.128 [R1+0x270], R8 ;  /* 0x0002700801007387 */ /* 0x0203e80000100c00 */
[----:B---3--:R3:W-:Y:S04]  /*5e00*/  STL.128 [R1+0x280], R4 ;  /* 0x0002800401007387 */ /* 0x0087e80000100c00 */
        /* <DEDUP_REMOVED lines=53> */
[----:B----4-:R-:W-:Y:S04]  /*6160*/  STL.128 [R1+0x450], R12 ;  /* 0x0004500c01007387 */ /* 0x010fe80000100c00 */
[----:B-----5:R-:W-:Y:S04]  /*6170*/  STL.128 [R1+0x460], R8 ;  /* 0x0004600801007387 */ /* 0x020fe80000100c00 */
[----:B---3--:R-:W-:Y:S04]  /*6180*/  STL.128 [R1+0x470], R4 ;  /* 0x0004700401007387 */ /* 0x008fe80000100c00 */
[----:B--2---:R0:W-:Y:S04]  /*6190*/  STL.128 [R1+0x440], R16 ;  /* 0x0004401001007387 */ /* 0x0041e80000100c00 */
[----:B------:R-:W2:Y:S04]  /*61a0*/  LDL.128 R40, [R1+0x3ba0] ;  /* 0x003ba00001287983 */ /* 0x000ea80000100c00 */
[----:B------:R-:W3:Y:S04]  /*61b0*/  LDL.128 R36, [R1+0x3b90] ;  /* 0x003b900001247983 */ /* 0x000ee80000100c00 */
[----:B------:R-:W4:Y:S04]  /*61c0*/  LDL.128 R32, [R1+0x3b80] ;  /* 0x003b800001207983 */ /* 0x000f280000100c00 */
[----:B------:R-:W5:Y:S04]  /*61d0*/  LDL.128 R28, [R1+0x3b70] ;  /* 0x003b7000011c7983 */ /* 0x000f680000100c00 */
[----:B------:R-:W5:Y:S04]  /*61e0*/  LDL.128 R24, [R1+0x3b60] ;  /* 0x003b600001187983 */ /* 0x000f680000100c00 */
[----:B------:R-:W5:Y:S04]  /*61f0*/  LDL.128 R20, [R1+0x3b50] ;  /* 0x003b500001147983 */ /* 0x000f680000100c00 */
[----:B0-----:R-:W5:Y:S04]  /*6200*/  LDL.128 R16, [R1+0x3b40] ;  /* 0x003b400001107983 */ /* 0x001f680000100c00 */
[----:B------:R-:W5:Y:S04]  /*6210*/  LDL.128 R12, [R1+0x3b30] ;  /* 0x003b3000010c7983 */ /* 0x000f680000100c00 */
[----:B------:R-:W5:Y:S04]  /*6220*/  LDL.128 R8, [R1+0x3b20] ;  /* 0x003b200001087983 */ /* 0x000f680000100c00 */
[----:B------:R-:W5:Y:S04]  /*6230*/  LDL.128 R4, [R1+0x3b10] ;  /* 0x003b100001047983 */ /* 0x000f680000100c00 */
        /* <DEDUP_REMOVED lines=21> */
[----:B0-----:R-:W5:Y:S04]  /*6390*/  LDL.128 R124, [R1+0x3b00] ;  /* 0x003b0000017c7983 */ /* 0x001f680000100c00 */
[----:B-1----:R-:W5:Y:S04]  /*63a0*/  LDL.128 R120, [R1+0x3af0] ;  /* 0x003af00001787983 */ /* 0x002f680000100c00 */
[----:B------:R-:W5:Y:S04]  /*63b0*/  LDL.128 R116, [R1+0x3ae0] ;  /* 0x003ae00001747983 */ /* 0x000f680000100c00 */
[----:B------:R-:W5:Y:S04]  /*63c0*/  LDL.128 R112, [R1+0x3ad0] ;  /* 0x003ad00001707983 */ /* 0x000f680000100c00 */
[----:B--2---:R0:W-:Y:S04]  /*63d0*/  STL.128 [R1+0x5e0], R40 ;  /* 0x0005e02801007387 */ /* 0x0041e80000100c00 */
[----:B---3--:R1:W-:Y:S04]  /*63e0*/  STL.128 [R1+0x5f0], R36 ;  /* 0x0005f02401007387 */ /* 0x0083e80000100c00 */
        /* <DEDUP_REMOVED lines=29> */
[----:B----4-:R-:W4:Y:S04]  /*65c0*/  LDL.128 R24, [R1+0x3970] ;  /* 0x0039700001187983 */ /* 0x010f280000100c00 */
[----:B-----5:R-:W5:Y:S04]  /*65d0*/  LDL.128 R20, [R1+0x3960] ;  /* 0x0039600001147983 */ /* 0x020f680000100c00 */
[----:B------:R-:W5:Y:S04]  /*65e0*/  LDL.128 R16, [R1+0x3950] ;  /* 0x0039500001107983 */ /* 0x000f680000100c00 */
        /* <DEDUP_REMOVED lines=28> */
[----:B----4-:R1:W-:Y:S04]  /*67b0*/  STL.128 [R1+0x810], R24 ;  /* 0x0008101801007387 */ /* 0x0103e80000100c00 */
[----:B-----5:R1:W-:Y:S04]  /*67c0*/  STL.128 [R1+0x820], R20 ;  /* 0x0008201401007387 */ /* 0x0203e80000100c00 */
[----:B------:R1:W-:Y:S04]  /*67d0*/  STL.128 [R1+0x830], R16 ;  /* 0x0008301001007387 */ /* 0x0003e80000100c00 */
[----:B------:R1:W-:Y:S04]  /*67e0*/  STL.128 [R1+0x840], R12 ;  /* 0x0008400c01007387 */ /* 0x0003e80000100c00 */
[----:B------:R1:W-:Y:S04]  /*67f0*/  STL.128 [R1+0x860], R8 ;  /* 0x0008600801007387 */ /* 0x0003e80000100c00 */
[----:B------:R1:W-:Y:S02]  /*6800*/  STL.128 [R1+0x870], R4 ;  /* 0x0008700401007387 */ /* 0x0003e40000100c00 */
.L_x_8:
[----:B------:R-:W-:Y:S05]  /*6810*/  BSYNC.RECONVERGENT B1 ;  /* 0x0000000000017941 */ /* 0x000fea0003800200 */
.L_x_6:
[----:B------:R-:W-:Y:S01]  /*6820*/  BSSY.RECONVERGENT B1, `(.L_x_9) ;  /* 0x000025b000017945 */ /* 0x000fe20003800200 */
[----:B------:R-:W-:-:S07]  /*6830*/  IMAD.MOV.U32 R0, RZ, RZ, 0x10 ;  /* 0x00000010ff007424 */ /* 0x000fce00078e00ff */
.L_x_35:
[----:B--2---:R-:W-:-:S04]  /*6840*/  VIADD R2, R1, 0x80 ;  /* 0x0000008001027836 */ /* 0x004fc80000000000 */
[----:B------:R-:W-:-:S05]  /*6850*/  IMAD R3, R0, 0x80, R2 ;  /* 0x0000008000037824 */ /* 0x000fca00078e0202 */
[----:B01----:R-:W2:Y:S04]  /*6860*/  LDL.128 R4, [R3+-0x780] ;  /* 0xfff8800003047983 */ /* 0x003ea80000100c00 */
[----:B------:R-:W3:Y:S04]  /*6870*/  LDL.128 R8, [R3+-0x770] ;  /* 0xfff8900003087983 */ /* 0x000ee80000100c00 */
[----:B------:R-:W4:Y:S04]  /*6880*/  LDL.128 R12, [R3+-0x760] ;  /* 0xfff8a000030c7983 */ /* 0x000f280000100c00 */
[----:B------:R-:W5:Y:S04]  /*6890*/  LDL.128 R16, [R3+-0x750] ;  /* 0xfff8b00003107983 */ /* 0x000f680000100c00 */
[----:B------:R-:W5:Y:S04]  /*68a0*/  LDL.128 R20, [R3+-0x740] ;  /* 0xfff8c00003147983 */ /* 0x000f680000100c00 */
[----:B------:R-:W5:Y:S04]  /*68b0*/  LDL.128 R24, [R3+-0x730] ;  /* 0xfff8d00003187983 */ /* 0x000f680000100c00 */
[----:B------:R-:W5:Y:S04]  /*68c0*/  LDL.128 R28, [R3+-0x720] ;  /* 0xfff8e000031c7983 */ /* 0x000f680000100c00 */
[----:B------:R-:W5:Y:S01]  /*68d0*/  LDL.128 R32, [R3+-0x710] ;  /* 0xfff8f00003207983 */ /* 0x000f620000100c00 */
[----:B------:R-:W-:Y:S03]  /*68e0*/  BSSY.RECONVERGENT B2, `(.L_x_10) ;  /* 0x0000032000027945 */ /* 0x000fe60003800200 */
[----:B------:R0:W-:Y:S04]  /*68f0*/  STL.128 [R1], RZ ;  /* 0x000000ff01007387 */ /* 0x0001e80000100c00 */
[----:B------:R0:W-:Y:S04]  /*6900*/  STL.128 [R1+0x10], RZ ;  /* 0x000010ff01007387 */ /* 0x0001e80000100c00 */
[----:B------:R0:W-:Y:S04]  /*6910*/  STL.128 [R1+0x20], RZ ;  /* 0x000020ff01007387 */ /* 0x0001e80000100c00 */
[----:B------:R0:W-:Y:S04]  /*6920*/  STL.128 [R1+0x30], RZ ;  /* 0x000030ff01007387 */ /* 0x0001e80000100c00 */
[----:B------:R0:W-:Y:S01]  /*6930*/  STL [R1+0x40], RZ ;  /* 0x000040ff01007387 */ /* 0x0001e20000100800 */
[----:B--2---:R-:W-:-:S04]  /*6940*/  IMAD.U32 R2, R4, -0x80000000, RZ ;  /* 0x8000000004027824 */ /* 0x004fc800078e00ff */
[----:B------:R-:W-:-:S04]  /*6950*/  IMAD R2, R5, 0x40000000, R2 ;  /* 0x4000000005027824 */ /* 0x000fc800078e0202 */
[----:B------:R-:W-:-:S04]  /*6960*/  IMAD R2, R6, 0x20000000, R2 ;  /* 0x2000000006027824 */ /* 0x000fc800078e0202 */
[----:B------:R-:W-:-:S04]  /*6970*/  IMAD R2, R7, 0x10000000, R2 ;  /* 0x1000000007027824 */ /* 0x000fc800078e0202 */
[----:B---3--:R-:W-:-:S04]  /*6980*/  IMAD R2, R8, 0x8000000, R2 ;  /* 0x0800000008027824 */ /* 0x008fc800078e0202 */
[----:B------:R-:W-:-:S04]  /*6990*/  IMAD R2, R9, 0x4000000, R2 ;  /* 0x0400000009027824 */ /* 0x000fc800078e0202 */
[----:B------:R-:W-:-:S04]  /*69a0*/  IMAD R2, R10, 0x2000000, R2 ;  /* 0x020000000a027824 */ /* 0x000fc800078e0202 */
[----:B------:R-:W-:-:S04]  /*69b0*/  IMAD R2, R11, 0x1000000, R2 ;  /* 0x010000000b027824 */ /* 0x000fc800078e0202 */
[----:B----4-:R-:W-:-:S04]  /*69c0*/  IMAD R2, R12, 0x800000, R2 ;  /* 0x008000000c027824 */ /* 0x010fc800078e0202 */
[----:B------:R-:W-:-:S04]  /*69d0*/  IMAD R2, R13, 0x400000, R2 ;  /* 0x004000000d027824 */ /* 0x000fc800078e0202 */
[----:B------:R-:W-:-:S04]  /*69e0*/  IMAD R2, R14, 0x200000, R2 ;  /* 0x002000000e027824 */ /* 0x000fc800078e0202 */
[----:B------:R-:W-:-:S04]  /*69f0*/  IMAD R2, R15, 0x100000, R2 ;  /* 0x001000000f027824 */ /* 0x000fc800078e0202 */
[----:B-----5:R-:W-:-:S04]  /*6a00*/  IMAD R2, R16, 0x80000, R2 ;  /* 0x0008000010027824 */ /* 0x020fc800078e0202 */
[----:B------:R-:W-:-:S04]  /*6a10*/  IMAD R2, R17, 0x40000, R2 ;  /* 0x0004000011027824 */ /* 0x000fc800078e0202 */
        /* <DEDUP_REMOVED lines=17> */
[----:B------:R-:W-:-:S05]  /*6b30*/  IMAD.IADD R2, R35, 0x1, R2 ;  /* 0x0000000123027824 */ /* 0x000fca00078e0202 */
[C---:B------:R-:W-:Y:S02]  /*6b40*/  ISETP.NE.AND P2, PT, R2.reuse, RZ, PT ;  /* 0x000000ff0200720c */ /* 0x040fe40003f45270 */
[----:B------:R-:W-:-:S11]  /*6b50*/  ISETP.GE.U32.AND P0, PT, R2, 0x8, PT ;  /* 0x000000080200780c */ /* 0x000fd60003f06070 */
[----:B0-----:R-:W-:Y:S05]  /*6b60*/  @!P2 BRA `(.L_x_11) ;  /* 0x000000000024a947 */ /* 0x001fea0003800000 */
[----:B------:R-:W-:Y:S01]  /*6b70*/  SHF.L.W.U32.HI R4, R2, 0x19, R2 ;  /* 0x0000001902047819 */ /* 0x000fe20000010e02 */
[----:B------:R-:W-:-:S07]  /*6b80*/  IMAD.MOV.U32 R3, RZ, RZ, 0x1f ;  /* 0x0000001fff037424 */ /* 0x000fce00078e00ff */
.L_x_12:
[C---:B------:R-:W-:Y:S01]  /*6b90*/  IMAD R5, R3.reuse, 0x4, R1 ;  /* 0x0000000403057824 */ /* 0x040fe200078e0201 */
[C---:B------:R-:W-:Y:S01]  /*6ba0*/  LOP3.LUT R6, R4.reuse, 0x1, RZ, 0xc0, !PT ;  /* 0x0000000104067812 */ /* 0x040fe200078ec0ff */
[----:B------:R-:W-:Y:S01]  /*6bb0*/  VIADD R3, R3, 0xffffffff ;  /* 0xffffffff03037836 */ /* 0x000fe20000000000 */
[----:B------:R-:W-:Y:S02]  /*6bc0*/  ISETP.GT.U32.AND P1, PT, R4, 0x1, PT ;  /* 0x000000010400780c */ /* 0x000fe40003f24070 */
[----:B------:R-:W-:Y:S01]  /*6bd0*/  SHF.R.U32.HI R4, RZ, 0x1, R4 ;  /* 0x00000001ff047819 */ /* 0x000fe20000011604 */
[----:B------:R0:W-:Y:S10]  /*6be0*/  STL [R5], R6 ;  /* 0x0000000605007387 */ /* 0x0001f40000100800 */
[----:B0-----:R-:W-:Y:S05]  /*6bf0*/  @P1 BRA `(.L_x_12) ;  /* 0xfffffffc00e41947 */ /* 0x001fea000383ffff */
.L_x_11:
[----:B------:R-:W-:Y:S05]  /*6c00*/  BSYNC.RECONVERGENT B2 ;  /* 0x0000000000027941 */ /* 0x000fea0003800200 */
.L_x_10:
[----:B------:R0:W-:Y:S01]  /*6c10*/  STL.128 [R1], RZ ;  /* 0x000000ff01007387 */ /* 0x0001e20000100c00 */
[----:B------:R-:W-:Y:S03]  /*6c20*/  BSSY.RECONVERGENT B2, `(.L_x_13) ;  /* 0x000000f000027945 */ /* 0x000fe60003800200 */
[----:B------:R0:W-:Y:S04]  /*6c30*/  STL.128 [R1+0x10], RZ ;  /* 0x000010ff01007387 */ /* 0x0001e80000100c00 */
[----:B------:R0:W-:Y:S04]  /*6c40*/  STL.128 [R1+0x20], RZ ;  /* 0x000020ff01007387 */ /* 0x0001e80000100c00 */
[----:B------:R0:W-:Y:S04]  /*6c50*/  STL.128 [R1+0x30], RZ ;  /* 0x000030ff01007387 */ /* 0x0001e80000100c00 */
[----:B------:R0:W-:Y:S01]  /*6c60*/  STL [R1+0x40], RZ ;  /* 0x000040ff01007387 */ /* 0x0001e20000100800 */
[----:B------:R-:W-:Y:S05]  /*6c70*/  @!P2 BRA `(.L_x_14) ;  /* 0x000000000024a947 */ /* 0x000fea0003800000 */
[----:B------:R-:W-:Y:S01]  /*6c80*/  SHF.L.W.U32.HI R4, R2, 0xe, R2 ;  /* 0x0000000e02047819 */ /* 0x000fe20000010e02 */
[----:B------:R-:W-:-:S07]  /*6c90*/  IMAD.MOV.U32 R3, RZ, RZ, 0x1f ;  /* 0x0000001fff037424 */ /* 0x000fce00078e00ff */
.L_x_15:
[C---:B-1----:R-:W-:Y:S01]  /*6ca0*/  LOP3.LUT R5, R4.reuse, 0x1, RZ, 0xc0, !PT ;  /* 0x0000000104057812 */ /* 0x042fe200078ec0ff */
[C---:B------:R-:W-:Y:S01]  /*6cb0*/  IMAD R6, R3.reuse, 0x4, R1 ;  /* 0x0000000403067824 */ /* 0x040fe200078e0201 */
[----:B------:R-:W-:Y:S01]  /*6cc0*/  ISETP.GT.U32.AND P1, PT, R4, 0x1, PT ;  /* 0x000000010400780c */ /* 0x000fe20003f24070 */
[----:B------:R-:W-:Y:S01]  /*6cd0*/  VIADD R3, R3, 0xffffffff ;  /* 0xffffffff03037836 */ /* 0x000fe20000000000 */
[----:B------:R-:W-:Y:S02]  /*6ce0*/  SHF.R.U32.HI R4, RZ, 0x1, R4 ;  /* 0x00000001ff047819 */ /* 0x000fe40000011604 */
[----:B------:R1:W-:Y:S09]  /*6cf0*/  STL [R6], R5 ;  /* 0x0000000506007387 */ /* 0x0003f20000100800 */
[----:B------:R-:W-:Y:S05]  /*6d00*/  @P1 BRA `(.L_x_15) ;  /* 0xfffffffc00e41947 */ /* 0x000fea000383ffff */
.L_x_14:
[----:B------:R-:W-:Y:S05]  /*6d10*/  BSYNC.RECONVERGENT B2 ;  /* 0x0000000000027941 */ /* 0x000fea0003800200 */
.L_x_13:
[----:B------:R2:W-:Y:S01]  /*6d20*/  STL.128 [R1], RZ ;  /* 0x000000ff01007387 */ /* 0x0005e20000100c00 */
[----:B------:R-:W-:Y:S03]  /*6d30*/  BSSY.RECONVERGENT B2, `(.L_x_16) ;  /* 0x000000f000027945 */ /* 0x000fe60003800200 */
[----:B------:R2:W-:Y:S04]  /*6d40*/  STL.128 [R1+0x10], RZ ;  /* 0x000010ff01007387 */ /* 0x0005e80000100c00 */
[----:B------:R2:W-:Y:S04]  /*6d50*/  STL.128 [R1+0x20], RZ ;  /* 0x000020ff01007387 */ /* 0x0005e80000100c00 */
[----:B------:R2:W-:Y:S04]  /*6d60*/  STL.128 [R1+0x30], RZ ;  /* 0x000030ff01007387 */ /* 0x0005e80000100c00 */
[----:B------:R2:W-:Y:S01]  /*6d70*/  STL [R1+0x40], RZ ;  /* 0x000040ff01007387 */ /* 0x0005e20000100800 */
[----:B------:R-:W-:Y:S05]  /*6d80*/  @!P0 BRA `(.L_x_17) ;  /* 0x0000000000248947 */ /* 0x000fea0003800000 */
[----:B------:R-:W-:Y:S01]  /*6d90*/  SHF.R.U32.HI R2, RZ, 0x3, R2 ;  /* 0x00000003ff027819 */ /* 0x000fe20000011602 */
[----:B------:R-:W-:-:S07]  /*6da0*/  IMAD.MOV.U32 R3, RZ, RZ, 0x1f ;  /* 0x0000001fff037424 */ /* 0x000fce00078e00ff */
.L_x_18:
[C---:B---3--:R-:W-:Y:S01]  /*6db0*/  LOP3.LUT R4, R2.reuse, 0x1, RZ, 0xc0, !PT ;  /* 0x0000000102047812 */ /* 0x048fe200078ec0ff */
[C---:B-1----:R-:W-:Y:S01]  /*6dc0*/  IMAD R5, R3.reuse, 0x4, R1 ;  /* 0x0000000403057824 */ /* 0x042fe200078e0201 */
[----:B------:R-:W-:Y:S01]  /*6dd0*/  ISETP.GT.U32.AND P0, PT, R2, 0x1, PT ;  /* 0x000000010200780c */ /* 0x000fe20003f04070 */
[----:B------:R-:W-:Y:S01]  /*6de0*/  VIADD R3, R3, 0xffffffff ;  /* 0xffffffff03037836 */ /* 0x000fe20000000000 */
[----:B------:R-:W-:Y:S02]  /*6df0*/  SHF.R.U32.HI R2, RZ, 0x1, R2 ;  /* 0x00000001ff027819 */ /* 0x000fe40000011602 */
[----:B------:R3:W-:Y:S09]  /*6e00*/  STL [R5], R4 ;  /* 0x0000000405007387 */ /* 0x0007f20000100800 */
[----:B------:R-:W-:Y:S05]  /*6e10*/  @P0 BRA `(.L_x_18) ;  /* 0xfffffffc00e40947 */ /* 0x000fea000383ffff */
.L_x_17:
[----:B------:R-:W-:Y:S05]  /*6e20*/  BSYNC.RECONVERGENT B2 ;  /* 0x0000000000027941 */ /* 0x000fea0003800200 */
.L_x_16:
[----:B---3--:R-:W-:Y:S01]  /*6e30*/  VIADD R4, R1, 0x80 ;  /* 0x0000008001047836 */ /* 0x008fe20000000000 */
[----:B------:R3:W5:Y:S03]  /*6e40*/  LDL.128 R40, [R1+0x10] ;  /* 0x0000100001287983 */ /* 0x0007660000100c00 */
[----:B------:R-:W-:Y:S01]  /*6e50*/  IMAD R3, R0, 0x80, R4 ;  /* 0x0000008000037824 */ /* 0x000fe200078e0204 */
[----:B------:R3:W5:Y:S04]  /*6e60*/  LDL.128 R48, [R1+0x20] ;  /* 0x0000200001307983 */ /* 0x0007680000100c00 */
[----:B------:R-:W4:Y:S04]  /*6e70*/  LDL.128 R12, [R3+-0x100] ;  /* 0xffff0000030c7983 */ /* 0x000f280000100c00 */
[----:B------:R-:W2:Y:S04]  /*6e80*/  LDL.128 R16, [R3+-0xf0] ;  /* 0xffff100003107983 */ /* 0x000ea80000100c00 */
[----:B------:R-:W3:Y:S04]  /*6e90*/  LDL.128 R20, [R3+-0xe0] ;  /* 0xffff200003147983 */ /* 0x000ee80000100c00 */
[----:B------:R-:W3:Y:S04]  /*6ea0*/  LDL.128 R24, [R3+-0xd0] ;  /* 0xffff300003187983 */ /* 0x000ee80000100c00 */
[----:B------:R-:W3:Y:S04]  /*6eb0*/  LDL.128 R28, [R3+-0xc0] ;  /* 0xffff4000031c7983 */ /* 0x000ee80000100c00 */
[----:B------:R-:W3:Y:S04]  /*6ec0*/  LDL.128 R32, [R3+-0xb0] ;  /* 0xffff500003207983 */ /* 0x000ee80000100c00 */
[----:B-1----:R-:W3:Y:S04]  /*6ed0*/  LDL.128 R4, [R3+-0xa0] ;  /* 0xffff600003047983 */ /* 0x002ee80000100c00 */
[----:B------:R-:W3:Y:S04]  /*6ee0*/  LDL.128 R8, [R3+-0x90] ;  /* 0xffff700003087983 */ /* 0x000ee80000100c00 */
[----:B------:R1:W5:Y:S01]  /*6ef0*/  LDL.128 R52, [R1+0x30] ;  /* 0x0000300001347983 */ /* 0x0003620000100c00 */
[----:B----4-:R-:W-:-:S04]  /*6f00*/  IMAD.U32 R2, R12, -0x80000000, RZ ;  /* 0x800000000c027824 */ /* 0x010fc800078e00ff */
[----:B------:R-:W-:-:S04]  /*6f10*/  IMAD R2, R13, 0x40000000, R2 ;  /* 0x400000000d027824 */ /* 0x000fc800078e0202 */
[----:B------:R-:W-:-:S04]  /*6f20*/  IMAD R2, R14, 0x20000000, R2 ;  /* 0x200000000e027824 */ /* 0x000fc800078e0202 */
[----:B------:R-:W-:Y:S02]  /*6f30*/  IMAD R2, R15, 0x10000000, R2 ;  /* 0x100000000f027824 */ /* 0x000fe400078e0202 */
[----:B------:R1:W5:Y:S02]  /*6f40*/  LDL.128 R12, [R1+0x60] ;  /* 0x00006000010c7983 */ /* 0x0003640000100c00 */
[----:B--2---:R-:W-:-:S04]  /*6f50*/  IMAD R2, R16, 0x8000000, R2 ;  /* 0x0800000010027824 */ /* 0x004fc800078e0202 */
[----:B------:R-:W-:-:S04]  /*6f60*/  IMAD R2, R17, 0x4000000, R2 ;  /* 0x0400000011027824 */ /* 0x000fc800078e0202 */
[----:B------:R-:W-:-:S04]  /*6f70*/  IMAD R2, R18, 0x2000000, R2 ;  /* 0x0200000012027824 */ /* 0x000fc800078e0202 */
[----:B------:R-:W-:Y:S01]  /*6f80*/  IMAD R2, R19, 0x1000000, R2 ;  /* 0x0100000013027824 */ /* 0x000fe200078e0202 */
[----:B------:R1:W-:Y:S03]  /*6f90*/  STL.128 [R1+0x10], RZ ;  /* 0x000010ff01007387 */ /* 0x0003e60000100c00 */
[----:B---3--:R-:W-:Y:S01]  /*6fa0*/  IMAD R2, R20, 0x800000, R2 ;  /* 0x0080000014027824 */ /* 0x008fe200078e0202 */
[----:B------:R1:W5:Y:S03]  /*6fb0*/  LDL.128 R16, [R1] ;  /* 0x0000000001107983 */ /* 0x0003660000100c00 */
[----:B------:R-:W-:-:S04]  /*6fc0*/  IMAD R2, R21, 0x400000, R2 ;  /* 0x0040000015027824 */ /* 0x000fc800078e0202 */
[----:B------:R-:W-:-:S04]  /*6fd0*/  IMAD R2, R22, 0x200000, R2 ;  /* 0x0020000016027824 */ /* 0x000fc800078e0202 */
[----:B------:R-:W-:Y:S02]  /*6fe0*/  IMAD R2, R23, 0x100000, R2 ;  /* 0x0010000017027824 */ /* 0x000fe400078e0202 */
[----:B------:R1:W5:Y:S02]  /*6ff0*/  LDL.128 R20, [R1+0x50] ;  /* 0x0000500001147983 */ /* 0x0003640000100c00 */
[----:B------:R-:W-:-:S04]  /*7000*/  IMAD R2, R24, 0x80000, R2 ;  /* 0x0008000018027824 */ /* 0x000fc800078e0202 */
[----:B------:R-:W-:-:S04]  /*7010*/  IMAD R2, R25, 0x40000, R2 ;  /* 0x0004000019027824 */ /* 0x000fc800078e0202 */
[----:B------:R-:W-:-:S04]  /*7020*/  IMAD R2, R26, 0x20000, R2 ;  /* 0x000200001a027824 */ /* 0x000fc800078e0202 */
[----:B------:R-:W-:-:S04]  /*7030*/  IMAD R2, R27, 0x10000, R2 ;  /* 0x000100001b027824 */ /* 0x000fc800078e0202 */
[----:B------:R-:W-:-:S04]  /*7040*/  IMAD R2, R28, 0x8000, R2 ;  /* 0x000080001c027824 */ /* 0x000fc800078e0202 */
[----:B------:R-:W-:-:S04]  /*7050*/  IMAD R2, R29, 0x4000, R2 ;  /* 0x000040001d027824 */ /* 0x000fc800078e0202 */
[----:B------:R-:W-:-:S04]  /*7060*/  IMAD R2, R30, 0x2000, R2 ;  /* 0x000020001e027824 */ /* 0x000fc800078e0202 */
[----:B------:R-:W-:Y:S01]  /*7070*/  IMAD R2, R31, 0x1000, R2 ;  /* 0x000010001f027824 */ /* 0x000fe200078e0202 */
[----:B------:R1:W-:Y:S03]  /*7080*/  STL.128 [R1], RZ ;  /* 0x000000ff01007387 */ /* 0x0003e60000100c00 */
[----:B------:R-:W-:Y:S01]  /*7090*/  IMAD R2, R32, 0x800, R2 ;  /* 0x0000080020027824 */ /* 0x000fe200078e0202 */
[----:B------:R1:W5:Y:S03]  /*70a0*/  LDL.128 R28, [R1+0x40] ;  /* 0x00004000011c7983 */ /* 0x0003660000100c00 */
        /* <DEDUP_REMOVED lines=10> */
[----:B------:R-:W-:Y:S02]  /*7150*/  IMAD.IADD R2, R11, 0x1, R2 ;  /* 0x000000010b027824 */ /* 0x000fe400078e0202 */
[----:B------:R1:W5:Y:S04]  /*7160*/  LDL.128 R8, [R1+0x70] ;  /* 0x0000700001087983 */ /* 0x0003680000100c00 */
[----:B------:R1:W-:Y:S04]  /*7170*/  STL.128 [R1+0x20], RZ ;  /* 0x000020ff01007387 */ /* 0x0003e80000100c00 */
[----:B------:R1:W-:Y:S04]  /*7180*/  STL.128 [R1+0x30], RZ ;  /* 0x000030ff01007387 */ /* 0x0003e80000100c00 */
[----:B------:R1:W-:Y:S01]  /*7190*/  STL [R1+0x40], RZ ;  /* 0x000040ff01007387 */ /* 0x0003e20000100800 */
[C---:B------:R-:W-:Y:S01]  /*71a0*/  ISETP.NE.AND P2, PT, R2.reuse, RZ, PT ;  /* 0x000000ff0200720c */ /* 0x040fe20003f45270 */
[----:B------:R-:W-:Y:S01]  /*71b0*/  BSSY.RECONVERGENT B2, `(.L_x_19) ;  /* 0x000000c000027945 */ /* 0x000fe20003800200 */
[----:B------:R-:W-:-:S11]  /*71c0*/  ISETP.GE.U32.AND P0, PT, R2, 0x400, PT ;  /* 0x000004000200780c */ /* 0x000fd60003f06070 */
[----:B-1----:R-:W-:Y:S05]  /*71d0*/  @!P2 BRA `(.L_x_20) ;  /* 0x000000000024a947 */ /* 0x002fea0003800000 */
[----:B------:R-:W-:Y:S01]  /*71e0*/  SHF.L.W.U32.HI R4, R2, 0xf, R2 ;  /* 0x0000000f02047819 */ /* 0x000fe20000010e02 */
[----:B------:R-:W-:-:S07]  /*71f0*/  IMAD.MOV.U32 R3, RZ, RZ, 0x1f ;  /* 0x0000001fff037424 */ /* 0x000fce00078e00ff */
.L_x_21:
[C---:B-1----:R-:W-:Y:S01]  /*7200*/  LOP3.LUT R5, R4.reuse, 0x1, RZ, 0xc0, !PT ;  /* 0x0000000104057812 */ /* 0x042fe200078ec0ff */
[C---:B------:R-:W-:Y:S01]  /*7210*/  IMAD R6, R3.reuse, 0x4, R1 ;  /* 0x0000000403067824 */ /* 0x040fe200078e0201 */
[----:B------:R-:W-:Y:S01]  /*7220*/  ISETP.GT.U32.AND P1, PT, R4, 0x1, PT ;  /* 0x000000010400780c */ /* 0x000fe20003f24070 */
[----:B------:R-:W-:Y:S01]  /*7230*/  VIADD R3, R3, 0xffffffff ;  /* 0xffffffff03037836 */ /* 0x000fe20000000000 */
[----:B------:R-:W-:Y:S02]  /*7240*/  SHF.R.U32.HI R4, RZ, 0x1, R4 ;  /* 0x00000001ff047819 */ /* 0x000fe40000011604 */
[----:B------:R1:W-:Y:S09]  /*7250*/  STL [R6], R5 ;  /* 0x0000000506007387 */ /* 0x0003f20000100800 */
[----:B------:R-:W-:Y:S05]  /*7260*/  @P1 BRA `(.L_x_21) ;  /* 0xfffffffc00e41947 */ /* 0x000fea000383ffff */
.L_x_20:
[----:B------:R-:W-:Y:S05]  /*7270*/  BSYNC.RECONVERGENT B2 ;  /* 0x0000000000027941 */ /* 0x000fea0003800200 */
.L_x_19:
        /* <DEDUP_REMOVED lines=9> */
.L_x_24:
[C---:B-1-3--:R-:W-:Y:S01]  /*7310*/  LOP3.LUT R5, R4.reuse, 0x1, RZ, 0xc0, !PT ;  /* 0x0000000104057812 */ /* 0x04afe200078ec0ff */
[C---:B------:R-:W-:Y:S01]  /*7320*/  IMAD R6, R3.reuse, 0x4, R1 ;  /* 0x0000000403067824 */ /* 0x040fe200078e0201 */
[----:B------:R-:W-:Y:S01]  /*7330*/  ISETP.GT.U32.AND P1, PT, R4, 0x1, PT ;  /* 0x000000010400780c */ /* 0x000fe20003f24070 */
[----:B------:R-:W-:Y:S01]  /*7340*/  VIADD R3, R3, 0xffffffff ;  /* 0xffffffff03037836 */ /* 0x000fe20000000000 */
[----:B------:R-:W-:Y:S02]  /*7350*/  SHF.R.U32.HI R4, RZ, 0x1, R4 ;  /* 0x00000001ff047819 */ /* 0x000fe40000011604 */
[----:B------:R3:W-:Y:S09]  /*7360*/  STL [R6], R5 ;  /* 0x0000000506007387 */ /* 0x0007f20000100800 */
[----:B------:R-:W-:Y:S05]  /*7370*/  @P1 BRA `(.L_x_24) ;  /* 0xfffffffc00e41947 */ /* 0x000fea000383ffff */
.L_x_23:
[----:B------:R-:W-:Y:S05]  /*7380*/  BSYNC.RECONVERGENT B2 ;  /* 0x0000000000027941 */ /* 0x000fea0003800200 */
.L_x_22:
        /* <DEDUP_REMOVED lines=9> */
.L_x_27:
[C---:B-1----:R-:W-:Y:S01]  /*7420*/  LOP3.LUT R4, R2.reuse, 0x1, RZ, 0xc0, !PT ;  /* 0x0000000102047812 */ /* 0x042fe200078ec0ff */
[C---:B-1-3--:R-:W-:Y:S01]  /*7430*/  IMAD R5, R3.reuse, 0x4, R1 ;  /* 0x0000000403057824 */ /* 0x04afe200078e0201 */
[----:B------:R-:W-:Y:S01]  /*7440*/  ISETP.GT.U32.AND P0, PT, R2, 0x1, PT ;  /* 0x000000010200780c */ /* 0x000fe20003f04070 */
[----:B------:R-:W-:Y:S01]  /*7450*/  VIADD R3, R3, 0xffffffff ;  /* 0xffffffff03037836 */ /* 0x000fe20000000000 */
[----:B------:R-:W-:Y:S02]  /*7460*/  SHF.R.U32.HI R2, RZ, 0x1, R2 ;  /* 0x00000001ff027819 */ /* 0x000fe40000011602 */
[----:B------:R1:W-:Y:S09]  /*7470*/  STL [R5], R4 ;  /* 0x0000000405007387 */ /* 0x0003f20000100800 */
[----:B------:R-:W-:Y:S05]  /*7480*/  @P0 BRA `(.L_x_27) ;  /* 0xfffffffc00e40947 */ /* 0x000fea000383ffff */
.L_x_26:
[----:B------:R-:W-:Y:S05]  /*7490*/  BSYNC.RECONVERGENT B2 ;  /* 0x0000000000027941 */ /* 0x000fea0003800200 */
.L_x_25:
[----:B------:R-:W2:Y:S01]  /*74a0*/  LDL.128 R68, [R1] ;  /* 0x0000000001447983 */ /* 0x000ea20000100c00 */
[----:B-1----:R-:W-:-:S03]  /*74b0*/  VIADD R4, R1, 0x80 ;  /* 0x0000008001047836 */ /* 0x002fc60000000000 */
[----:B------:R-:W4:Y:S04]  /*74c0*/  LDL.128 R56, [R1+0x10] ;  /* 0x0000100001387983 */ /* 0x000f280000100c00 */
[----:B------:R-:W4:Y:S04]  /*74d0*/  LDL.128 R64, [R1+0x20] ;  /* 0x0000200001407983 */ /* 0x000f280000100c00 */
[----:B------:R-:W4:Y:S01]  /*74e0*/  LDL.128 R44, [R1+0x30] ;  /* 0x00003000012c7983 */ /* 0x000f220000100c00 */
[----:B------:R-:W-:-:S05]  /*74f0*/  IMAD R2, R0, 0x80, R4 ;  /* 0x0000008000027824 */ /* 0x000fca00078e0204 */
[----:B------:R-:W4:Y:S01]  /*7500*/  LDL.128 R36, [R2+-0x800] ;  /* 0xfff8000002247983 */ /* 0x000f220000100c00 */
[----:B------:R-:W-:-:S03]  /*7510*/  IMAD.MOV.U32 R3, RZ, RZ, RZ ;  /* 0x000000ffff037224 */ /* 0x000fc600078e00ff */
[----:B------:R-:W4:Y:S01]  /*7520*/  LDL.128 R32, [R2+-0x7f0] ;  /* 0xfff8100002207983 */ /* 0x000f220000100c00 */
[----:B------:R-:W-:Y:S01]  /*7530*/  IMAD.MOV.U32 R4, RZ, RZ, RZ ;  /* 0x000000ffff047224 */ /* 0x000fe200078e00ff */
[----:B-----5:R-:W-:Y:S02]  /*7540*/  LOP3.LUT R3, R16, R3, RZ, 0x3c, !PT ;  /* 0x0000000310037212 */ /* 0x020fe400078e3cff */
[----:B------:R-:W4:Y:S02]  /*7550*/  LDL.128 R24, [R2+-0x380] ;  /* 0xfffc800002187983 */ /* 0x000f240000100c00 */
[----:B------:R-:W-:Y:S01]  /*7560*/  LOP3.LUT R4, R17, R4, RZ, 0x3c, !PT ;  /* 0x0000000411047212 */ /* 0x000fe200078e3cff */
[----:B------:R-:W-:Y:S01]  /*7570*/  IMAD.U32 R3, R3, -0x80000000, RZ ;  /* 0x8000000003037824 */ /* 0x000fe200078e00ff */
[----:B------:R-:W4:Y:S01]  /*7580*/  LDL.128 R60, [R2+-0x370] ;  /* 0xfffc9000023c7983 */ /* 0x000f220000100c00 */
[----:B------:R-:W-:Y:S02]  /*7590*/  IMAD.MOV.U32 R16, RZ, RZ, RZ ;  /* 0x000000ffff107224 */ /* 0x000fe400078e00ff */
[----:B------:R-:W-:-:S02]  /*75a0*/  IMAD R3, R4, 0x40000000, R3 ;  /* 0x4000000004037824 */ /* 0x000fc400078e0203 */
[----:B---3--:R-:W3:Y:S01]  /*75b0*/  LDL.128 R4, [R1+0x40] ;  /* 0x0000400001047983 */ /* 0x008ee20000100c00 */
[-C--:B------:R-:W-:Y:S02]  /*75c0*/  LOP3.LUT R18, R18, R16.reuse, RZ, 0x3c, !PT ;  /* 0x0000001012127212 */ /* 0x080fe400078e3cff */
[----:B------:R-:W-:-:S03]  /*75d0*/  LOP3.LUT R19, R19, R16, RZ, 0x3c, !PT ;  /* 0x0000001013137212 */ /* 0x000fc600078e3cff */
[----:B------:R-:W-:Y:S01]  /*75e0*/  IMAD R3, R18, 0x20000000, R3 ;  /* 0x2000000012037824 */ /* 0x000fe200078e0203 */
[----:B------:R-:W-:-:S03]  /*75f0*/  LOP3.LUT R40, R40, R16, RZ, 0x3c, !PT ;  /* 0x0000001028287212 */ /* 0x000fc600078e3cff */
[----:B------:R-:W-:Y:S02]  /*7600*/  IMAD R3, R19, 0x10000000, R3 ;  /* 0x1000000013037824 */ /* 0x000fe400078e0203 */
[----:B------:R-:W3:Y:S02]  /*7610*/  LDL.128 R16, [R2+-0x7e0] ;  /* 0xfff8200002107983 */ /* 0x000ee40000100c00 */
[----:B------:R-:W-:Y:S02]  /*7620*/  IMAD R3, R40, 0x8000000, R3 ;  /* 0x0800000028037824 */ /* 0x000fe400078e0203 */
[----:B------:R-:W-:-:S05]  /*7630*/  IMAD.MOV.U32 R40, RZ, RZ, RZ ;  /* 0x000000ffff287224 */ /* 0x000fca00078e00ff */
[----:B------:R-:W-:-:S05]  /*7640*/  LOP3.LUT R41, R41, R40, RZ, 0x3c, !PT ;  /* 0x0000002829297212 */ /* 0x000fca00078e3cff */
[----:B------:R-:W-:Y:S02]  /*7650*/  IMAD R3, R41, 0x4000000, R3 ;  /* 0x0400000029037824 */ /* 0x000fe400078e0203 */
[----:B------:R-:W-:-:S05]  /*7660*/  IMAD.MOV.U32 R41, RZ, RZ, RZ ;  /* 0x000000ffff297224 */ /* 0x000fca00078e00ff */
[----:B------:R-:W-:-:S05]  /*7670*/  LOP3.LUT R42, R42, R41, RZ, 0x3c, !PT ;  /* 0x000000292a2a7212 */ /* 0x000fca00078e3cff */
[----:B------:R-:W-:Y:S02]  /*7680*/  IMAD R3, R42, 0x2000000, R3 ;  /* 0x020000002a037824 */ /* 0x000fe400078e0203 */
[----:B------:R-:W-:Y:S01]  /*7690*/  IMAD.MOV.U32 R42, RZ, RZ, RZ ;  /* 0x000000ffff2a7224 */ /* 0x000fe200078e00ff */
[----:B--2---:R-:W-:Y:S01]  /*76a0*/  LOP3.LUT R40, R68, R40, RZ, 0x3c, !PT ;  /* 0x0000002844287212 */ /* 0x004fe200078e3cff */
[----:B------:R-:W-:Y:S01]  /*76b0*/  IMAD.MOV.U32 R68, RZ, RZ, RZ ;  /* 0x000000ffff447224 */ /* 0x000fe200078e00ff */
[----:B------:R-:W-:-:S03]  /*76c0*/  LOP3.LUT R41, R70, R41, RZ, 0x3c, !PT ;  /* 0x0000002946297212 */ /* 0x000fc600078e3cff */
[----:B------:R-:W-:Y:S01]  /*76d0*/  IMAD.U32 R40, R40, -0x80000000, RZ ;  /* 0x8000000028287824 */ /* 0x000fe200078e00ff */
[----:B------:R-:W-:-:S05]  /*76e0*/  LOP3.LUT R69, R69, R68, RZ, 0x3c, !PT ;  /* 0x0000004445457212 */ /* 0x000fca00078e3cff */
[----:B------:R-:W-:-:S04]  /*76f0*/  IMAD R40, R69, 0x40000000, R40 ;  /* 0x4000000045287824 */ /* 0x000fc800078e0228 */
[----:B------:R-:W-:Y:S02]  /*7700*/  IMAD R40, R41, 0x20000000, R40 ;  /* 0x2000000029287824 */ /* 0x000fe400078e0228 */
[----:B------:R-:W-:-:S05]  /*7710*/  IMAD.MOV.U32 R41, RZ, RZ, RZ ;  /* 0x000000ffff297224 */ /* 0x000fca00078e00ff */
[-C--:B------:R-:W-:Y:S02]  /*7720*/  LOP3.LUT R43, R43, R41.reuse, RZ, 0x3c, !PT ;  /* 0x000000292b2b7212 */ /* 0x080fe400078e3cff */
[----:B------:R-:W-:-:S05]  /*7730*/  LOP3.LUT R41, R71, R41, RZ, 0x3c, !PT ;  /* 0x0000002947297212 */ /* 0x000fca00078e3cff */
[----:B------:R-:W-:Y:S02]  /*7740*/  IMAD R40, R41, 0x10000000, R40 ;  /* 0x1000000029287824 */ /* 0x000fe400078e0228 */
[----:B------:R-:W-:Y:S02]  /*7750*/  IMAD.MOV.U32 R41, RZ, RZ, RZ ;  /* 0x000000ffff297224 */ /* 0x000fe400078e00ff */
[----:B------:R-:W-:-:S03]  /*7760*/  IMAD R3, R43, 0x1000000, R3 ;  /* 0x010000002b037824 */ /* 0x000fc600078e0203 */
[----:B------:R-:W-:Y:S02]  /*7770*/  LOP3.LUT R41, R48, R41, RZ, 0x3c, !PT ;  /* 0x0000002930297212 */ /* 0x000fe400078e3cff */
[----:B----4-:R-:W-:-:S03]  /*7780*/  LOP3.LUT R42, R56, R42, RZ, 0x3c, !PT ;  /* 0x0000002a382a7212 */ /* 0x010fc600078e3cff */
[----:B------:R-:W-:Y:S02]  /*7790*/  IMAD R3, R41, 0x800000, R3 ;  /* 0x0080000029037824 */ /* 0x000fe400078e0203 */
[----:B------:R-:W-:Y:S02]  /*77a0*/  IMAD.MOV.U32 R41, RZ, RZ, RZ ;  /* 0x000000ffff297224 */ /* 0x000fe400078e00ff */
[----:B------:R-:W-:-:S03]  /*77b0*/  IMAD R40, R42, 0x8000000, R40 ;  /* 0x080000002a287824 */ /* 0x000fc600078e0228 */
[----:B------:R-:W-:Y:S01]  /*77c0*/  LOP3.LUT R41, R49, R41, RZ, 0x3c, !PT ;  /* 0x0000002931297212 */ /* 0x000fe200078e3cff */
[----:B------:R-:W-:-:S04]  /*77d0*/  IMAD.MOV.U32 R42, RZ, RZ, RZ ;  /* 0x000000ffff2a7224 */ /* 0x000fc800078e00ff */
[----:B------:R-:W-:Y:S02]  /*77e0*/  IMAD R3, R41, 0x400000, R3 ;  /* 0x0040000029037824 */ /* 0x000fe400078e0203 */
[----:B------:R-:W-:Y:S01]  /*77f0*/  IMAD.MOV.U32 R41, RZ, RZ, RZ ;  /* 0x000000ffff297224 */ /* 0x000fe200078e00ff */
[----:B------:R-:W-:-:S04]  /*7800*/  LOP3.LUT R42, R57, R42, RZ, 0x3c, !PT ;  /* 0x0000002a392a7212 */ /* 0x000fc800078e3cff */
[----:B------:R-:W-:Y:S01]  /*7810*/  LOP3.LUT R41, R50, R41, RZ, 0x3c, !PT ;  /* 0x0000002932297212 */ /* 0x000fe200078e3cff */
[----:B------:R-:W-:Y:S02]  /*7820*/  IMAD R40, R42, 0x4000000, R40 ;  /* 0x040000002a287824 */ /* 0x000fe400078e0228 */
[----:B------:R-:W-:Y:S02]  /*7830*/  IMAD.MOV.U32 R42, RZ, RZ, RZ ;  /* 0x000000ffff2a7224 */ /* 0x000fe400078e00ff */
[----:B------:R-:W-:Y:S02]  /*7840*/  IMAD R3, R41, 0x200000, R3 ;  /* 0x0020000029037824 */ /* 0x000fe400078e0203 */
[----:B------:R-:W-:Y:S01]  /*7850*/  IMAD.MOV.U32 R41, RZ, RZ, RZ ;  /* 0x000000ffff297224 */ /* 0x000fe200078e00ff */
[----:B------:R-:W-:-:S04]  /*7860*/  LOP3.LUT R42, R58, R42, RZ, 0x3c, !PT ;  /* 0x0000002a3a2a7212 */ /* 0x000fc800078e3cff */
[----:B------:R-:W-:Y:S01]  /*7870*/  LOP3.LUT R41, R51, R41, RZ, 0x3c, !PT ;  /* 0x0000002933297212 */ /* 0x000fe200078e3cff */
[----:B------:R-:W-:Y:S01]  /*7880*/  IMAD R40, R42, 0x2000000, R40 ;  /* 0x020000002a287824 */ /* 0x000fe200078e0228 */
[----:B------:R-:W2:Y:S01]  /*7890*/  LDL.128 R48, [R2+-0x360] ;  /* 0xfffca00002307983 */ /* 0x000ea20000100c00 */
[----:B------:R-:W-:Y:S02]  /*78a0*/  IMAD.MOV.U32 R42, RZ, RZ, RZ ;  /* 0x000000ffff2a7224 */ /* 0x000fe400078e00ff */
[----:B------:R-:W-:Y:S02]  /*78b0*/  IMAD R3, R41, 0x100000, R3 ;  /* 0x0010000029037824 */ /* 0x000fe400078e0203 */
[----:B------:R-:W-:Y:S01]  /*78c0*/  IMAD.MOV.U32 R41, RZ, RZ, RZ ;  /* 0x000000ffff297224 */ /* 0x000fe200078e00ff */
[----:B------:R-:W-:Y:S02]  /*78d0*/  LOP3.LUT R42, R59, R42, RZ, 0x3c, !PT ;  /* 0x0000002a3b2a7212 */ /* 0x000fe400078e3cff */
[----:B------:R-:W4:Y:S02]  /*78e0*/  LDL.128 R56, [R1+0x50] ;  /* 0x0000500001387983 */ /* 0x000f240000100c00 */
[----:B------:R-:W-:Y:S01]  /*78f0*/  LOP3.LUT R41, R52, R41, RZ, 0x3c, !PT ;  /* 0x0000002934297212 */ /* 0x000fe200078e3cff */
[----:B------:R-:W-:-:S02]  /*7900*/  IMAD R40, R42, 0x1000000, R40 ;  /* 0x010000002a287824 */ /* 0x000fc400078e0228 */
[----:B------:R-:W-:Y:S02]  /*7910*/  IMAD.MOV.U32 R42, RZ, RZ, RZ ;  /* 0x000000ffff2a7224 */ /* 0x000fe400078e00ff */
        /* <DEDUP_REMOVED lines=17> */
[----:B------:R-:W4:Y:S01]  /*7a30*/  LDL.128 R52, [R2+-0x7d0] ;  /* 0xfff8300002347983 */ /* 0x000f220000100c00 */
[----:B------:R-:W-:Y:S02]  /*7a40*/  IMAD.MOV.U32 R42, RZ, RZ, RZ ;  /* 0x000000ffff2a7224 */ /* 0x000fe400078e00ff */
[----:B------:R-:W-:Y:S02]  /*7a50*/  IMAD R3, R41, 0x10000, R3 ;  /* 0x0001000029037824 */ /* 0x000fe400078e0203 */
[----:B------:R-:W-:Y:S01]  /*7a60*/  IMAD.MOV.U32 R41, RZ, RZ, RZ ;  /* 0x000000ffff297224 */ /* 0x000fe200078e00ff */
[----:B------:R-:W-:Y:S02]  /*7a70*/  LOP3.LUT R42, R67, R42, RZ, 0x3c, !PT ;  /* 0x0000002a432a7212 */ /* 0x000fe400078e3cff */
[----:B------:R-:W4:Y:S02]  /*7a80*/  LDL.128 R64, [R2+-0x7b0] ;  /* 0xfff8500002407983 */ /* 0x000f240000100c00 */
[-C--:B------:R-:W-:Y:S01]  /*7a90*/  LOP3.LUT R28, R28, R41.reuse, RZ, 0x3c, !PT ;  /* 0x000000291c1c7212 */ /* 0x080fe200078e3cff */
[----:B------:R-:W-:Y:S01]  /*7aa0*/  IMAD R40, R42, 0x100000, R40 ;  /* 0x001000002a287824 */ /* 0x000fe200078e0228 */
[----:B------:R-:W-:-:S03]  /*7ab0*/  LOP3.LUT R41, R44, R41, RZ, 0x3c, !PT ;  /* 0x000000292c297212 */ /* 0x000fc600078e3cff */
[----:B------:R-:W-:Y:S02]  /*7ac0*/  IMAD R3, R28, 0x8000, R3 ;  /* 0x000080001c037824 */ /* 0x000fe400078e0203 */
[----:B------:R-:W-:Y:S02]  /*7ad0*/  IMAD R28, R41, 0x80000, R40 ;  /* 0x00080000291c7824 */ /* 0x000fe400078e0228 */
[----:B------:R-:W-:-:S05]  /*7ae0*/  IMAD.MOV.U32 R40, RZ, RZ, RZ ;  /* 0x000000ffff287224 */ /* 0x000fca00078e00ff */
[----:B------:R-:W-:Y:S01]  /*7af0*/  LOP3.LUT R40, R45, R40, RZ, 0x3c, !PT ;  /* 0x000000282d287212 */ /* 0x000fe200078e3cff */
[----:B------:R-:W-:-:S04]  /*7b00*/  IMAD.U32 R41, R36, -0x80000000, RZ ;  /* 0x8000000024297824 */ /* 0x000fc800078e00ff */
[----:B------:R-:W-:Y:S02]  /*7b10*/  IMAD R36, R40, 0x40000, R28 ;  /* 0x0004000028247824 */ /* 0x000fe400078e021c */
[----:B------:R-:W-:Y:S02]  /*7b20*/  IMAD.MOV.U32 R40, RZ, RZ, RZ ;  /* 0x000000ffff287224 */ /* 0x000fe400078e00ff */
[----:B------:R-:W-:Y:S02]  /*7b30*/  IMAD.MOV.U32 R28, RZ, RZ, RZ ;  /* 0x000000ffff1c7224 */ /* 0x000fe400078e00ff */
[----:B------:R-:W-:Y:S01]  /*7b40*/  IMAD R37, R37, 0x40000000, R41 ;  /* 0x4000000025257824 */ /* 0x000fe200078e0229 */
[----:B------:R-:W-:Y:S02]  /*7b50*/  LOP3.LUT R40, R29, R40, RZ, 0x3c, !PT ;  /* 0x000000281d287212 */ /* 0x000fe400078e3cff */
[----:B------:R-:W-:Y:S01]  /*7b60*/  LOP3.LUT R28, R46, R28, RZ, 0x3c, !PT ;  /* 0x0000001c2e1c7212 */ /* 0x000fe200078e3cff */
[----:B------:R-:W-:-:S04]  /*7b70*/  IMAD R29, R38, 0x20000000, R37 ;  /* 0x20000000261d7824 */ /* 0x000fc800078e0225 */
[----:B------:R-:W-:Y:S02]  /*7b80*/  IMAD R28, R28, 0x20000, R36 ;  /* 0x000200001c1c7824 */ /* 0x000fe400078e0224 */
[----:B------:R-:W-:Y:S02]  /*7b90*/  IMAD R29, R39, 0x10000000, R29 ;  /* 0x10000000271d7824 */ /* 0x000fe400078e021d */
[----:B------:R-:W4:Y:S01]  /*7ba0*/  LDL.128 R36, [R2+-0x350] ;  /* 0xfffcb00002247983 */ /* 0x000f220000100c00 */
[----:B------:R-:W-:Y:S02]  /*7bb0*/  IMAD.MOV.U32 R44, RZ, RZ, RZ ;  /* 0x000000ffff2c7224 */ /* 0x000fe400078e00ff */
[----:B------:R-:W-:Y:S02]  /*7bc0*/  IMAD R3, R40, 0x4000, R3 ;  /* 0x0000400028037824 */ /* 0x000fe400078e0203 */
[----:B------:R-:W-:Y:S01]  /*7bd0*/  IMAD R29, R32, 0x8000000, R29 ;  /* 0x08000000201d7824 */ /* 0x000fe200078e021d */
[----:B------:R-:W4:Y:S01]  /*7be0*/  LDL.128 R40, [R2+-0x7c0] ;  /* 0xfff8400002287983 */ /* 0x000f220000100c00 */
[----:B------:R-:W-:Y:S01]  /*7bf0*/  IMAD.U32 R32, R24, -0x80000000, RZ ;  /* 0x8000000018207824 */ /* 0x000fe200078e00ff */
[----:B------:R-:W-:Y:S01]  /*7c00*/  LOP3.LUT R24, R47, R44, RZ, 0x3c, !PT ;  /* 0x0000002c2f187212 */ /* 0x000fe200078e3cff */
[----:B------:R-:W-:-:S02]  /*7c10*/  IMAD R29, R33, 0x4000000, R29 ;  /* 0x04000000211d7824 */ /* 0x000fc400078e021d */
[----:B------:R-:W-:Y:S01]  /*7c20*/  IMAD R32, R25, 0x40000000, R32 ;  /* 0x4000000019207824 */ /* 0x000fe200078e0220 */
[----:B------:R-:W-:Y:S01]  /*7c30*/  LOP3.LUT R30, R30, R44, RZ, 0x3c, !PT ;  /* 0x0000002c1e1e7212 */ /* 0x000fe200078e3cff */
[----:B------:R-:W-:Y:S01]  /*7c40*/  IMAD R25, R24, 0x10000, R28 ;  /* 0x0001000018197824 */ /* 0x000fe200078e021c */
[----:B------:R-:W4:Y:S01]  /*7c50*/  LDL.128 R44, [R2+-0x340] ;  /* 0xfffcc000022c7983 */ /* 0x000f220000100c00 */
[----:B------:R-:W-:Y:S02]  /*7c60*/  IMAD R24, R34, 0x2000000, R29 ;  /* 0x0200000022187824 */ /* 0x000fe400078e021d */
[----:B------:R-:W-:Y:S02]  /*7c70*/  IMAD.MOV.U32 R28, RZ, RZ, RZ ;  /* 0x000000ffff1c7224 */ /* 0x000fe400078e00ff */
[----:B------:R-:W-:Y:S02]  /*7c80*/  IMAD R26, R26, 0x20000000, R32 ;  /* 0x200000001a1a7824 */ /* 0x000fe400078e0220 */
[----:B------:R-:W-:Y:S01]  /*7c90*/  IMAD R24, R35, 0x1000000, R24 ;  /* 0x0100000023187824 */ /* 0x000fe200078e0218 */
[----:B---3--:R-:W-:Y:S01]  /*7ca0*/  LOP3.LUT R4, R4, R28, RZ, 0x3c, !PT ;  /* 0x0000001c04047212 */ /* 0x008fe200078e3cff */
[----:B------:R-:W3:Y:S04]  /*7cb0*/  LDL.128 R32, [R1+0x60] ;  /* 0x0000600001207983 */ /* 0x000ee80000100c00 */
[----:B------:R-:W-:-:S02]  /*7cc0*/  IMAD R68, R4, 0x8000, R25 ;  /* 0x0000800004447824 */ /* 0x000fc400078e0219 */
[----:B------:R-:W-:Y:S02]  /*7cd0*/  IMAD.MOV.U32 R25, RZ, RZ, RZ ;  /* 0x000000ffff197224 */ /* 0x000fe400078e00ff */
[----:B------:R-:W-:Y:S02]  /*7ce0*/  IMAD.MOV.U32 R4, RZ, RZ, RZ ;  /* 0x000000ffff047224 */ /* 0x000fe400078e00ff */
[----:B------:R-:W-:Y:S01]  /*7cf0*/  IMAD R69, R27, 0x10000000, R26 ;  /* 0x100000001b457824 */ /* 0x000fe200078e021a */
[----:B------:R-:W-:Y:S01]  /*7d00*/  LOP3.LUT R5, R5, R25, RZ, 0x3c, !PT ;  /* 0x0000001905057212 */ /* 0x000fe200078e3cff */
[----:B------:R-:W-:Y:S01]  /*7d10*/  IMAD R16, R16, 0x800000, R24 ;  /* 0x0080000010107824 */ /* 0x000fe200078e0218 */
[----:B------:R-:W-:Y:S01]  /*7d20*/  LOP3.LUT R4, R31, R4, RZ, 0x3c, !PT ;  /* 0x000000041f047212 */ /* 0x000fe200078e3cff */
[----:B------:R-:W3:Y:S01]  /*7d30*/  LDL.128 R24, [R2+-0x330] ;  /* 0xfffcd00002187983 */ /* 0x000ee20000100c00 */
[----:B------:R-:W-:Y:S02]  /*7d40*/  IMAD R3, R30, 0x2000, R3 ;  /* 0x000020001e037824 */ /* 0x000fe400078e0203 */
[----:B------:R-:W-:Y:S01]  /*7d50*/  IMAD R60, R60, 0x8000000, R69 ;  /* 0x080000003c3c7824 */ /* 0x000fe200078e0245 */
[----:B------:R-:W3:Y:S01]  /*7d60*/  LDL.128 R28, [R2+-0x7a0] ;  /* 0xfff86000021c7983 */ /* 0x000ee20000100c00 */
[----:B------:R-:W-:-:S02]  /*7d70*/  IMAD R3, R4, 0x1000, R3 ;  /* 0x0000100004037824 */ /* 0x000fc400078e0203 */
[----:B------:R-:W-:Y:S02]  /*7d80*/  IMAD R4, R17, 0x400000, R16 ;  /* 0x0040000011047824 */ /* 0x000fe400078e0210 */
[----:B------:R-:W-:Y:S02]  /*7d90*/  IMAD R16, R61, 0x4000000, R60 ;  /* 0x040000003d107824 */ /* 0x000fe400078e023c */
[----:B------:R-:W-:Y:S02]  /*7da0*/  IMAD.MOV.U32 R17, RZ, RZ, RZ ;  /* 0x000000ffff117224 */ /* 0x000fe400078e00ff */
[----:B------:R-:W-:-:S03]  /*7db0*/  IMAD R16, R62, 0x2000000, R16 ;  /* 0x020000003e107824 */ /* 0x000fc600078e0210 */
[----:B------:R-:W-:Y:S01]  /*7dc0*/  LOP3.LUT R17, R20, R17, RZ, 0x3c, !PT ;  /* 0x0000001114117212 */ /* 0x000fe200078e3cff */
[----:B------:R-:W-:Y:S02]  /*7dd0*/  IMAD R74, R63, 0x1000000, R16 ;  /* 0x010000003f4a7824 */ /* 0x000fe400078e0210 */
[----:B------:R-:W3:Y:S01]  /*7de0*/  LDL.128 R60, [R2+-0x320] ;  /* 0xfffce000023c7983 */ /* 0x000ee20000100c00 */
[----:B------:R-:W-:Y:S02]  /*7df0*/  IMAD.MOV.U32 R20, RZ, RZ, RZ ;  /* 0x000000ffff147224 */ /* 0x000fe400078e00ff */
[----:B------:R-:W-:-:S03]  /*7e00*/  IMAD R4, R18, 0x200000, R4 ;  /* 0x0020000012047824 */ /* 0x000fc600078e0204 */
[----:B------:R-:W-:Y:S01]  /*7e10*/  LOP3.LUT R6, R6, R20, RZ, 0x3c, !PT ;  /* 0x0000001406067212 */ /* 0x000fe200078e3cff */
[----:B------:R-:W-:Y:S02]  /*7e20*/  IMAD R20, R17, 0x800, R3 ;  /* 0x0000080011147824 */ /* 0x000fe400078e0203 */
[----:B------:R-:W-:Y:S02]  /*7e30*/  IMAD R73, R19, 0x100000, R4 ;  /* 0x0010000013497824 */ /* 0x000fe400078e0204 */
[----:B------:R-:W3:Y:S01]  /*7e40*/  LDL.128 R16, [R2+-0x790] ;  /* 0xfff8700002107983 */ /* 0x000ee20000100c00 */
[----:B------:R-:W-:Y:S02]  /*7e50*/  IMAD.MOV.U32 R3, RZ, RZ, RZ ;  /* 0x000000ffff037224 */ /* 0x000fe400078e00ff */
[----:B------:R-:W-:Y:S02]  /*7e60*/  IMAD R5, R5, 0x4000, R68 ;  /* 0x0000400005057824 */ /* 0x000fe400078e0244 */
[----:B------:R-:W3:Y:S01]  /*7e70*/  LDL.128 R68, [R1+0x70] ;  /* 0x0000700001447983 */ /* 0x000ee20000100c00 */
[-C--:B------:R-:W-:Y:S01]  /*7e80*/  LOP3.LUT R21, R21, R3.reuse, RZ, 0x3c, !PT ;  /* 0x0000000315157212 */ /* 0x080fe200078e3cff */
[----:B------:R-:W-:Y:S01]  /*7e90*/  IMAD R72, R6, 0x2000, R5 ;  /* 0x0000200006487824 */ /* 0x000fe200078e0205 */
[----:B------:R-:W-:-:S02]  /*7ea0*/  LOP3.LUT R3, R7, R3, RZ, 0x3c, !PT ;  /* 0x0000000307037212 */ /* 0x000fc400078e3cff */
[----:B------:R1:W3:Y:S01]  /*7eb0*/  LDL.128 R4, [R2+-0x310] ;  /* 0xfffcf00002047983 */ /* 0x0002e20000100c00 */
[----:B------:R-:W-:Y:S02]  /*7ec0*/  IMAD R20, R21, 0x400, R20 ;  /* 0x0000040015147824 */ /* 0x000fe400078e0214 */
[----:B------:R-:W-:Y:S02]  /*7ed0*/  IMAD R3, R3, 0x1000, R72 ;  /* 0x0000100003037824 */ /* 0x000fe400078e0248 */
[----:B--2---:R-:W-:-:S04]  /*7ee0*/  IMAD R48, R48, 0x800000, R74 ;  /* 0x0080000030307824 */ /* 0x004fc800078e024a */
[----:B------:R-:W-:Y:S02]  /*7ef0*/  IMAD R21, R49, 0x400000, R48 ;  /* 0x0040000031157824 */ /* 0x000fe400078e0230 */
[----:B------:R-:W-:-:S05]  /*7f00*/  IMAD.MOV.U32 R48, RZ, RZ, RZ ;  /* 0x000000ffff307224 */ /* 0x000fca00078e00ff */
[-C--:B------:R-:W-:Y:S02]  /*7f10*/  LOP3.LUT R22, R22, R48.reuse, RZ, 0x3c, !PT ;  /* 0x0000003016167212 */ /* 0x080fe400078e3cff */
[----:B----4-:R-:W-:-:S03]  /*7f20*/  LOP3.LUT R48, R56, R48, RZ, 0x3c, !PT ;  /* 0x0000003038307212 */ /* 0x010fc600078e3cff */
[----:B------:R-:W-:Y:S02]  /*7f30*/  IMAD R20, R22, 0x200, R20 ;  /* 0x0000020016147824 */ /* 0x000fe400078e0214 */
[----:B------:R-:W-:Y:S02]  /*7f40*/  IMAD.MOV.U32 R22, RZ, RZ, RZ ;  /* 0x000000ffff167224 */ /* 0x000fe400078e00ff */
[----:B------:R-:W-:-:S03]  /*7f50*/  IMAD R3, R48, 0x800, R3 ;  /* 0x0000080030037824 */ /* 0x000fc600078e0203 */
[-C--:B------:R-:W-:Y:S02]  /*7f60*/  LOP3.LUT R23, R23, R22.reuse, RZ, 0x3c, !PT ;  /* 0x0000001617177212 */ /* 0x080fe400078e3cff */
[----:B------:R-:W-:-:S05]  /*7f70*/  LOP3.LUT R22, R57, R22, RZ, 0x3c, !PT ;  /* 0x0000001639167212 */ /* 0x000fca00078e3cff */
[----:B------:R-:W-:Y:S02]  /*7f80*/  IMAD R3, R22, 0x400, R3 ;  /* 0x0000040016037824 */ /* 0x000fe400078e0203 */
[----:B------:R-:W-:Y:S02]  /*7f90*/  IMAD.MOV.U32 R22, RZ, RZ, RZ ;  /* 0x000000ffff167224 */ /* 0x000fe400078e00ff */
[----:B------:R-:W-:-:S03]  /*7fa0*/  IMAD R20, R23, 0x100, R20 ;  /* 0x0000010017147824 */ /* 0x000fc600078e0214 */
[-C--:B------:R-:W-:Y:S01]  /*7fb0*/  LOP3.LUT R12, R12, R22.reuse, RZ, 0x3c, !PT ;  /* 0x000000160c0c7212 */ /* 0x080fe200078e3cff */
[----:B------:R-:W-:Y:S01]  /*7fc0*/  IMAD R21, R50, 0x200000, R21 ;  /* 0x0020000032157824 */ /* 0x000fe200078e0215 */
[----:B------:R-:W-:-:S03]  /*7fd0*/  LOP3.LUT R22, R58, R22, RZ, 0x3c, !PT ;  /* 0x000000163a167212 */ /* 0x000fc600078e3cff */
[----:B------:R-:W-:Y:S02]  /*7fe0*/  IMAD R12, R12, 0x80, R20 ;  /* 0x000000800c0c7824 */ /* 0x000fe400078e0214 */
[----:B------:R-:W-:Y:S02]  /*7ff0*/  IMAD.MOV.U32 R20, RZ, RZ, RZ ;  /* 0x000000ffff147224 */ /* 0x000fe400078e00ff */
[----:B-1----:R-:W-:Y:S02]  /*8000*/  IMAD R2, R52, 0x80000, R73 ;  /* 0x0008000034027824 */ /* 0x002fe400078e0249 */
[----:B------:R-:W-:Y:S02]  /*8010*/  IMAD R21, R51, 0x100000, R21 ;  /* 0x0010000033157824 */ /* 0x000fe400078e0215 */
[----:B------:R-:W-:Y:S01]  /*8020*/  IMAD R2, R53, 0x40000, R2 ;  /* 0x0004000035027824 */ /* 0x000fe200078e0202 */
[-C--:B------:R-:W-:Y:S01]  /*8030*/  LOP3.LUT R13, R13, R20.reuse, RZ, 0x3c, !PT ;  /* 0x000000140d0d7212 */ /* 0x080fe200078e3cff */
[----:B------:R-:W-:Y:S01]  /*8040*/  IMAD R3, R22, 0x200, R3 ;  /* 0x0000020016037824 */ /* 0x000fe200078e0203 */
[----:B------:R-:W-:Y:S01]  /*8050*/  LOP3.LUT R20, R59, R20, RZ, 0x3c, !PT ;  /* 0x000000143b147212 */ /* 0x000fe200078e3cff */
[----:B------:R-:W-:-:S04]  /*8060*/  IMAD R2, R54, 0x20000, R2 ;  /* 0x0002000036027824 */ /* 0x000fc800078e0202 */
[----:B------:R-:W-:Y:S02]  /*8070*/  IMAD R2, R55, 0x10000, R2 ;  /* 0x0001000037027824 */ /* 0x000fe400078e0202 */
[----:B------:R-:W-:Y:S02]  /*8080*/  IMAD R3, R20, 0x100, R3 ;  /* 0x0000010014037824 */ /* 0x000fe400078e0203 */
[----:B------:R-:W-:Y:S02]  /*8090*/  IMAD.MOV.U32 R20, RZ, RZ, RZ ;  /* 0x000000ffff147224 */ /* 0x000fe400078e00ff */
[----:B------:R-:W-:-:S03]  /*80a0*/  IMAD R12, R13, 0x40, R12 ;  /* 0x000000400d0c7824 */ /* 0x000fc600078e020c */
[----:B------:R-:W-:-:S05]  /*80b0*/  LOP3.LUT R14, R14, R20, RZ, 0x3c, !PT ;  /* 0x000000140e0e7212 */ /* 0x000fca00078e3cff */
[----:B------:R-:W-:Y:S02]  /*80c0*/  IMAD R12, R14, 0x20, R12 ;  /* 0x000000200e0c7824 */ /* 0x000fe400078e020c */
[----:B------:R-:W-:Y:S02]  /*80d0*/  IMAD.MOV.U32 R14, RZ, RZ, RZ ;  /* 0x000000ffff0e7224 */ /* 0x000fe400078e00ff */
[----:B------:R-:W-:-:S04]  /*80e0*/  IMAD R21, R36, 0x80000, R21 ;  /* 0x0008000024157824 */ /* 0x000fc800078e0215 */
[----:B------:R-:W-:Y:S02]  /*80f0*/  IMAD R21, R37, 0x40000, R21 ;  /* 0x0004000025157824 */ /* 0x000fe400078e0215 */
[----:B------:R-:W-:Y:S02]  /*8100*/  IMAD R2, R40, 0x8000, R2 ;  /* 0x0000800028027824 */ /* 0x000fe400078e0202 */
[----:B------:R-:W-:Y:S02]  /*8110*/  IMAD R21, R38, 0x20000, R21 ;  /* 0x0002000026157824 */ /* 0x000fe400078e0215 */
[----:B------:R-:W-:Y:S02]  /*8120*/  IMAD R2, R41, 0x4000, R2 ;  /* 0x0000400029027824 */ /* 0x000fe400078e0202 */
[----:B------:R-:W-:Y:S02]  /*8130*/  IMAD R21, R39, 0x10000, R21 ;  /* 0x0001000027157824 */ /* 0x000fe400078e0215 */
[----:B------:R-:W-:-:S02]  /*8140*/  IMAD R2, R42, 0x2000, R2 ;  /* 0x000020002a027824 */ /* 0x000fc400078e0202 */
[----:B------:R-:W-:Y:S02]  /*8150*/  IMAD R21, R44, 0x8000, R21 ;  /* 0x000080002c157824 */ /* 0x000fe400078e0215 */
[----:B------:R-:W-:Y:S02]  /*8160*/  IMAD R2, R43, 0x1000, R2 ;  /* 0x000010002b027824 */ /* 0x000fe400078e0202 */
[----:B------:R-:W-:Y:S01]  /*8170*/  IMAD R13, R45, 0x4000, R21 ;  /* 0x000040002d0d7824 */ /* 0x000fe200078e0215 */
[----:B---3--:R-:W-:Y:S01]  /*8180*/  LOP3.LUT R20, R32, R20, RZ, 0x3c, !PT ;  /* 0x0000001420147212 */ /* 0x008fe200078e3cff */
[----:B------:R-:W-:Y:S01]  /*8190*/  IMAD R2, R64, 0x800, R2 ;  /* 0x0000080040027824 */ /* 0x000fe200078e0202 */
[-C--:B------:R-:W-:Y:S01]  /*81a0*/  LOP3.LUT R15, R15, R14.reuse, RZ, 0x3c, !PT ;  /* 0x0000000e0f0f7212 */ /* 0x080fe200078e3cff */
[----:B------:R-:W-:Y:S01]  /*81b0*/  IMAD R13, R46, 0x2000, R13 ;  /* 0x000020002e0d7824 */ /* 0x000fe200078e020d */
[----:B------:R-:W-:Y:S01]  /*81c0*/  LOP3.LUT R14, R33, R14, RZ, 0x3c, !PT ;  /* 0x0000000e210e7212 */ /* 0x000fe200078e3cff */
[----:B------:R-:W-:-:S02]  /*81d0*/  IMAD R3, R20, 0x80, R3 ;  /* 0x0000008014037824 */ /* 0x000fc400078e0203 */
[----:B------:R-:W-:Y:S02]  /*81e0*/  IMAD R2, R65, 0x400, R2 ;  /* 0x0000040041027824 */ /* 0x000fe400078e0202 */
[----:B------:R-:W-:Y:S02]  /*81f0*/  IMAD R13, R47, 0x1000, R13 ;  /* 0x000010002f0d7824 */ /* 0x000fe400078e020d */
[----:B------:R-:W-:Y:S02]  /*8200*/  IMAD R3, R14, 0x40, R3 ;  /* 0x000000400e037824 */ /* 0x000fe400078e0203 */
[----:B------:R-:W-:Y:S02]  /*8210*/  IMAD.MOV.U32 R14, RZ, RZ, RZ ;  /* 0x000000ffff0e7224 */ /* 0x000fe400078e00ff */
[----:B------:R-:W-:Y:S02]  /*8220*/  IMAD R2, R66, 0x200, R2 ;  /* 0x0000020042027824 */ /* 0x000fe400078e0202 */
[----:B------:R-:W-:Y:S01]  /*8230*/  IMAD R13, R24, 0x800, R13 ;  /* 0x00000800180d7824 */ /* 0x000fe200078e020d */
[----:B------:R-:W-:Y:S01]  /*8240*/  LOP3.LUT R8, R8, R14, RZ, 0x3c, !PT ;  /* 0x0000000e08087212 */ /* 0x000fe200078e3cff */
[----:B------:R-:W-:-:S02]  /*8250*/  IMAD R2, R67, 0x100, R2 ;  /* 0x0000010043027824 */ /* 0x000fc400078e0202 */
[----:B------:R-:W-:Y:S02]  /*8260*/  IMAD R12, R15, 0x10, R12 ;  /* 0x000000100f0c7824 */ /* 0x000fe400078e020c */
[----:B------:R-:W-:Y:S02]  /*8270*/  IMAD R13, R25, 0x400, R13 ;  /* 0x00000400190d7824 */ /* 0x000fe400078e020d */
[----:B------:R-:W-:Y:S02]  /*8280*/  IMAD R2, R28, 0x80, R2 ;  /* 0x000000801c027824 */ /* 0x000fe400078e0202 */
[----:B------:R-:W-:Y:S02]  /*8290*/  IMAD R13, R26, 0x200, R13 ;  /* 0x000002001a0d7824 */ /* 0x000fe400078e020d */
[----:B------:R-:W-:Y:S02]  /*82a0*/  IMAD R8, R8, 0x8, R12 ;  /* 0x0000000808087824 */ /* 0x000fe400078e020c */
[----:B------:R-:W-:Y:S01]  /*82b0*/  IMAD.MOV.U32 R12, RZ, RZ, RZ ;  /* 0x000000ffff0c7224 */ /* 0x000fe200078e00ff */
[----:B------:R-:W-:Y:S01]  /*82c0*/  LOP3.LUT R14, R34, R14, RZ, 0x3c, !PT ;  /* 0x0000000e220e7212 */ /* 0x000fe200078e3cff */
[----:B------:R-:W-:-:S02]  /*82d0*/  IMAD R2, R29, 0x40, R2 ;  /* 0x000000401d027824 */ /* 0x000fc400078e0202 */
[----:B------:R-:W-:Y:S01]  /*82e0*/  IMAD R13, R27, 0x100, R13 ;  /* 0x000001001b0d7824 */ /* 0x000fe200078e020d */
[-C--:B------:R-:W-:Y:S01]  /*82f0*/  LOP3.LUT R9, R9, R12.reuse, RZ, 0x3c, !PT ;  /* 0x0000000c09097212 */ /* 0x080fe200078e3cff */
[----:B------:R-:W-:Y:S01]  /*8300*/  IMAD R2, R30, 0x20, R2 ;  /* 0x000000201e027824 */ /* 0x000fe200078e0202 */
[----:B------:R-:W-:Y:S01]  /*8310*/  LOP3.LUT R12, R35, R12, RZ, 0x3c, !PT ;  /* 0x0000000c230c7212 */ /* 0x000fe200078e3cff */
[----:B------:R-:W-:Y:S02]  /*8320*/  IMAD R3, R14, 0x20, R3 ;  /* 0x000000200e037824 */ /* 0x000fe400078e0203 */
[----:B------:R-:W-:Y:S02]  /*8330*/  IMAD R13, R60, 0x80, R13 ;  /* 0x000000803c0d7824 */ /* 0x000fe400078e020d */
[----:B------:R-:W-:Y:S02]  /*8340*/  IMAD R8, R9, 0x4, R8 ;  /* 0x0000000409087824 */ /* 0x000fe400078e0208 */
[----:B------:R-:W-:-:S02]  /*8350*/  IMAD R2, R31, 0x10, R2 ;  /* 0x000000101f027824 */ /* 0x000fc400078e0202 */
        /* <DEDUP_REMOVED lines=10> */
[----:B------:R-:W-:Y:S02]  /*8400*/  IMAD.MOV.U32 R10, RZ, RZ, RZ ;  /* 0x000000ffff0a7224 */ /* 0x000fe400078e00ff */
[----:B------:R-:W-:Y:S01]  /*8410*/  IMAD R4, R4, 0x8, R9 ;  /* 0x0000000804047824 */ /* 0x000fe200078e0209 */
[----:B------:R-:W-:Y:S01]  /*8420*/  LOP3.LUT R12, R68, R12, RZ, 0x3c, !PT ;  /* 0x0000000c440c7212 */ /* 0x000fe200078e3cff */
[----:B------:R-:W-:Y:S01]  /*8430*/  IMAD.IADD R2, R19, 0x1, R2 ;  /* 0x0000000113027824 */ /* 0x000fe200078e0202 */
[----:B------:R-:W-:Y:S01]  /*8440*/  LOP3.LUT R11, R11, R10, RZ, 0x3c, !PT ;  /* 0x0000000a0b0b7212 */ /* 0x000fe200078e3cff */
[----:B------:R-:W-:-:S02]  /*8450*/  IMAD.MOV.U32 R9, RZ, RZ, RZ ;  /* 0x000000ffff097224 */ /* 0x000fc400078e00ff */
[----:B------:R-:W-:Y:S01]  /*8460*/  IMAD R4, R5, 0x4, R4 ;  /* 0x0000000405047824 */ /* 0x000fe200078e0204 */
[----:B------:R-:W-:Y:S01]  /*8470*/  IADD3 R2, PT, PT, R2, R11, R8 ;  /* 0x0000000b02027210 */ /* 0x000fe20007ffe008 */
[----:B------:R-:W-:Y:S01]  /*8480*/  IMAD.MOV.U32 R5, RZ, RZ, RZ ;  /* 0x000000ffff057224 */ /* 0x000fe200078e00ff */
[----:B------:R-:W-:Y:S01]  /*8490*/  LOP3.LUT R9, R69, R9, RZ, 0x3c, !PT ;  /* 0x0000000945097212 */ /* 0x000fe200078e3cff */
[----:B------:R-:W-:Y:S02]  /*84a0*/  IMAD R4, R6, 0x2, R4 ;  /* 0x0000000206047824 */ /* 0x000fe400078e0204 */
[----:B------:R-:W-:Y:S01]  /*84b0*/  IMAD R3, R12, 0x8, R3 ;  /* 0x000000080c037824 */ /* 0x000fe200078e0203 */
[----:B------:R-:W-:Y:S02]  /*84c0*/  LOP3.LUT R5, R70, R5, RZ, 0x3c, !PT ;  /* 0x0000000546057212 */ /* 0x000fe400078e3cff */
[----:B------:R-:W-:Y:S01]  /*84d0*/  IADD3 R4, PT, PT, R2, R7, R4 ;  /* 0x0000000702047210 */ /* 0x000fe20007ffe004 */
[----:B------:R-:W-:-:S02]  /*84e0*/  IMAD R3, R9, 0x4, R3 ;  /* 0x0000000409037824 */ /* 0x000fc400078e0203 */
[----:B------:R-:W-:Y:S02]  /*84f0*/  IMAD.MOV.U32 R2, RZ, RZ, RZ ;  /* 0x000000ffff027224 */ /* 0x000fe400078e00ff */
[----:B------:R-:W-:-:S03]  /*8500*/  IMAD R3, R5, 0x2, R3 ;  /* 0x0000000205037824 */ /* 0x000fc600078e0203 */
[----:B------:R-:W-:Y:S01]  /*8510*/  LOP3.LUT R2, R71, R2, RZ, 0x3c, !PT ;  /* 0x0000000247027212 */ /* 0x000fe200078e3cff */
[----:B------:R1:W-:Y:S03]  /*8520*/  STL.128 [R1], RZ ;  /* 0x000000ff01007387 */ /* 0x0003e60000100c00 */
[----:B------:R-:W-:Y:S01]  /*8530*/  IADD3 R2, PT, PT, R4, R2, R3 ;  /* 0x0000000204027210 */ /* 0x000fe20007ffe003 */
[----:B------:R1:W-:Y:S04]  /*8540*/  STL.128 [R1+0x10], RZ ;  /* 0x000010ff01007387 */ /* 0x0003e80000100c00 */
[----:B------:R1:W-:Y:S04]  /*8550*/  STL.128 [R1+0x20], RZ ;  /* 0x000020ff01007387 */ /* 0x0003e80000100c00 */
[----:B------:R1:W-:Y:S04]  /*8560*/  STL.128 [R1+0x30], RZ ;  /* 0x000030ff01007387 */ /* 0x0003e80000100c00 */
[----:B------:R1:W-:Y:S04]  /*8570*/  STL.128 [R1+0x40], RZ ;  /* 0x000040ff01007387 */ /* 0x0003e80000100c00 */
[----:B------:R1:W-:Y:S04]  /*8580*/  STL.128 [R1+0x50], RZ ;  /* 0x000050ff01007387 */ /* 0x0003e80000100c00 */
[----:B------:R1:W-:Y:S04]  /*8590*/  STL.128 [R1+0x60], RZ ;  /* 0x000060ff01007387 */ /* 0x0003e80000100c00 */
[----:B------:R1:W-:Y:S01]  /*85a0*/  STL.64 [R1+0x70], RZ ;  /* 0x000070ff01007387 */ /* 0x0003e20000100a00 */
[----:B------:R-:W-:Y:S01]  /*85b0*/  ISETP.NE.AND P0, PT, R2, RZ, PT ;  /* 0x000000ff0200720c */ /* 0x000fe20003f05270 */
[----:B------:R-:W-:-:S12]  /*85c0*/  BSSY.RECONVERGENT B2, `(.L_x_28) ;  /* 0x000003b000027945 */ /* 0x000fd80003800200 */
[----:B-1----:R-:W-:Y:S05]  /*85d0*/  @!P0 BRA `(.L_x_29) ;  /* 0x0000000000e48947 */ /* 0x002fea0003800000 */
[----:B------:R-:W1:Y:S01]  /*85e0*/  FLO.U32 R3, R2 ;  /* 0x0000000200037300 */ /* 0x000e6200000e0000 */
[----:B------:R-:W-:Y:S01]  /*85f0*/  BSSY.RECONVERGENT B3, `(.L_x_30) ;  /* 0x0000022000037945 */ /* 0x000fe20003800200 */
[----:B------:R-:W-:Y:S01]  /*8600*/  IMAD.MOV.U32 R8, RZ, RZ, 0x1f ;  /* 0x0000001fff087424 */ /* 0x000fe200078e00ff */
[----:B-1----:R-:W-:-:S04]  /*8610*/  IADD3 R3, PT, PT, -R3, 0x1f, RZ ;  /* 0x0000001f03037810 */ /* 0x002fc80007ffe1ff */
[C---:B------:R-:W-:Y:S02]  /*8620*/  LOP3.LUT R4, R3.reuse, 0x1f, RZ, 0x3c, !PT ;  /* 0x0000001f03047812 */ /* 0x040fe400078e3cff */
[----:B------:R-:W-:Y:S02]  /*8630*/  IADD3 R3, PT, PT, -R3, 0x20, RZ ;  /* 0x0000002003037810 */ /* 0x000fe40007ffe1ff */
[----:B------:R-:W-:Y:S02]  /*8640*/  ISETP.GE.U32.AND P0, PT, R4, 0x7, PT ;  /* 0x000000070400780c */ /* 0x000fe40003f06070 */
[----:B------:R-:W-:-:S11]  /*8650*/  LOP3.LUT P1, RZ, R3, 0x7, RZ, 0xc0, !PT ;  /* 0x0000000703ff7812 */ /* 0x000fd6000782c0ff */
[----:B------:R-:W-:Y:S05]  /*8660*/  @!P0 BRA `(.L_x_31) ;  /* 0x0000000000688947 */ /* 0x000fea0003800000 */
[----:B------:R-:W-:Y:S01]  /*8670*/  IMAD.MOV.U32 R9, RZ, RZ, RZ ;  /* 0x000000ffff097224 */ /* 0x000fe200078e00ff */
[----:B------:R-:W-:Y:S01]  /*8680*/  LOP3.LUT R10, R3, 0x38, RZ, 0xc0, !PT ;  /* 0x00000038030a7812 */ /* 0x000fe200078ec0ff */
[----:B------:R-:W-:-:S07]  /*8690*/  IMAD.MOV.U32 R8, RZ, RZ, 0x1f ;  /* 0x0000001fff087424 */ /* 0x000fce00078e00ff */
.L_x_32:
[--C-:B-1----:R-:W-:Y:S01]  /*86a0*/  SHF.R.U32.HI R6, RZ, 0x1, R2.reuse ;  /* 0x00000001ff067819 */ /* 0x102fe20000011602 */
[C---:B------:R-:W-:Y:S01]  /*86b0*/  IMAD R11, R8.reuse, 0x4, R1 ;  /* 0x00000004080b7824 */ /* 0x040fe200078e0201 */
[--C-:B------:R-:W-:Y:S01]  /*86c0*/  SHF.R.U32.HI R5, RZ, 0x2, R2.reuse ;  /* 0x00000002ff057819 */ /* 0x100fe20000011602 */
[----:B------:R-:W-:Y:S01]  /*86d0*/  VIADD R9, R9, 0x8 ;  /* 0x0000000809097836 */ /* 0x000fe20000000000 */
[----:B------:R-:W-:Y:S01]  /*86e0*/  SHF.R.U32.HI R4, RZ, 0x3, R2 ;  /* 0x00000003ff047819 */ /* 0x000fe20000011602 */
[----:B------:R-:W-:Y:S01]  /*86f0*/  VIADD R8, R8, 0xfffffff8 ;  /* 0xfffffff808087836 */ /* 0x000fe20000000000 */
[----:B------:R-:W-:Y:S02]  /*8700*/  LOP3.LUT R6, R6, 0x1, RZ, 0xc0, !PT ;  /* 0x0000000106067812 */ /* 0x000fe400078ec0ff */
[----:B------:R-:W-:Y:S02]  /*8710*/  LOP3.LUT R5, R5, 0x1, RZ, 0xc0, !PT ;  /* 0x0000000105057812 */ /* 0x000fe400078ec0ff */
[----:B------:R-:W-:-:S02]  /*8720*/  LOP3.LUT R4, R4, 0x1, RZ, 0xc0, !PT ;  /* 0x0000000104047812 */ /* 0x000fc400078ec0ff */
[----:B------:R-:W-:Y:S02]  /*8730*/  LOP3.LUT R7, R2, 0x1, RZ, 0xc0, !PT ;  /* 0x0000000102077812 */ /* 0x000fe400078ec0ff */
[----:B------:R-:W-:-:S03]  /*8740*/  ISETP.NE.AND P0, PT, R9, R10, PT ;  /* 0x0000000a0900720c */ /* 0x000fc60003f05270 */
[----:B------:R1:W-:Y:S02]  /*8750*/  STL.128 [R11+-0xc], R4 ;  /* 0xfffff4040b007387 */ /* 0x0003e40000100c00 */
[--C-:B-1----:R-:W-:Y:S02]  /*8760*/  SHF.R.U32.HI R7, RZ, 0x4, R2.reuse ;  /* 0x00000004ff077819 */ /* 0x102fe40000011602 */
[--C-:B------:R-:W-:Y:S02]  /*8770*/  SHF.R.U32.HI R6, RZ, 0x5, R2.reuse ;  /* 0x00000005ff067819 */ /* 0x100fe40000011602 */
[--C-:B------:R-:W-:Y:S02]  /*8780*/  SHF.R.U32.HI R5, RZ, 0x6, R2.reuse ;  /* 0x00000006ff057819 */ /* 0x100fe40000011602 */
[----:B------:R-:W-:Y:S02]  /*8790*/  SHF.R.U32.HI R4, RZ, 0x7, R2 ;  /* 0x00000007ff047819 */ /* 0x000fe40000011602 */
[----:B------:R-:W-:-:S02]  /*87a0*/  LOP3.LUT R7, R7, 0x1, RZ, 0xc0, !PT ;  /* 0x0000000107077812 */ /* 0x000fc400078ec0ff */
[----:B------:R-:W-:Y:S02]  /*87b0*/  LOP3.LUT R6, R6, 0x1, RZ, 0xc0, !PT ;  /* 0x0000000106067812 */ /* 0x000fe400078ec0ff */
[----:B------:R-:W-:Y:S02]  /*87c0*/  LOP3.LUT R5, R5, 0x1, RZ, 0xc0, !PT ;  /* 0x0000000105057812 */ /* 0x000fe400078ec0ff */
[----:B------:R-:W-:Y:S02]  /*87d0*/  LOP3.LUT R4, R4, 0x1, RZ, 0xc0, !PT ;  /* 0x0000000104047812 */ /* 0x000fe400078ec0ff */
[----:B------:R-:W-:-:S03]  /*87e0*/  SHF.R.U32.HI R2, RZ, 0x8, R2 ;  /* 0x00000008ff027819 */ /* 0x000fc60000011602 */
[----:B------:R1:W-:Y:S01]  /*87f0*/  STL.128 [R11+-0x1c], R4 ;  /* 0xffffe4040b007387 */ /* 0x0003e20000100c00 */
[----:B------:R-:W-:Y:S05]  /*8800*/  @P0 BRA `(.L_x_32) ;  /* 0xfffffffc00a40947 */ /* 0x000fea000383ffff */
.L_x_31:
[----:B------:R-:W-:Y:S05]  /*8810*/  BSYNC.RECONVERGENT B3 ;  /* 0x0000000000037941 */ /* 0x000fea0003800200 */
.L_x_30:
[----:B------:R-:W-:Y:S05]  /*8820*/  @!P1 BRA `(.L_x_29) ;  /* 0x0000000000509947 */ /* 0x000fea0003800000 */
[C---:B-1----:R-:W-:Y:S01]  /*8830*/  LOP3.LUT R4, R3.reuse, 0x7, RZ, 0xc0, !PT ;  /* 0x0000000703047812 */ /* 0x042fe200078ec0ff */
[----:B------:R-:W-:Y:S01]  /*8840*/  BSSY.RECONVERGENT B3, `(.L_x_33) ;  /* 0x000000f000037945 */ /* 0x000fe20003800200 */
[----:B------:R-:W-:Y:S02]  /*8850*/  LOP3.LUT P1, RZ, R3, 0x2, RZ, 0xc0, !PT ;  /* 0x0000000203ff7812 */ /* 0x000fe4000782c0ff */
[----:B------:R-:W-:-:S13]  /*8860*/  ISETP.GE.U32.AND P0, PT, R4, 0x4, PT ;  /* 0x000000040400780c */ /* 0x000fda0003f06070 */
[----:B------:R-:W-:Y:S05]  /*8870*/  @!P0 BRA `(.L_x_34) ;  /* 0x00000000002c8947 */ /* 0x000fea0003800000 */
[--C-:B------:R-:W-:Y:S01]  /*8880*/  SHF.R.U32.HI R3, RZ, 0x1, R2.reuse ;  /* 0x00000001ff037819 */ /* 0x100fe20000011602 */
[C---:B------:R-:W-:Y:S01]  /*8890*/  IMAD R5, R8.reuse, 0x4, R1 ;  /* 0x0000000408057824 */ /* 0x040fe200078e0201 */
[--C-:B------:R-:W-:Y:S01]  /*88a0*/  SHF.R.U32.HI R4, RZ, 0x2, R2.reuse ;  /* 0x00000002ff047819 */ /* 0x100fe20000011602 */
[----:B------:R-:W-:Y:S01]  /*88b0*/  VIADD R8, R8, 0xfffffffc ;  /* 0xfffffffc08087836 */ /* 0x000fe20000000000 */
[----:B------:R-:W-:Y:S02]  /*88c0*/  LOP3.LUT R3, R3, 0x1, RZ, 0xc0, !PT ;  /* 0x0000000103037812 */ /* 0x000fe400078ec0ff */
[----:B------:R-:W-:Y:S02]  /*88d0*/  LOP3.LUT R4, R4, 0x1, RZ, 0xc0, !PT ;  /* 0x0000000104047812 */ /* 0x000fe400078ec0ff */
[----:B------:R-:W-:Y:S01]  /*88e0*/  LOP3.LUT R6, R2, 0x1, RZ, 0xc0, !PT ;  /* 0x0000000102067812 */ /* 0x000fe200078ec0ff */
[----:B------:R1:W-:Y:S01]  /*88f0*/  STL [R5+-0x4], R3 ;  /* 0xfffffc0305007387 */ /* 0x0003e20000100800 */
[----:B------:R-:W-:-:S03]  /*8900*/  SHF.R.U32.HI R2, RZ, 0x4, R2 ;  /* 0x00000004ff027819 */ /* 0x000fc60000011602 */
[----:B------:R1:W-:Y:S04]  /*8910*/  STL [R5], R6 ;  /* 0x0000000605007387 */ /* 0x0003e80000100800 */
[----:B------:R1:W-:Y:S02]  /*8920*/  STL [R5+-0x8], R4 ;  /* 0xfffff80405007387 */ /* 0x0003e40000100800 */
.L_x_34:
[----:B------:R-:W-:Y:S05]  /*8930*/  BSYNC.RECONVERGENT B3 ;  /* 0x0000000000037941 */ /* 0x000fea0003800200 */
.L_x_33:
[----:B------:R-:W-:Y:S01]  /*8940*/  @P1 LOP3.LUT R2, R2, 0x1, RZ, 0xc0, !PT ;  /* 0x0000000102021812 */ /* 0x000fe200078ec0ff */
[----:B-1----:R-:W-:-:S05]  /*8950*/  @P1 IMAD R3, R8, 0x4, R1 ;  /* 0x0000000408031824 */ /* 0x002fca00078e0201 */
[----:B------:R2:W-:Y:S02]  /*8960*/  @P1 STL [R3], R2 ;  /* 0x0000000203001387 */ /* 0x0005e40000100800 */
.L_x_29:
[----:B------:R-:W-:Y:S05]  /*8970*/  BSYNC.RECONVERGENT B2 ;  /* 0x0000000000027941 */ /* 0x000fea0003800200 */
.L_x_28:
[----:B--2---:R-:W2:Y:S01]  /*8980*/  LDL R3, [R1] ;  /* 0x0000000001037983 */ /* 0x004ea20000100800 */
[----:B------:R-:W-:-:S04]  /*8990*/  VIADD R2, R1, 0x80 ;  /* 0x0000008001027836 */ /* 0x000fc80000000000 */
[----:B------:R-:W-:-:S05]  /*89a0*/  IMAD R2, R0, 0x80, R2 ;  /* 0x0000008000027824 */ /* 0x000fca00078e0202 */
[----:B--2---:R2:W-:Y:S04]  /*89b0*/  STL [R2], R3 ;  /* 0x0000000302007387 */ /* 0x0045e80000100800 */
[----:B--2---:R-:W2:Y:S04]  /*89c0*/  LDL R3, [R1+0x4] ;  /* 0x0000040001037983 */ /* 0x004ea80000100800 */
[----:B--2---:R2:W-:Y:S04]  /*89d0*/  STL [R2+0x4], R3 ;  /* 0x0000040302007387 */ /* 0x0045e80000100800 */
        /* <DEDUP_REMOVED lines=58> */
[----:B--2---:R-:W2:Y:S01]  /*8d80*/  LDL R3, [R1+0x7c] ;  /* 0x00007c0001037983 */ /* 0x004ea20000100800 */
[----:B------:R-:W-:-:S05]  /*8d90*/  VIADD R0, R0, 0x1 ;  /* 0x0000000100007836 */ /* 0x000fca0000000000 */
[----:B------:R-:W-:Y:S01]  /*8da0*/  ISETP.NE.AND P0, PT, R0, 0x40, PT ;  /* 0x000000400000780c */ /* 0x000fe20003f05270 */
[----:B--2---:R2:W-:-:S12]  /*8db0*/  STL [R2+0x7c], R3 ;  /* 0x00007c0302007387 */ /* 0x0045d80000100800 */
[----:B------:R-:W-:Y:S05]  /*8dc0*/  @P0 BRA `(.L_x_35) ;  /* 0xffffffd8009c0947 */ /* 0x000fea000383ffff */
[----:B------:R-:W-:Y:S05]  /*8dd0*/  BSYNC.RECONVERGENT B1 ;  /* 0x0000000000017941 */ /* 0x000fea0003800200 */
.L_x_9:
[----:B-1----:R-:W3:Y:S01]  /*8de0*/  LDL R4, [R1+0x3888] ;  /* 0x0038880001047983 */ /* 0x002ee20000100800 */
[----:B------:R-:W-:-:S03]  /*8df0*/  IMAD.MOV.U32 R85, RZ, RZ, RZ ;  /* 0x000000ffff557224 */ /* 0x000fc600078e00ff */
[----:B------:R-:W4:Y:S04]  /*8e00*/  LDL R5, [R1+0x388c] ;  /* 0x00388c0001057983 */ /* 0x000f280000100800 */
[----:B------:R1:W5:Y:S04]  /*8e10*/  LDL R212, [R1+0x36bc] ;  /* 0x0036bc0001d47983 */ /* 0x0003680000100800 */
        /* <DEDUP_REMOVED lines=64> */
[----:B--2---:R1:W5:Y:S04]  /*9220*/  LDL R3, [R1+0x37b8] ;  /* 0x0037b80001037983 */ /* 0x0043680000100800 */
[----:B------:R1:W5:Y:S04]  /*9230*/  LDL R2, [R1+0x37b4] ;  /* 0x0037b40001027983 */ /* 0x0003680000100800 */
[----:B------:R1:W5:Y:S04]  /*9240*/  LDL R0, [R1+0x37b0] ;  /* 0x0037b00001007983 */ /* 0x0003680000100800 */
[----:B------:R1:W5:Y:S04]  /*9250*/  LDL R130, [R1+0x37ac] ;  /* 0x0037ac0001827983 */ /* 0x0003680000100800 */
[----:B------:R1:W5:Y:S04]  /*9260*/  LDL R129, [R1+0x37a8] ;  /* 0x0037a80001817983 */ /* 0x0003680000100800 */
[----:B------:R1:W5:Y:S04]  /*9270*/  LDL R128, [R1+0x37a4] ;  /* 0x0037a40001807983 */ /* 0x0003680000100800 */
[----:B------:R1:W5:Y:S04]  /*9280*/  LDL R127, [R1+0x37a0] ;  /* 0x0037a000017f7983 */ /* 0x0003680000100800 */
[----:B------:R1:W5:Y:S04]  /*9290*/  LDL R126, [R1+0x379c] ;  /* 0x00379c00017e7983 */ /* 0x0003680000100800 */
[----:B---3--:R2:W-:Y:S04]  /*92a0*/  STL [R1+0x3508], R4 ;  /* 0x0035080401007387 */ /* 0x0085e80000100800 */
[----:B------:R1:W5:Y:S04]  /*92b0*/  LDL R125, [R1+0x3798] ;  /* 0x00379800017d7983 */ /* 0x0003680000100800 */
[----:B------:R1:W5:Y:S04]  /*92c0*/  LDL R124, [R1+0x3794] ;  /* 0x00379400017c7983 */ /* 0x0003680000100800 */
[----:B--2---:R-:W2:Y:S04]  /*92d0*/  LDL R4, [R1+0x3880] ;  /* 0x0038800001047983 */ /* 0x004ea80000100800 */
[----:B----4-:R3:W-:Y:S04]  /*92e0*/  STL [R1+0x350c], R5 ;  /* 0x00350c0501007387 */ /* 0x0107e80000100800 */
[----:B------:R1:W5:Y:S04]  /*92f0*/  LDL R123, [R1+0x3790] ;  /* 0x00379000017b7983 */ /* 0x0003680000100800 */
[----:B------:R1:W5:Y:S04]  /*9300*/  LDL R122, [R1+0x377c] ;  /* 0x00377c00017a7983 */ /* 0x0003680000100800 */
[----:B---3--:R-:W3:Y:S04]  /*9310*/  LDL R5, [R1+0x3884] ;  /* 0x0038840001057983 */ /* 0x008ee80000100800 */
        /* <DEDUP_REMOVED lines=70> */
[----:B--2---:R2:W-:Y:S04]  /*9780*/  STL [R1+0x3500], R4 ;  /* 0x0035000401007387 */ /* 0x0045e80000100800 */
[----:B------:R1:W5:Y:S04]  /*9790*/  LDL R242, [R1+0x38b4] ;  /* 0x0038b40001f27983 */ /* 0x0003680000100800 */
[----:B------:R1:W5:Y:S04]  /*97a0*/  LDL R241, [R1+0x38b0] ;  /* 0x0038b00001f17983 */ /* 0x0003680000100800 */
[----:B--2---:R-:W2:Y:S04]  /*97b0*/  LDL R4, [R1+0x3878] ;  /* 0x0038780001047983 */ /* 0x004ea80000100800 */
[----:B---3--:R3:W-:Y:S04]  /*97c0*/  STL [R1+0x3504], R5 ;  /* 0x0035040501007387 */ /* 0x0087e80000100800 */
        /* <DEDUP_REMOVED lines=72> */
[----:B--2---:R-:W2:Y:S04]  /*9c50*/  LDL R4, [R1+0x3870] ;  /* 0x0038700001047983 */ /* 0x004ea80000100800 */
[----:B---3--:R3:W-:Y:S04]  /*9c60*/  STL [R1+0x34fc], R5 ;  /* 0x0034fc0501007387 */ /* 0x0087e80000100800 */
[----:B---3--:R-:W3:Y:S04]  /*9c70*/  LDL R5, [R1+0x3874] ;  /* 0x0038740001057983 */ /* 0x008ee80000100800 */
        /* <DEDUP_REMOVED lines=55> */
[----:B---3--:R1:W5:Y:S04]  /*9ff0*/  LDL R5, [R1+0x3834] ;  /* 0x0038340001057983 */ /* 0x0083680000100800 */
[----:B--2---:R2:W-:Y:S04]  /*a000*/  STL [R1+0x3480], R4 ;  /* 0x0034800401007387 */ /* 0x0045e80000100800 */
[----:B--2---:R1:W5:Y:S01]  /*a010*/  LDL R4, [R1+0x3830] ;  /* 0x0038300001047983 */ /* 0x0043620000100800 */
[----:B------:R-:W-:Y:S01]  /*a020*/  BSSY.RECONVERGENT B1, `(.L_x_36) ;  /* 0x0000580000017945 */ /* 0x000fe20003800200 */
.L_x_83:
[----:B-----5:R-:W-:Y:S01]  /*a030*/  IMAD.U32 R60, R92, -0x80000000, RZ ;  /* 0x800000005c3c7824 */ /* 0x020fe200078e00ff */
[----:B------:R2:W-:Y:S01]  /*a040*/  STL.128 [R1], RZ ;  /* 0x000000ff01007387 */ /* 0x0005e20000100c00 */
[----:B------:R-:W-:Y:S02]  /*a050*/  BSSY.RECONVERGENT B2, `(.L_x_37) ;  /* 0x000002f000027945 */ /* 0x000fe40003800200 */
[----:B------:R-:W-:Y:S01]  /*a060*/  IMAD R60, R93, 0x40000000, R60 ;  /* 0x400000005d3c7824 */ /* 0x000fe200078e023c */
[----:B------:R2:W-:Y:S03]  /*a070*/  STL.128 [R1+0x10], RZ ;  /* 0x000010ff01007387 */ /* 0x0005e60000100c00 */
[----:B------:R-:W-:Y:S01]  /*a080*/  IMAD R60, R94, 0x20000000, R60 ;  /* 0x200000005e3c7824 */ /* 0x000fe200078e023c */
[----:B------:R2:W-:Y:S03]  /*a090*/  STL.128 [R1+0x20], RZ ;  /* 0x000020ff01007387 */ /* 0x0005e60000100c00 */
[----:B------:R-:W-:Y:S01]  /*a0a0*/  IMAD R60, R95, 0x10000000, R60 ;  /* 0x100000005f3c7824 */ /* 0x000fe200078e023c */
[----:B------:R2:W-:Y:S03]  /*a0b0*/  STL.128 [R1+0x30], RZ ;  /* 0x000030ff01007387 */ /* 0x0005e60000100c00 */
[----:B------:R-:W-:Y:S01]  /*a0c0*/  IMAD R60, R56, 0x8000000, R60 ;  /* 0x08000000383c7824 */ /* 0x000fe200078e023c */
[----:B------:R2:W-:Y:S03]  /*a0d0*/  STL [R1+0x40], RZ ;  /* 0x000040ff01007387 */ /* 0x0005e60000100800 */
        /* <DEDUP_REMOVED lines=27> */
[----:B------:R-:W-:-:S13]  /*a290*/  ISETP.NE.AND P1, PT, R86, RZ, PT ;  /* 0x000000ff5600720c */ /* 0x000fda0003f25270 */
[----:B--2---:R-:W-:Y:S05]  /*a2a0*/  @!P1 BRA `(.L_x_38) ;  /* 0x0000000000249947 */ /* 0x004fea0003800000 */
[----:B------:R-:W-:Y:S01]  /*a2b0*/  SHF.L.W.U32.HI R60, R86, 0x1a, R86 ;  /* 0x0000001a563c7819 */ /* 0x000fe20000010e56 */
[----:B------:R-:W-:-:S07]  /*a2c0*/  IMAD.MOV.U32 R61, RZ, RZ, 0x1f ;  /* 0x0000001fff3d7424 */ /* 0x000fce00078e00ff */
.L_x_39:
[C---:B--2---:R-:W-:Y:S01]  /*a2d0*/  LOP3.LUT R62, R60.reuse, 0x1, RZ, 0xc0, !PT ;  /* 0x000000013c3e7812 */ /* 0x044fe200078ec0ff */
[C---:B------:R-:W-:Y:S01]  /*a2e0*/  IMAD R63, R61.reuse, 0x4, R1 ;  /* 0x000000043d3f7824 */ /* 0x040fe200078e0201 */
[----:B------:R-:W-:Y:S01]  /*a2f0*/  ISETP.GT.U32.AND P0, PT, R60, 0x1, PT ;  /* 0x000000013c00780c */ /* 0x000fe20003f04070 */
[----:B------:R-:W-:Y:S01]  /*a300*/  VIADD R61, R61, 0xffffffff ;  /* 0xffffffff3d3d7836 */ /* 0x000fe20000000000 */
[----:B------:R-:W-:Y:S02]  /*a310*/  SHF.R.U32.HI R60, RZ, 0x1, R60 ;  /* 0x00000001ff3c7819 */ /* 0x000fe4000001163c */
[----:B------:R2:W-:Y:S09]  /*a320*/  STL [R63], R62 ;  /* 0x0000003e3f007387 */ /* 0x0005f20000100800 */
[----:B------:R-:W-:Y:S05]  /*a330*/  @P0 BRA `(.L_x_39) ;  /* 0xfffffffc00e40947 */ /* 0x000fea000383ffff */
.L_x_38:
[----:B------:R-:W-:Y:S05]  /*a340*/  BSYNC.RECONVERGENT B2 ;  /* 0x0000000000027941 */ /* 0x000fea0003800200 */
.L_x_37:
        /* <DEDUP_REMOVED lines=9> */
.L_x_42:
[C---:B--2-4-:R-:W-:Y:S01]  /*a3e0*/  LOP3.LUT R62, R60.reuse, 0x1, RZ, 0xc0, !PT ;  /* 0x000000013c3e7812 */ /* 0x054fe200078ec0ff */
[C---:B------:R-:W-:Y:S01]  /*a3f0*/  IMAD R63, R61.reuse, 0x4, R1 ;  /* 0x000000043d3f7824 */ /* 0x040fe200078e0201 */
[----:B------:R-:W-:Y:S01]  /*a400*/  ISETP.GT.U32.AND P0, PT, R60, 0x1, PT ;  /* 0x000000013c00780c */ /* 0x000fe20003f04070 */
[----:B------:R-:W-:Y:S01]  /*a410*/  VIADD R61, R61, 0xffffffff ;  /* 0xffffffff3d3d7836 */ /* 0x000fe20000000000 */
[----:B------:R-:W-:Y:S02]  /*a420*/  SHF.R.U32.HI R60, RZ, 0x1, R60 ;  /* 0x00000001ff3c7819 */ /* 0x000fe4000001163c */
[----:B------:R4:W-:Y:S09]  /*a430*/  STL [R63], R62 ;  /* 0x0000003e3f007387 */ /* 0x0009f20000100800 */
[----:B------:R-:W-:Y:S05]  /*a440*/  @P0 BRA `(.L_x_42) ;  /* 0xfffffffc00e40947 */ /* 0x000fea000383ffff */
.L_x_41:
[----:B------:R-:W-:Y:S05]  /*a450*/  BSYNC.RECONVERGENT B2 ;  /* 0x0000000000027941 */ /* 0x000fea0003800200 */
.L_x_40:
        /* <DEDUP_REMOVED lines=9> */
.L_x_45:
[C---:B--2-4-:R-:W-:Y:S01]  /*a4f0*/  LOP3.LUT R62, R60.reuse, 0x1, RZ, 0xc0, !PT ;  /* 0x000000013c3e7812 */ /* 0x054fe200078ec0ff */
[C---:B------:R-:W-:Y:S01]  /*a500*/  IMAD R63, R61.reuse, 0x4, R1 ;  /* 0x000000043d3f7824 */ /* 0x040fe200078e0201 */
[----:B------:R-:W-:Y:S01]  /*a510*/  ISETP.GT.U32.AND P0, PT, R60, 0x1, PT ;  /* 0x000000013c00780c */ /* 0x000fe20003f04070 */
[----:B------:R-:W-:Y:S01]  /*a520*/  VIADD R61, R61, 0xffffffff ;  /* 0xffffffff3d3d7836 */ /* 0x000fe20000000000 */
[----:B------:R-:W-:Y:S02]  /*a530*/  SHF.R.U32.HI R60, RZ, 0x1, R60 ;  /* 0x00000001ff3c7819 */ /* 0x000fe4000001163c */
[----:B------:R2:W-:Y:S09]  /*a540*/  STL [R63], R62 ;  /* 0x0000003e3f007387 */ /* 0x0005f20000100800 */
[----:B------:R-:W-:Y:S05]  /*a550*/  @P0 BRA `(.L_x_45) ;  /* 0xfffffffc00e40947 */ /* 0x000fea000383ffff */
.L_x_44:
[----:B------:R-:W-:Y:S05]  /*a560*/  BSYNC.RECONVERGENT B2 ;  /* 0x0000000000027941 */ /* 0x000fea0003800200 */
.L_x_43:
[----:B------:R-:W5:Y:S01]  /*a570*/  LDL.128 R96, [R1] ;  /* 0x0000000001607983 */ /* 0x000f620000100c00 */
[----:B------:R-:W-:-:S03]  /*a580*/  IMAD.U32 R102, R102, -0x80000000, RZ ;  /* 0x8000000066667824 */ /* 0x000fc600078e00ff */
[----:B--2-4-:R-:W2:Y:S01]  /*a590*/  LDL.128 R60, [R1+0x10] ;  /* 0x00001000013c7983 */ /* 0x014ea20000100c00 */
[----:B------:R-:W-:Y:S02]  /*a5a0*/  IMAD R102, R100, 0x40000000, R102 ;  /* 0x4000000064667824 */ /* 0x000fe400078e0266 */
[----:B------:R-:W-:Y:S01]  /*a5b0*/  IMAD.MOV.U32 R100, RZ, RZ, RZ ;  /* 0x000000ffff647224 */ /* 0x000fe200078e00ff */
[----:B------:R-:W4:Y:S04]  /*a5c0*/  LDL.128 R64, [R1+0x20] ;  /* 0x0000200001407983 */ /* 0x000f280000100c00 */
[----:B------:R-:W3:Y:S04]  /*a5d0*/  LDL.128 R68, [R1+0x30] ;  /* 0x0000300001447983 */ /* 0x000ee80000100c00 */
[----:B------:R-:W3:Y:S04]  /*a5e0*/  LDL.128 R72, [R1+0x40] ;  /* 0x0000400001487983 */ /* 0x000ee80000100c00 */
[----:B------:R-:W3:Y:S04]  /*a5f0*/  LDL.128 R76, [R1+0x50] ;  /* 0x00005000014c7983 */ /* 0x000ee80000100c00 */
[----:B------:R-:W3:Y:S01]  /*a600*/  LDL.128 R80, [R1+0x60] ;  /* 0x0000600001507983 */ /* 0x000ee20000100c00 */
[----:B-----5:R-:W-:-:S02]  /*a610*/  LOP3.LUT R96, R96, R100, RZ, 0x3c, !PT ;  /* 0x0000006460607212 */ /* 0x020fc400078e3cff */
[----:B------:R-:W-:Y:S01]  /*a620*/  LOP3.LUT R97, R97, R100, RZ, 0x3c, !PT ;  /* 0x0000006461617212 */ /* 0x000fe200078e3cff */
[----:B------:R-:W-:Y:S02]  /*a630*/  IMAD.MOV.U32 R100, RZ, RZ, R101 ;  /* 0x000000ffff647224 */ /* 0x000fe400078e0065 */
[----:B------:R-:W-:Y:S02]  /*a640*/  IMAD.U32 R96, R96, -0x80000000, RZ ;  /* 0x8000000060607824 */ /* 0x000fe400078e00ff */
[----:B------:R-:W-:Y:S02]  /*a650*/  IMAD R103, R100, 0x20000000, R102 ;  /* 0x2000000064677824 */ /* 0x000fe400078e0266 */
[----:B------:R-:W-:Y:S02]  /*a660*/  IMAD R96, R97, 0x40000000, R96 ;  /* 0x4000000061607824 */ /* 0x000fe400078e0260 */
[----:B------:R-:W-:Y:S01]  /*a670*/  IMAD.MOV.U32 R97, RZ, RZ, RZ ;  /* 0x000000ffff617224 */ /* 0x000fe200078e00ff */
[----:B------:R5:W-:Y:S04]  /*a680*/  STL [R1+0x34d8], R103 ;  /* 0x0034d86701007387 */ /* 0x000be80000100800 */
[----:B------:R-:W-:Y:S01]  /*a690*/  LOP3.LUT R98, R98, R97, RZ, 0x3c, !PT ;  /* 0x0000006162627212 */ /* 0x000fe200078e3cff */
[----:B------:R-:W-:-:S02]  /*a6a0*/  IMAD.MOV.U32 R97, RZ, RZ, R236 ;  /* 0x000000ffff617224 */ /* 0x000fc400078e00ec */
[----:B------:R-:W2:Y:S02]  /*a6b0*/  LDL.LU R236, [R1+0x34d8] ;  /* 0x0034d80001ec7983 */ /* 0x000ea40000300800 */
[----:B------:R-:W-:Y:S02]  /*a6c0*/  IMAD R96, R98, 0x20000000, R96 ;  /* 0x2000000062607824 */ /* 0x000fe400078e0260 */
[----:B-----5:R-:W5:Y:S01]  /*a6d0*/  LDL.128 R100, [R1+0x70] ;  /* 0x0000700001647983 */ /* 0x020f620000100c00 */
[----:B--2---:R-:W-:Y:S02]  /*a6e0*/  IMAD R236, R97, 0x10000000, R236 ;  /* 0x1000000061ec7824 */ /* 0x004fe400078e02ec */
[----:B------:R-:W-:-:S05]  /*a6f0*/  IMAD.MOV.U32 R97, RZ, RZ, RZ ;  /* 0x000000ffff617224 */ /* 0x000fca00078e00ff */
[----:B------:R-:W-:Y:S01]  /*a700*/  LOP3.LUT R99, R99, R97, RZ, 0x3c, !PT ;  /* 0x0000006163637212 */ /* 0x000fe200078e3cff */
[----:B------:R-:W-:Y:S02]  /*a710*/  IMAD.MOV.U32 R97, RZ, RZ, R237 ;  /* 0x000000ffff617224 */ /* 0x000fe400078e00ed */
[----:B------:R-:W2:Y:S02]  /*a720*/  LDL.LU R237, [R1+0x349c] ;  /* 0x00349c0001ed7983 */ /* 0x000ea40000300800 */
[----:B------:R-:W-:Y:S02]  /*a730*/  IMAD R98, R97, 0x8000000, R236 ;  /* 0x0800000061627824 */ /* 0x000fe400078e02ec */
[----:B------:R-:W-:Y:S01]  /*a740*/  IMAD.MOV.U32 R97, RZ, RZ, RZ ;  /* 0x000000ffff617224 */ /* 0x000fe200078e00ff */
[----:B------:R-:W2:Y:S01]  /*a750*/  LDL.LU R236, [R1+0x3498] ;  /* 0x0034980001ec7983 */ /* 0x000ea20000300800 */
[----:B------:R-:W-:-:S03]  /*a760*/  IMAD R96, R99, 0x10000000, R96 ;  /* 0x1000000063607824 */ /* 0x000fc600078e0260 */
[----:B------:R-:W-:-:S05]  /*a770*/  LOP3.LUT R60, R60, R97, RZ, 0x3c, !PT ;  /* 0x000000613c3c7212 */ /* 0x000fca00078e3cff */
[----:B------:R-:W-:Y:S02]  /*a780*/  IMAD R60, R60, 0x8000000, R96 ;  /* 0x080000003c3c7824 */ /* 0x000fe400078e0260 */
[----:B------:R-:W-:-:S05]  /*a790*/  IMAD.MOV.U32 R96, RZ, RZ, RZ ;  /* 0x000000ffff607224 */ /* 0x000fca00078e00ff */
[----:B------:R-:W-:-:S05]  /*a7a0*/  LOP3.LUT R61, R61, R96, RZ, 0x3c, !PT ;  /* 0x000000603d3d7212 */ /* 0x000fca00078e3cff */
[----:B------:R-:W-:Y:S02]  /*a7b0*/  IMAD R60, R61, 0x4000000, R60 ;  /* 0x040000003d3c7824 */ /* 0x000fe400078e023c */
[----:B------:R-:W-:Y:S02]  /*a7c0*/  IMAD.MOV.U32 R61, RZ, RZ, RZ ;  /* 0x000000ffff3d7224 */ /* 0x000fe400078e00ff */
[----:B------:R-:W-:Y:S02]  /*a7d0*/  IMAD.MOV.U32 R97, RZ, RZ, R238 ;  /* 0x000000ffff617224 */ /* 0x000fe400078e00ee */
[----:B------:R-:W-:Y:S01]  /*a7e0*/  IMAD.MOV.U32 R96, RZ, RZ, R239 ;  /* 0x000000ffff607224 */ /* 0x000fe200078e00ef */
[----:B------:R-:W-:Y:S01]  /*a7f0*/  LOP3.LUT R62, R62, R61, RZ, 0x3c, !PT ;  /* 0x0000003d3e3e7212 */ /* 0x000fe200078e3cff */
[----:B------:R-:W-:Y:S01]  /*a800*/  IMAD R97, R97, 0x4000000, R98 ;  /* 0x0400000061617824 */ /* 0x000fe200078e0262 */
[----:B------:R-:W2:Y:S03]  /*a810*/  LDL.LU R238, [R1+0x34a0] ;  /* 0x0034a00001ee7983 */ /* 0x000ea60000300800 */
[----:B------:R-:W-:Y:S01]  /*a820*/  IMAD R60, R62, 0x2000000, R60 ;  /* 0x020000003e3c7824 */ /* 0x000fe200078e023c */
[----:B------:R-:W2:Y:S01]  /*a830*/  LDL.LU R239, [R1+0x34a4] ;  /* 0x0034a40001ef7983 */ /* 0x000ea20000300800 */
[----:B------:R-:W-:-:S02]  /*a840*/  IMAD.MOV.U32 R62, RZ, RZ, RZ ;  /* 0x000000ffff3e7224 */ /* 0x000fc400078e00ff */
[----:B------:R-:W-:Y:S02]  /*a850*/  IMAD R96, R96, 0x2000000, R97 ;  /* 0x0200000060607824 */ /* 0x000fe400078e0261 */
[----:B------:R-:W-:Y:S01]  /*a860*/  IMAD.MOV.U32 R61, RZ, RZ, R240 ;  /* 0x000000ffff3d7224 */ /* 0x000fe200078e00f0 */
[----:B------:R-:W-:Y:S01]  /*a870*/  LOP3.LUT R63, R63, R62, RZ, 0x3c, !PT ;  /* 0x0000003e3f3f7212 */ /* 0x000fe200078e3cff */
[----:B------:R-:W-:Y:S01]  /*a880*/  IMAD.MOV.U32 R62, RZ, RZ, R241 ;  /* 0x000000ffff3e7224 */ /* 0x000fe200078e00f1 */
[----:B------:R-:W2:Y:S01]  /*a890*/  LDL.LU R240, [R1+0x34a8] ;  /* 0x0034a80001f07983 */ /* 0x000ea20000300800 */
[----:B------:R-:W-:Y:S02]  /*a8a0*/  IMAD R61, R61, 0x1000000, R96 ;  /* 0x010000003d3d7824 */ /* 0x000fe400078e0260 */
[----:B------:R-:W-:Y:S01]  /*a8b0*/  IMAD R60, R63, 0x1000000, R60 ;  /* 0x010000003f3c7824 */ /* 0x000fe200078e023c */
[----:B------:R-:W2:Y:S01]  /*a8c0*/  LDL.LU R241, [R1+0x34ac] ;  /* 0x0034ac0001f17983 */ /* 0x000ea20000300800 */
[----:B------:R-:W-:-:S02]  /*a8d0*/  IMAD R61, R62, 0x800000, R61 ;  /* 0x008000003e3d7824 */ /* 0x000fc400078e023d */
[----:B------:R-:W-:Y:S02]  /*a8e0*/  IMAD.MOV.U32 R63, RZ, RZ, R242 ;  /* 0x000000ffff3f7224 */ /* 0x000fe400078e00f2 */
[----:B------:R-:W-:Y:S01]  /*a8f0*/  IMAD.MOV.U32 R62, RZ, RZ, RZ ;  /* 0x000000ffff3e7224 */ /* 0x000fe200078e00ff */
[----:B------:R-:W2:Y:S01]  /*a900*/  LDL.LU R242, [R1+0x34b0] ;  /* 0x0034b00001f27983 */ /* 0x000ea20000300800 */
[----:B------:R-:W-:Y:S02]  /*a910*/  IMAD R61, R63, 0x400000, R61 ;  /* 0x004000003f3d7824 */ /* 0x000fe400078e023d */
[----:B------:R-:W-:Y:S01]  /*a920*/  IMAD.MOV.U32 R63, RZ, RZ, R243 ;  /* 0x000000ffff3f7224 */ /* 0x000fe200078e00f3 */
[----:B----4-:R-:W-:Y:S01]  /*a930*/  LOP3.LUT R62, R64, R62, RZ, 0x3c, !PT ;  /* 0x0000003e403e7212 */ /* 0x010fe200078e3cff */
[----:B------:R-:W4:Y:S02]  /*a940*/  LDL.LU R243, [R1+0x34b4] ;  /* 0x0034b40001f37983 */ /* 0x000f240000300800 */
[----:B------:R-:W-:-:S02]  /*a950*/  IMAD R61, R63, 0x200000, R61 ;  /* 0x002000003f3d7824 */ /* 0x000fc400078e023d */
[----:B------:R-:W-:Y:S02]  /*a960*/  IMAD.MOV.U32 R63, RZ, RZ, R244 ;  /* 0x000000ffff3f7224 */ /* 0x000fe400078e00f4 */
[----:B------:R-:W-:Y:S01]  /*a970*/  IMAD R60, R62, 0x800000, R60 ;  /* 0x008000003e3c7824 */ /* 0x000fe200078e023c */
[----:B------:R-:W4:Y:S01]  /*a980*/  LDL.LU R244, [R1+0x34b8] ;  /* 0x0034b80001f47983 */ /* 0x000f220000300800 */
[----:B------:R-:W-:Y:S02]  /*a990*/  IMAD R61, R63, 0x100000, R61 ;  /* 0x001000003f3d7824 */ /* 0x000fe400078e023d */
[----:B------:R-:W-:Y:S02]  /*a9a0*/  IMAD.MOV.U32 R63, RZ, RZ, R245 ;  /* 0x000000ffff3f7224 */ /* 0x000fe400078e00f5 */
[----:B------:R-:W-:Y:S01]  /*a9b0*/  IMAD.MOV.U32 R62, RZ, RZ, RZ ;  /* 0x000000ffff3e7224 */ /* 0x000fe200078e00ff */
[----:B------:R-:W4:Y:S01]  /*a9c0*/  LDL.LU R245, [R1+0x34bc] ;  /* 0x0034bc0001f57983 */ /* 0x000f220000300800 */
[----:B------:R-:W-:-:S02]  /*a9d0*/  IMAD R61, R63, 0x80000, R61 ;  /* 0x000800003f3d7824 */ /* 0x000fc400078e023d */
[----:B------:R-:W-:Y:S01]  /*a9e0*/  IMAD.MOV.U32 R63, RZ, RZ, R246 ;  /* 0x000000ffff3f7224 */ /* 0x000fe200078e00f6 */
[----:B------:R-:W-:Y:S01]  /*a9f0*/  LOP3.LUT R62, R65, R62, RZ, 0x3c, !PT ;  /* 0x0000003e413e7212 */ /* 0x000fe200078e3cff */
[----:B------:R-:W4:Y:S02]  /*aa00*/  LDL.LU R246, [R1+0x34c0] ;  /* 0x0034c00001f67983 */ /* 0x000f240000300800 */
[----:B------:R-:W-:Y:S02]  /*aa10*/  IMAD R61, R63, 0x40000, R61 ;  /* 0x000400003f3d7824 */ /* 0x000fe400078e023d */
[----:B------:R-:W-:Y:S02]  /*aa20*/  IMAD.MOV.U32 R63, RZ, RZ, R247 ;  /* 0x000000ffff3f7224 */ /* 0x000fe400078e00f7 */
[----:B------:R-:W-:Y:S01]  /*aa30*/  IMAD R60, R62, 0x400000, R60 ;  /* 0x004000003e3c7824 */ /* 0x000fe200078e023c */
[----:B------:R-:W4:Y:S01]  /*aa40*/  LDL.LU R247, [R1+0x34c4] ;  /* 0x0034c40001f77983 */ /* 0x000f220000300800 */
[----:B------:R-:W-:-:S02]  /*aa50*/  IMAD R61, R63, 0x20000, R61 ;  /* 0x000200003f3d7824 */ /* 0x000fc400078e023d */
[----:B------:R-:W-:Y:S02]  /*aa60*/  IMAD.MOV.U32 R63, RZ, RZ, R248 ;  /* 0x000000ffff3f7224 */ /* 0x000fe400078e00f8 */
[----:B------:R-:W-:Y:S01]  /*aa70*/  IMAD.MOV.U32 R62, RZ, RZ, RZ ;  /* 0x000000ffff3e7224 */ /* 0x000fe200078e00ff */
[----:B------:R-:W4:Y:S01]  /*aa80*/  LDL.LU R248, [R1+0x34c8] ;  /* 0x0034c80001f87983 */ /* 0x000f220000300800 */
[----:B------:R-:W-:Y:S02]  /*aa90*/  IMAD R61, R63, 0x10000, R61 ;  /* 0x000100003f3d7824 */ /* 0x000fe400078e023d */
[----:B------:R-:W-:Y:S01]  /*aaa0*/  IMAD.MOV.U32 R63, RZ, RZ, R249 ;  /* 0x000000ffff3f7224 */ /* 0x000fe200078e00f9 */
[----:B------:R-:W-:Y:S01]  /*aab0*/  LOP3.LUT R62, R66, R62, RZ, 0x3c, !PT ;  /* 0x0000003e423e7212 */ /* 0x000fe200078e3cff */
        /* <DEDUP_REMOVED lines=12> */
[----:B------:R-:W-:Y:S01]  /*ab80*/  IMAD.MOV.U32 R64, RZ, RZ, R151 ;  /* 0x000000ffff407224 */ /* 0x000fe200078e0097 */
[----:B------:R-:W4:Y:S01]  /*ab90*/  LDL.LU R252, [R1+0x34dc] ;  /* 0x0034dc0001fc7983 */ /* 0x000f220000300800 */
[----:B------:R-:W-:-:S03]  /*aba0*/  IMAD R61, R63, 0x1000, R61 ;  /* 0x000010003f3d7824 */ /* 0x000fc600078e023d */
[----:B------:R-:W5:Y:S01]  /*abb0*/  LDL.LU R63, [R1+0x3480] ;  /* 0x00348000013f7983 */ /* 0x000f620000300800 */
[----:B------:R-:W-:Y:S02]  /*abc0*/  IMAD R60, R62, 0x100000, R60 ;  /* 0x001000003e3c7824 */ /* 0x000fe400078e023c */
[----:B------:R-:W-:-:S05]  /*abd0*/  IMAD.MOV.U32 R62, RZ, RZ, RZ ;  /* 0x000000ffff3e7224 */ /* 0x000fca00078e00ff */
[----:B---3--:R-:W-:-:S05]  /*abe0*/  LOP3.LUT R62, R68, R62, RZ, 0x3c, !PT ;  /* 0x0000003e443e7212 */ /* 0x008fca00078e3cff */
[----:B------:R-:W-:Y:S02]  /*abf0*/  IMAD R60, R62, 0x80000, R60 ;  /* 0x000800003e3c7824 */ /* 0x000fe400078e023c */
[----:B------:R-:W-:-:S05]  /*ac00*/  IMAD.MOV.U32 R62, RZ, RZ, RZ ;  /* 0x000000ffff3e7224 */ /* 0x000fca00078e00ff */
[----:B------:R-:W-:-:S05]  /*ac10*/  LOP3.LUT R62, R69, R62, RZ, 0x3c, !PT ;  /* 0x0000003e453e7212 */ /* 0x000fca00078e3cff */
        /* <DEDUP_REMOVED lines=13> */
[----:B------:R-:W-:Y:S02]  /*acf0*/  IMAD.MOV.U32 R62, RZ, RZ, RZ ;  /* 0x000000ffff3e7224 */ /* 0x000fe400078e00ff */
[----:B-----5:R-:W-:Y:S02]  /*ad00*/  IMAD R61, R63, 0x800, R61 ;  /* 0x000008003f3d7824 */ /* 0x020fe400078e023d */
[----:B------:R-:W3:Y:S01]  /*ad10*/  LDL.LU R63, [R1+0x3484] ;  /* 0x00348400013f7983 */ /* 0x000ee20000300800 */
        /* <DEDUP_REMOVED lines=30> */
[----:B------:R-:W-:Y:S02]  /*af00*/  LOP3.LUT R62, R100, R62, RZ, 0x3c, !PT ;  /* 0x0000003e643e7212 */ /* 0x000fe400078e3cff */
[----:B------:R-:W5:Y:S03]  /*af10*/  LDL.LU R100, [R1+0x3490] ;  /* 0x0034900001647983 */ /* 0x000f660000300800 */
[----:B------:R-:W-:Y:S02]  /*af20*/  IMAD R60, R62, 0x8, R60 ;  /* 0x000000083e3c7824 */ /* 0x000fe400078e023c */
[----:B------:R-:W-:-:S05]  /*af30*/  IMAD.MOV.U32 R62, RZ, RZ, RZ ;  /* 0x000000ffff3e7224 */ /* 0x000fca00078e00ff */
[----:B------:R-:W-:Y:S02]  /*af40*/  LOP3.LUT R62, R101, R62, RZ, 0x3c, !PT ;  /* 0x0000003e653e7212 */ /* 0x000fe400078e3cff */
[----:B------:R-:W5:Y:S03]  /*af50*/  LDL.LU R101, [R1+0x3494] ;  /* 0x0034940001657983 */ /* 0x000f660000300800 */
[----:B------:R-:W-:Y:S02]  /*af60*/  IMAD R60, R62, 0x4, R60 ;  /* 0x000000043e3c7824 */ /* 0x000fe400078e023c */
[----:B------:R-:W-:-:S05]  /*af70*/  IMAD.MOV.U32 R62, RZ, RZ, RZ ;  /* 0x000000ffff3e7224 */ /* 0x000fca00078e00ff */
[----:B------:R-:W-:Y:S02]  /*af80*/  LOP3.LUT R62, R102, R62, RZ, 0x3c, !PT ;  /* 0x0000003e663e7212 */ /* 0x000fe400078e3cff */
[----:B------:R-:W5:Y:S01]  /*af90*/  LDL.LU R102, [R1+0x348c] ;  /* 0x00348c0001667983 */ /* 0x000f620000300800 */
[----:B---3--:R-:W-:-:S03]  /*afa0*/  IMAD R61, R63, 0x400, R61 ;  /* 0x000004003f3d7824 */ /* 0x008fc600078e023d */
[----:B------:R-:W3:Y:S01]  /*afb0*/  LDL.LU R63, [R1+0x3488] ;  /* 0x00348800013f7983 */ /* 0x000ee20000300800 */
[----:B------:R-:W-:Y:S02]  /*afc0*/  IMAD R60, R62, 0x2, R60 ;  /* 0x000000023e3c7824 */ /* 0x000fe400078e023c */
[----:B------:R-:W-:-:S05]  /*afd0*/  IMAD.MOV.U32 R62, RZ, RZ, RZ ;  /* 0x000000ffff3e7224 */ /* 0x000fca00078e00ff */
[----:B------:R-:W-:Y:S01]  /*afe0*/  LOP3.LUT R62, R103, R62, RZ, 0x3c, !PT ;  /* 0x0000003e673e7212 */ /* 0x000fe200078e3cff */
[----:B------:R-:W-:Y:S02]  /*aff0*/  IMAD.MOV.U32 R151, RZ, RZ, R93 ;  /* 0x000000ffff977224 */ /* 0x000fe400078e005d */
[----:B------:R-:W-:-:S03]  /*b000*/  IMAD.MOV.U32 R66, RZ, RZ, R153 ;  /* 0x000000ffff427224 */ /* 0x000fc600078e0099 */
[----:B------:R-:W-:Y:S01]  /*b010*/  ISETP.NE.AND P1, PT, R151, RZ, PT ;  /* 0x000000ff9700720c */ /* 0x000fe20003f25270 */
[----:B------:R-:W-:Y:S02]  /*b020*/  VIADD R65, R1, 0x80 ;  /* 0x0000008001417836 */ /* 0x000fe40000000000 */
[----:B------:R-:W-:Y:S02]  /*b030*/  IMAD.MOV.U32 R153, RZ, RZ, R95 ;  /* 0x000000ffff997224 */ /* 0x000fe400078e005f */
[----:B------:R-:W-:Y:S01]  /*b040*/  IMAD R80, R85, 0x80, R65 ;  /* 0x0000008055507824 */ /* 0x000fe200078e0241 */
[----:B--2---:R-:W-:Y:S01]  /*b050*/  LOP3.LUT R65, R236, 0x1, RZ, 0xc0, !PT ;  /* 0x00000001ec417812 */ /* 0x004fe200078ec0ff */
[----:B------:R-:W-:Y:S01]  /*b060*/  STL [R1+0x3490], R64 ;  /* 0x0034904001007387 */ /* 0x000fe20000100800 */
[----:B------:R-:W-:Y:S02]  /*b070*/  IMAD.MOV.U32 R70, RZ, RZ, R154 ;  /* 0x000000ffff467224 */ /* 0x000fe400078e009a */
[----:B------:R-:W-:-:S02]  /*b080*/  IMAD.MOV.U32 R154, RZ, RZ, R56 ;  /* 0x000000ffff9a7224 */ /* 0x000fc400078e0038 */
[----:B------:R-:W-:Y:S02]  /*b090*/  IMAD.MOV.U32 R69, RZ, RZ, R155 ;  /* 0x000000ffff457224 */ /* 0x000fe400078e009b */
[----:B------:R-:W-:Y:S01]  /*b0a0*/  IMAD.MOV.U32 R155, RZ, RZ, R57 ;  /* 0x000000ffff9b7224 */ /* 0x000fe200078e0039 */
[----:B------:R-:W-:Y:S01]  /*b0b0*/  LOP3.LUT R57, R238, 0x1, RZ, 0xc0, !PT ;  /* 0x00000001ee397812 */ /* 0x000fe200078ec0ff */
[----:B------:R-:W-:Y:S02]  /*b0c0*/  IMAD.MOV.U32 R72, RZ, RZ, R156 ;  /* 0x000000ffff487224 */ /* 0x000fe400078e009c */
[----:B------:R-:W-:Y:S02]  /*b0d0*/  IMAD.MOV.U32 R156, RZ, RZ, R58 ;  /* 0x000000ffff9c7224 */ /* 0x000fe400078e003a */
[----:B------:R-:W-:Y:S02]  /*b0e0*/  IMAD.MOV.U32 R74, RZ, RZ, R157 ;  /* 0x000000ffff4a7224 */ /* 0x000fe400078e009d */
[----:B------:R-:W-:Y:S01]  /*b0f0*/  IMAD.MOV.U32 R157, RZ, RZ, R59 ;  /* 0x000000ffff9d7224 */ /* 0x000fe200078e003b */
[----:B------:R-:W-:Y:S01]  /*b100*/  STL [R1+0x34a4], R72 ;  /* 0x0034a44801007387 */ /* 0x000fe20000100800 */
[----:B------:R-:W-:-:S02]  /*b110*/  IMAD.MOV.U32 R78, RZ, RZ, R158 ;  /* 0x000000ffff4e7224 */ /* 0x000fc400078e009e */
[----:B------:R-:W-:Y:S02]  /*b120*/  IMAD.MOV.U32 R158, RZ, RZ, R52 ;  /* 0x000000ffff9e7224 */ /* 0x000fe400078e0034 */
[----:B------:R-:W-:Y:S01]  /*b130*/  IMAD.MOV.U32 R77, RZ, RZ, R159 ;  /* 0x000000ffff4d7224 */ /* 0x000fe200078e009f */
[----:B------:R-:W-:Y:S01]  /*b140*/  LOP3.LUT R52, R241, 0x1, RZ, 0xc0, !PT ;  /* 0x00000001f1347812 */ /* 0x000fe200078ec0ff */
[----:B------:R-:W-:Y:S01]  /*b150*/  IMAD.MOV.U32 R159, RZ, RZ, R53 ;  /* 0x000000ffff9f7224 */ /* 0x000fe200078e0035 */
[----:B------:R-:W-:Y:S01]  /*b160*/  LOP3.LUT R53, R242, 0x1, RZ, 0xc0, !PT ;  /* 0x00000001f2357812 */ /* 0x000fe200078ec0ff */
[----:B------:R-:W-:Y:S02]  /*b170*/  IMAD.MOV.U32 R81, RZ, RZ, R160 ;  /* 0x000000ffff517224 */ /* 0x000fe400078e00a0 */
[----:B------:R-:W-:Y:S02]  /*b180*/  IMAD.MOV.U32 R160, RZ, RZ, R54 ;  /* 0x000000ffffa07224 */ /* 0x000fe400078e0036 */
[----:B------:R-:W-:-:S02]  /*b190*/  IMAD.MOV.U32 R79, RZ, RZ, R161 ;  /* 0x000000ffff4f7224 */ /* 0x000fc400078e00a1 */
[----:B------:R-:W-:Y:S01]  /*b1a0*/  IMAD.MOV.U32 R161, RZ, RZ, R55 ;  /* 0x000000ffffa17224 */ /* 0x000fe200078e0037 */
[----:B------:R-:W-:Y:S01]  /*b1b0*/  STL [R1+0x34ac], R78 ;  /* 0x0034ac4e01007387 */ /* 0x000fe20000100800 */
[----:B------:R-:W-:Y:S02]  /*b1c0*/  IMAD.MOV.U32 R83, RZ, RZ, R162 ;  /* 0x000000ffff537224 */ /* 0x000fe400078e00a2 */
[----:B------:R-:W-:Y:S01]  /*b1d0*/  IMAD.MOV.U32 R162, RZ, RZ, R20 ;  /* 0x000000ffffa27224 */ /* 0x000fe200078e0014 */
[----:B------:R-:W-:Y:S01]  /*b1e0*/  STL [R1+0x34b0], R77 ;  /* 0x0034b04d01007387 */ /* 0x000fe20000100800 */
[----:B------:R-:W-:Y:S02]  /*b1f0*/  IMAD.MOV.U32 R82, RZ, RZ, R163 ;  /* 0x000000ffff527224 */ /* 0x000fe400078e00a3 */
[----:B------:R-:W-:Y:S01]  /*b200*/  IMAD.MOV.U32 R163, RZ, RZ, R21 ;  /* 0x000000ffffa37224 */ /* 0x000fe200078e0015 */
[----:B----4-:R-:W-:Y:S02]  /*b210*/  LOP3.LUT R21, R245, 0x1, RZ, 0xc0, !PT ;  /* 0x00000001f5157812 */ /* 0x010fe400078ec0ff */
[----:B------:R-:W-:Y:S01]  /*b220*/  LOP3.LUT R20, R246, 0x1, RZ, 0xc0, !PT ;  /* 0x00000001f6147812 */ /* 0x000fe200078ec0ff */
[----:B------:R-:W-:Y:S01]  /*b230*/  STL [R1+0x34b4], R81 ;  /* 0x0034b45101007387 */ /* 0x000fe20000100800 */
[----:B------:R-:W-:-:S02]  /*b240*/  IMAD.MOV.U32 R93, RZ, RZ, R164 ;  /* 0x000000ffff5d7224 */ /* 0x000fc400078e00a4 */
[----:B------:R-:W-:Y:S01]  /*b250*/  IMAD.MOV.U32 R164, RZ, RZ, R22 ;  /* 0x000000ffffa47224 */ /* 0x000fe200078e0016 */
[----:B------:R-:W-:Y:S01]  /*b260*/  LOP3.LUT R22, R247, 0x1, RZ, 0xc0, !PT ;  /* 0x00000001f7167812 */ /* 0x000fe200078ec0ff */
[----:B---3--:R-:W-:Y:S02]  /*b270*/  IMAD R61, R63, 0x200, R61 ;  /* 0x000002003f3d7824 */ /* 0x008fe400078e023d */
[----:B------:R-:W-:Y:S02]  /*b280*/  IMAD.MOV.U32 R63, RZ, RZ, R235 ;  /* 0x000000ffff3f7224 */ /* 0x000fe400078e00eb */
[----:B------:R-:W2:Y:S02]  /*b290*/  LDL.LU R235, [R1+0x34ec] ;  /* 0x0034ec0001eb7983 */ /* 0x000ea40000300800 */
[----:B------:R-:W-:Y:S02]  /*b2a0*/  IMAD R61, R63, 0x100, R61 ;  /* 0x000001003f3d7824 */ /* 0x000fe400078e023d */
[----:B------:R-:W-:Y:S01]  /*b2b0*/  IMAD.MOV.U32 R63, RZ, RZ, R234 ;  /* 0x000000ffff3f7224 */ /* 0x000fe200078e00ea */
[----:B------:R-:W-:Y:S03]  /*b2c0*/  STL [R1+0x3498], R66 ;  /* 0x0034984201007387 */ /* 0x000fe60000100800 */
[----:B------:R-:W-:Y:S01]  /*b2d0*/  IMAD R61, R63, 0x80, R61 ;  /* 0x000000803f3d7824 */ /* 0x000fe200078e023d */
[----:B------:R-:W3:Y:S01]  /*b2e0*/  LDL.LU R234, [R1+0x34f0] ;  /* 0x0034f00001ea7983 */ /* 0x000ee20000300800 */
[----:B------:R-:W-:-:S03]  /*b2f0*/  IMAD.MOV.U32 R63, RZ, RZ, R233 ;  /* 0x000000ffff3f7224 */ /* 0x000fc600078e00e9 */
[----:B------:R-:W4:Y:S01]  /*b300*/  LDL.LU R233, [R1+0x34f4] ;  /* 0x0034f40001e97983 */ /* 0x000f220000300800 */
[----:B------:R-:W-:Y:S02]  /*b310*/  IMAD R61, R63, 0x40, R61 ;  /* 0x000000403f3d7824 */ /* 0x000fe400078e023d */
[----:B------:R-:W-:Y:S01]  /*b320*/  IMAD.MOV.U32 R63, RZ, RZ, R232 ;  /* 0x000000ffff3f7224 */ /* 0x000fe200078e00e8 */
[----:B------:R-:W-:Y:S03]  /*b330*/  STL [R1+0x349c], R70 ;  /* 0x00349c4601007387 */ /* 0x000fe60000100800 */
[----:B------:R-:W-:Y:S01]  /*b340*/  IMAD R61, R63, 0x20, R61 ;  /* 0x000000203f3d7824 */ /* 0x000fe200078e023d */
[----:B------:R-:W-:Y:S01]  /*b350*/  STL [R1+0x34a0], R69 ;  /* 0x0034a04501007387 */ /* 0x000fe20000100800 */
[----:B------:R-:W-:-:S03]  /*b360*/  IMAD.MOV.U32 R63, RZ, RZ, R231 ;  /* 0x000000ffff3f7224 */ /* 0x000fc600078e00e7 */
[----:B------:R-:W4:Y:S01]  /*b370*/  LDL.LU R232, [R1+0x34f8] ;  /* 0x0034f80001e87983 */ /* 0x000f220000300800 */
[----:B------:R-:W-:Y:S02]  /*b380*/  IMAD R61, R63, 0x10, R61 ;  /* 0x000000103f3d7824 */ /* 0x000fe400078e023d */
[----:B------:R-:W-:Y:S01]  /*b390*/  IMAD.MOV.U32 R63, RZ, RZ, R230 ;  /* 0x000000ffff3f7224 */ /* 0x000fe200078e00e6 */
[----:B------:R-:W4:Y:S03]  /*b3a0*/  LDL.LU R231, [R1+0x34fc] ;  /* 0x0034fc0001e77983 */ /* 0x000f260000300800 */
        /* <DEDUP_REMOVED lines=11> */
[----:B------:R-:W-:-:S03]  /*b460*/  IMAD.IADD R61, R61, 0x1, R63 ;  /* 0x000000013d3d7824 */ /* 0x000fc600078e023f */
[----:B------:R-:W4:Y:S02]  /*b470*/  LDL.LU R227, [R1+0x350c] ;  /* 0x00350c0001e37983 */ /* 0x000f240000300800 */
[----:B------:R-:W-:Y:S01]  /*b480*/  IADD3 R96, PT, PT, R61, R62, R60 ;  /* 0x0000003e3d607210 */ /* 0x000fe20007ffe03c */
[----:B------:R-:W-:Y:S02]  /*b490*/  IMAD.MOV.U32 R60, RZ, RZ, R150 ;  /* 0x000000ffff3c7224 */ /* 0x000fe400078e0096 */
[----:B------:R-:W-:Y:S02]  /*b4a0*/  IMAD.MOV.U32 R150, RZ, RZ, R92 ;  /* 0x000000ffff967224 */ /* 0x000fe400078e005c */
[----:B------:R-:W-:-:S03]  /*b4b0*/  IMAD.MOV.U32 R63, RZ, RZ, R152 ;  /* 0x000000ffff3f7224 */ /* 0x000fc600078e0098 */
[----:B------:R-:W-:Y:S01]  /*b4c0*/  ISETP.NE.AND P0, PT, R150, RZ, PT ;  /* 0x000000ff9600720c */ /* 0x000fe20003f05270 */
[----:B------:R-:W-:Y:S01]  /*b4d0*/  IMAD.MOV.U32 R152, RZ, RZ, R94 ;  /* 0x000000ffff987224 */ /* 0x000fe200078e005e */
[----:B-----5:R-:W-:Y:S02]  /*b4e0*/  LOP3.LUT R61, R100, 0x1, RZ, 0xc0, !PT ;  /* 0x00000001643d7812 */ /* 0x020fe400078ec0ff */
[----:B------:R-:W-:Y:S01]  /*b4f0*/  SEL R62, R102, RZ, !P0 ;  /* 0x000000ff663e7207 */ /* 0x000fe20004000000 */
[----:B------:R5:W-:Y:S01]  /*b500*/  STL [R1+0x348c], R60 ;  /* 0x00348c3c01007387 */ /* 0x000be20000100800 */
[----:B------:R-:W-:Y:S02]  /*b510*/  ISETP.NE.AND P0, PT, R152, RZ, PT ;  /* 0x000000ff9800720c */ /* 0x000fe40003f05270 */
[----:B------:R-:W-:Y:S02]  /*b520*/  LOP3.LUT R62, R62, R60, R150, 0x78, !PT ;  /* 0x0000003c3e3e7212 */ /* 0x000fe400078e7896 */
[----:B------:R-:W-:-:S02]  /*b530*/  SEL R61, R61, RZ, !P1 ;  /* 0x000000ff3d3d7207 */ /* 0x000fc40004800000 */
[----:B-----5:R-:W-:Y:S01]  /*b540*/  LOP3.LUT R60, R101, 0x1, RZ, 0xc0, !PT ;  /* 0x00000001653c7812 */ /* 0x020fe200078ec0ff */
[----:B------:R-:W-:Y:S01]  /*b550*/  IMAD.U32 R62, R62, -0x80000000, RZ ;  /* 0x800000003e3e7824 */ /* 0x000fe200078e00ff */
[----:B------:R-:W-:Y:S02]  /*b560*/  LOP3.LUT R61, R61, R64, R151, 0x78, !PT ;  /* 0x000000403d3d7212 */ /* 0x000fe400078e7897 */
[----:B------:R-:W-:Y:S02]  /*b570*/  SEL R60, R60, RZ, !P0 ;  /* 0x000000ff3c3c7207 */ /* 0x000fe40004000000 */
[----:B------:R-:W-:Y:S01]  /*b580*/  ISETP.NE.AND P0, PT, R153, RZ, PT ;  /* 0x000000ff9900720c */ /* 0x000fe20003f05270 */
[----:B------:R-:W-:Y:S01]  /*b590*/  IMAD R61, R61, 0x40000000, R62 ;  /* 0x400000003d3d7824 */ /* 0x000fe200078e023e */
[----:B------:R-:W-:Y:S02]  /*b5a0*/  LOP3.LUT R60, R60, R63, R152, 0x78, !PT ;  /* 0x0000003f3c3c7212 */ /* 0x000fe400078e7898 */
[----:B------:R-:W-:-:S03]  /*b5b0*/  SEL R65, R65, RZ, !P0 ;  /* 0x000000ff41417207 */ /* 0x000fc60004000000 */
[----:B------:R-:W-:Y:S01]  /*b5c0*/  IMAD R64, R60, 0x20000000, R61 ;  /* 0x200000003c407824 */ /* 0x000fe200078e023d */
[----:B------:R-:W-:Y:S02]  /*b5d0*/  LOP3.LUT R65, R65, R66, R153, 0x78, !PT ;  /* 0x0000004241417212 */ /* 0x000fe400078e7899 */
[----:B------:R-:W-:-:S03]  /*b5e0*/  ISETP.NE.AND P0, PT, R154, RZ, PT ;  /* 0x000000ff9a00720c */ /* 0x000fc60003f05270 */
[----:B------:R-:W-:Y:S01]  /*b5f0*/  IMAD R56, R65, 0x10000000, R64 ;  /* 0x1000000041387824 */ /* 0x000fe200078e0240 */
[----:B------:R-:W-:-:S04]  /*b600*/  LOP3.LUT R64, R237, 0x1, RZ, 0xc0, !PT ;  /* 0x00000001ed407812 */ /* 0x000fc800078ec0ff */
[----:B------:R-:W-:Y:S02]  /*b610*/  SEL R68, R64, RZ, !P0 ;  /* 0x000000ff40447207 */ /* 0x000fe40004000000 */
[----:B------:R-:W-:Y:S01]  /*b620*/  ISETP.NE.AND P0, PT, R155, RZ, PT ;  /* 0x000000ff9b00720c */ /* 0x000fe20003f05270 */
[----:B------:R-:W-:Y:S01]  /*b630*/  IMAD.MOV.U32 R92, RZ, RZ, R165 ;  /* 0x000000ffff5c7224 */ /* 0x000fe200078e00a5 */
[----:B------:R-:W-:Y:S01]  /*b640*/  LOP3.LUT R68, R68, R70, R154, 0x78, !PT ;  /* 0x0000004644447212 */ /* 0x000fe200078e789a */
[----:B------:R5:W-:Y:S01]  /*b650*/  STL [R1+0x3494], R63 ;  /* 0x0034943f01007387 */ /* 0x000be20000100800 */
[----:B------:R-:W-:-:S03]  /*b660*/  SEL R57, R57, RZ, !P0 ;  /* 0x000000ff39397207 */ /* 0x000fc60004000000 */
[----:B------:R-:W-:Y:S01]  /*b670*/  IMAD R56, R68, 0x8000000, R56 ;  /* 0x0800000044387824 */ /* 0x000fe200078e0238 */
[----:B------:R-:W-:Y:S01]  /*b680*/  LOP3.LUT R57, R57, R69, R155, 0x78, !PT ;  /* 0x0000004539397212 */ /* 0x000fe200078e789b */
[----:B------:R-:W2:Y:S01]  /*b690*/  LDL.128 R64, [R80+0x10] ;  /* 0x0000100050407983 */ /* 0x000ea20000100c00 */
[----:B------:R-:W-:-:S03]  /*b6a0*/  ISETP.NE.AND P0, PT, R156, RZ, PT ;  /* 0x000000ff9c00720c */ /* 0x000fc60003f05270 */
[----:B------:R-:W-:Y:S01]  /*b6b0*/  IMAD R56, R57, 0x4000000, R56 ;  /* 0x0400000039387824 */ /* 0x000fe200078e0238 */
[----:B------:R-:W-:Y:S02]  /*b6c0*/  LOP3.LUT R57, R239, 0x1, RZ, 0xc0, !PT ;  /* 0x00000001ef397812 */ /* 0x000fe400078ec0ff */
[----:B------:R-:W-:Y:S01]  /*b6d0*/  ISETP.NE.AND P1, PT, R159, RZ, PT ;  /* 0x000000ff9f00720c */ /* 0x000fe20003f25270 */
[----:B------:R-:W-:Y:S01]  /*b6e0*/  IMAD.MOV.U32 R165, RZ, RZ, R23 ;  /* 0x000000ffffa57224 */ /* 0x000fe200078e0017 */
[----:B------:R-:W-:Y:S01]  /*b6f0*/  SEL R57, R57, RZ, !P0 ;  /* 0x000000ff39397207 */ /* 0x000fe20004000000 */
[----:B-----5:R-:W5:Y:S03]  /*b700*/  LDL.128 R60, [R80] ;  /* 0x00000000503c7983 */ /* 0x020f660000100c00 */
[----:B------:R-:W-:Y:S01]  /*b710*/  LOP3.LUT R57, R57, R72, R156, 0x78, !PT ;  /* 0x0000004839397212 */ /* 0x000fe200078e789c */
[----:B------:R-:W4:Y:S01]  /*b720*/  LDL.128 R68, [R80+0x20] ;  /* 0x0000200050447983 */ /* 0x000f220000100c00 */
[----:B------:R-:W-:-:S03]  /*b730*/  ISETP.NE.AND P0, PT, R157, RZ, PT ;  /* 0x000000ff9d00720c */ /* 0x000fc60003f05270 */
[----:B------:R-:W-:Y:S01]  /*b740*/  IMAD R72, R57, 0x2000000, R56 ;  /* 0x0200000039487824 */ /* 0x000fe200078e0238 */
[----:B------:R-:W-:-:S04]  /*b750*/  LOP3.LUT R56, R240, 0x1, RZ, 0xc0, !PT ;  /* 0x00000001f0387812 */ /* 0x000fc800078ec0ff */
[----:B------:R-:W-:Y:S02]  /*b760*/  SEL R73, R56, RZ, !P0 ;  /* 0x000000ff38497207 */ /* 0x000fe40004000000 */
[----:B------:R-:W-:Y:S01]  /*b770*/  ISETP.NE.AND P0, PT, R158, RZ, PT ;  /* 0x000000ff9e00720c */ /* 0x000fe20003f05270 */
[----:B------:R-:W4:Y:S01]  /*b780*/  LDL.128 R56, [R80+0x30] ;  /* 0x0000300050387983 */ /* 0x000f220000100c00 */
[----:B------:R-:W-:Y:S02]  /*b790*/  LOP3.LUT R73, R73, R74, R157, 0x78, !PT ;  /* 0x0000004a49497212 */ /* 0x000fe400078e789d */
[----:B------:R-:W-:Y:S02]  /*b7a0*/  SEL R52, R52, RZ, !P0 ;  /* 0x000000ff34347207 */ /* 0x000fe40004000000 */
[----:B------:R-:W-:Y:S01]  /*b7b0*/  SEL R53, R53, RZ, !P1 ;  /* 0x000000ff35357207 */ /* 0x000fe20004800000 */
[----:B------:R-:W-:Y:S01]  /*b7c0*/  IMAD R76, R73, 0x1000000, R72 ;  /* 0x01000000494c7824 */ /* 0x000fe200078e0248 */
[----:B------:R-:W-:Y:S01]  /*b7d0*/  LOP3.LUT R52, R52, R78, R158, 0x78, !PT ;  /* 0x0000004e34347212 */ /* 0x000fe200078e789e */
[----:B------:R-:W4:Y:S01]  /*b7e0*/  LDL.128 R72, [R80+0x40] ;  /* 0x0000400050487983 */ /* 0x000f220000100c00 */
[----:B------:R-:W-:-:S03]  /*b7f0*/  LOP3.LUT R53, R53, R77, R159, 0x78, !PT ;  /* 0x0000004d35357212 */ /* 0x000fc600078e789f */
[----:B------:R-:W-:Y:S01]  /*b800*/  IMAD R52, R52, 0x800000, R76 ;  /* 0x0080000034347824 */ /* 0x000fe200078e024c */
[----:B------:R-:W-:-:S03]  /*b810*/  ISETP.NE.AND P0, PT, R160, RZ, PT ;  /* 0x000000ffa000720c */ /* 0x000fc60003f05270 */
[----:B------:R-:W-:Y:S01]  /*b820*/  IMAD R76, R53, 0x400000, R52 ;  /* 0x00400000354c7824 */ /* 0x000fe200078e0234 */
[----:B------:R-:W-:Y:S02]  /*b830*/  LOP3.LUT R52, R243, 0x1, RZ, 0xc0, !PT ;  /* 0x00000001f3347812 */ /* 0x000fe400078ec0ff */
[----:B------:R-:W-:Y:S02]  /*b840*/  ISETP.NE.AND P1, PT, R161, RZ, PT ;  /* 0x000000ffa100720c */ /* 0x000fe40003f25270 */
[----:B------:R-:W-:Y:S02]  /*b850*/  SEL R78, R52, RZ, !P0 ;  /* 0x000000ff344e7207 */ /* 0x000fe40004000000 */
[----:B------:R-:W-:Y:S01]  /*b860*/  LOP3.LUT R77, R244, 0x1, RZ, 0xc0, !PT ;  /* 0x00000001f44d7812 */ /* 0x000fe200078ec0ff */
[----:B------:R-:W4:Y:S01]  /*b870*/  LDL.128 R52, [R80+0x50] ;  /* 0x0000500050347983 */ /* 0x000f220000100c00 */
[----:B------:R-:W-:Y:S02]  /*b880*/  LOP3.LUT R78, R78, R81, R160, 0x78, !PT ;  /* 0x000000514e4e7212 */ /* 0x000fe400078e78a0 */
[----:B------:R-:W-:-:S02]  /*b890*/  SEL R77, R77, RZ, !P1 ;  /* 0x000000ff4d4d7207 */ /* 0x000fc40004800000 */
[----:B------:R-:W-:Y:S01]  /*b8a0*/  ISETP.NE.AND P0, PT, R162, RZ, PT ;  /* 0x000000ffa200720c */ /* 0x000fe20003f05270 */
[----:B------:R-:W-:Y:S01]  /*b8b0*/  IMAD R76, R78, 0x200000, R76 ;  /* 0x002000004e4c7824 */ /* 0x000fe200078e024c */
[----:B------:R-:W-:Y:S02]  /*b8c0*/  LOP3.LUT R77, R77, R79, R161, 0x78, !PT ;  /* 0x0000004f4d4d7212 */ /* 0x000fe400078e78a1 */
[----:B------:R-:W-:Y:S02]  /*b8d0*/  ISETP.NE.AND P1, PT, R163, RZ, PT ;  /* 0x000000ffa300720c */ /* 0x000fe40003f25270 */
[----:B------:R-:W-:Y:S01]  /*b8e0*/  SEL R21, R21, RZ, !P0 ;  /* 0x000000ff15157207 */ /* 0x000fe20004000000 */
[----:B------:R-:W-:Y:S01]  /*b8f0*/  IMAD R81, R77, 0x100000, R76 ;  /* 0x001000004d517824 */ /* 0x000fe200078e024c */
[----:B------:R-:W-:Y:S01]  /*b900*/  SEL R20, R20, RZ, !P1 ;  /* 0x000000ff14147207 */ /* 0x000fe20004800000 */
[----:B------:R-:W4:Y:S01]  /*b910*/  LDL.128 R76, [R80+0x60] ;  /* 0x00006000504c7983 */ /* 0x000f220000100c00 */
[----:B------:R-:W-:-:S02]  /*b920*/  LOP3.LUT R21, R21, R83, R162, 0x78, !PT ;  /* 0x0000005315157212 */ /* 0x000fc400078e78a2 */
[----:B------:R-:W-:Y:S02]  /*b930*/  LOP3.LUT R20, R20, R82, R163, 0x78, !PT ;  /* 0x0000005214147212 */ /* 0x000fe400078e78a3 */
[----:B------:R-:W-:Y:S01]  /*b940*/  ISETP.NE.AND P0, PT, R164, RZ, PT ;  /* 0x000000ffa400720c */ /* 0x000fe20003f05270 */
[----:B------:R-:W-:Y:S01]  /*b950*/  IMAD R21, R21, 0x80000, R81 ;  /* 0x0008000015157824 */ /* 0x000fe200078e0251 */
[----:B------:R-:W-:Y:S02]  /*b960*/  ISETP.NE.AND P1, PT, R165, RZ, PT ;  /* 0x000000ffa500720c */ /* 0x000fe40003f25270 */
[----:B------:R-:W-:Y:S01]  /*b970*/  SEL R22, R22, RZ, !P0 ;  /* 0x000000ff16167207 */ /* 0x000fe20004000000 */
[----:B------:R-:W-:Y:S01]  /*b980*/  IMAD R20, R20, 0x40000, R21 ;  /* 0x0004000014147824 */ /* 0x000fe200078e0215 */
[----:B------:R-:W-:Y:S02]  /*b990*/  LOP3.LUT R21, R248, 0x1, RZ, 0xc0, !PT ;  /* 0x00000001f8157812 */ /* 0x000fe400078ec0ff */
[----:B------:R-:W-:-:S02]  /*b9a0*/  LOP3.LUT R22, R22, R93, R164, 0x78, !PT ;  /* 0x0000005d16167212 */ /* 0x000fc400078e78a4 */
[----:B------:R-:W-:-:S03]  /*b9b0*/  SEL R21, R21, RZ, !P1 ;  /* 0x000000ff15157207 */ /* 0x000fc60004800000 */
[----:B------:R-:W-:Y:S01]  /*b9c0*/  IMAD R20, R22, 0x20000, R20 ;  /* 0x0002000016147824 */ /* 0x000fe200078e0214 */
[----:B------:R-:W-:Y:S01]  /*b9d0*/  LOP3.LUT R21, R21, R92, R165, 0x78, !PT ;  /* 0x0000005c15157212 */ /* 0x000fe200078e78a5 */
[----:B------:R-:W-:Y:S02]  /*b9e0*/  IMAD.MOV.U32 R22, RZ, RZ, R166 ;  /* 0x000000ffff167224 */ /* 0x000fe400078e00a6 */
[----:B------:R-:W-:Y:S02]  /*b9f0*/  IMAD.MOV.U32 R166, RZ, RZ, R16 ;  /* 0x000000ffffa67224 */ /* 0x000fe400078e0010 */
[----:B------:R-:W-:Y:S02]  /*ba00*/  IMAD R20, R21, 0x10000, R20 ;  /* 0x0001000015147824 */ /* 0x000fe400078e0214 */
[----:B------:R-:W-:Y:S01]  /*ba10*/  IMAD.MOV.U32 R21, RZ, RZ, R167 ;  /* 0x000000ffff157224 */ /* 0x000fe200078e00a7 */
[----:B------:R-:W-:Y:S01]  /*ba20*/  ISETP.NE.AND P0, PT, R166, RZ, PT ;  /* 0x000000ffa600720c */ /* 0x000fe20003f05270 */
[----:B------:R-:W-:Y:S01]  /*ba30*/  IMAD.MOV.U32 R167, RZ, RZ, R17 ;  /* 0x000000ffffa77224 */ /* 0x000fe200078e0011 */
[----:B------:R-:W-:-:S04]  /*ba40*/  LOP3.LUT R17, R249, 0x1, RZ, 0xc0, !PT ;  /* 0x00000001f9117812 */ /* 0x000fc800078ec0ff */
[----:B------:R-:W-:-:S04]  /*ba50*/  SEL R17, R17, RZ, !P0 ;  /* 0x000000ff11117207 */ /* 0x000fc80004000000 */
[----:B------:R-:W-:-:S05]  /*ba60*/  LOP3.LUT R17, R17, R22, R166, 0x78, !PT ;  /* 0x0000001611117212 */ /* 0x000fca00078e78a6 */
[----:B------:R-:W-:Y:S02]  /*ba70*/  IMAD R17, R17, 0x8000, R20 ;  /* 0x0000800011117824 */ /* 0x000fe400078e0214 */
[----:B------:R-:W-:Y:S02]  /*ba80*/  IMAD.MOV.U32 R20, RZ, RZ, R169 ;  /* 0x000000ffff147224 */ /* 0x000fe400078e00a9 */
[----:B------:R-:W-:Y:S02]  /*ba90*/  IMAD.MOV.U32 R169, RZ, RZ, R19 ;  /* 0x000000ffffa97224 */ /* 0x000fe400078e0013 */
[----:B------:R-:W3:Y:S01]  /*baa0*/  LDL.LU R19, [R1+0x34e4] ;  /* 0x0034e40001137983 */ /* 0x000ee20000300800 */
[----:B------:R-:W-:Y:S02]  /*bab0*/  ISETP.NE.AND P1, PT, R167, RZ, PT ;  /* 0x000000ffa700720c */ /* 0x000fe40003f25270 */
[----:B------:R-:W-:-:S04]  /*bac0*/  LOP3.LUT R16, R250, 0x1, RZ, 0xc0, !PT ;  /* 0x00000001fa107812 */ /* 0x000fc800078ec0ff */
[----:B------:R-:W-:Y:S01]  /*bad0*/  SEL R16, R16, RZ, !P1 ;  /* 0x000000ff10107207 */ /* 0x000fe20004800000 */
[----:B------:R0:W-:Y:S03]  /*bae0*/  STL [R1+0x34d0], R21 ;  /* 0x0034d01501007387 */ /* 0x0001e60000100800 */
[----:B------:R-:W-:Y:S01]  /*baf0*/  LOP3.LUT R16, R16, R21, R167, 0x78, !PT ;  /* 0x0000001510107212 */ /* 0x000fe200078e78a7 */
[----:B0-----:R-:W-:Y:S02]  /*bb00*/  IMAD.MOV.U32 R21, RZ, RZ, R168 ;  /* 0x000000ffff157224 */ /* 0x001fe400078e00a8 */
[----:B------:R-:W-:Y:S01]  /*bb10*/  IMAD.MOV.U32 R168, RZ, RZ, R18 ;  /* 0x000000ffffa87224 */ /* 0x000fe200078e0012 */
[----:B------:R-:W-:Y:S01]  /*bb20*/  LOP3.LUT R18, R251, 0x1, RZ, 0xc0, !PT ;  /* 0x00000001fb127812 */ /* 0x000fe200078ec0ff */
[----:B------:R-:W-:-:S03]  /*bb30*/  IMAD R16, R16, 0x4000, R17 ;  /* 0x0000400010107824 */ /* 0x000fc600078e0211 */
[----:B------:R-:W-:Y:S02]  /*bb40*/  ISETP.NE.AND P0, PT, R168, RZ, PT ;  /* 0x000000ffa800720c */ /* 0x000fe40003f05270 */
[----:B------:R-:W-:Y:S02]  /*bb50*/  ISETP.NE.AND P1, PT, R169, RZ, PT ;  /* 0x000000ffa900720c */ /* 0x000fe40003f25270 */
[----:B------:R-:W-:Y:S02]  /*bb60*/  SEL R18, R18, RZ, !P0 ;  /* 0x000000ff12127207 */ /* 0x000fe40004000000 */
[----:B------:R-:W-:Y:S02]  /*bb70*/  LOP3.LUT R17, R252, 0x1, RZ, 0xc0, !PT ;  /* 0x00000001fc117812 */ /* 0x000fe400078ec0ff */
[----:B------:R-:W-:Y:S02]  /*bb80*/  LOP3.LUT R18, R18, R21, R168, 0x78, !PT ;  /* 0x0000001512127212 */ /* 0x000fe400078e78a8 */
[----:B------:R-:W-:Y:S01]  /*bb90*/  SEL R17, R17, RZ, !P1 ;  /* 0x000000ff11117207 */ /* 0x000fe20004800000 */
[----:B------:R0:W-:Y:S02]  /*bba0*/  STL [R1+0x34dc], R20 ;  /* 0x0034dc1401007387 */ /* 0x0001e40000100800 */
[----:B------:R-:W-:Y:S01]  /*bbb0*/  IMAD R16, R18, 0x2000, R16 ;  /* 0x0000200012107824 */ /* 0x000fe200078e0210 */
[----:B------:R-:W-:-:S02]  /*bbc0*/  LOP3.LUT R17, R17, R20, R169, 0x78, !PT ;  /* 0x0000001411117212 */ /* 0x000fc400078e78a9 */
[----:B0-----:R-:W2:Y:S03]  /*bbd0*/  LDL.LU R20, [R1+0x34e0] ;  /* 0x0034e00001147983 */ /* 0x001ea60000300800 */
[----:B------:R-:W-:Y:S02]  /*bbe0*/  IMAD R16, R17, 0x1000, R16 ;  /* 0x0000100011107824 */ /* 0x000fe400078e0210 */
[----:B------:R-:W-:Y:S02]  /*bbf0*/  IMAD.MOV.U32 R17, RZ, RZ, R171 ;  /* 0x000000ffff117224 */ /* 0x000fe400078e00ab */
[----:B------:R-:W-:Y:S02]  /*bc00*/  IMAD.MOV.U32 R171, RZ, RZ, R13 ;  /* 0x000000ffffab7224 */ /* 0x000fe400078e000d */
[----:B------:R-:W-:Y:S02]  /*bc10*/  IMAD.MOV.U32 R18, RZ, RZ, R170 ;  /* 0x000000ffff127224 */ /* 0x000fe400078e00aa */
[----:B------:R-:W-:Y:S01]  /*bc20*/  IMAD.MOV.U32 R170, RZ, RZ, R12 ;  /* 0x000000ffffaa7224 */ /* 0x000fe200078e000c */
[----:B------:R-:W-:Y:S01]  /*bc30*/  ISETP.NE.AND P1, PT, R171, RZ, PT ;  /* 0x000000ffab00720c */ /* 0x000fe20003f25270 */
[----:B------:R-:W-:Y:S04]  /*bc40*/  STL [R1+0x34e4], R17 ;  /* 0x0034e41101007387 */ /* 0x000fe80000100800 */
[----:B------:R-:W-:Y:S04]  /*bc50*/  STL [R1+0x34bc], R83 ;  /* 0x0034bc5301007387 */ /* 0x000fe80000100800 */
[----:B------:R0:W-:Y:S04]  /*bc60*/  STL [R1+0x34c0], R82 ;  /* 0x0034c05201007387 */ /* 0x0001e80000100800 */
[----:B0-----:R-:W4:Y:S01]  /*bc70*/  LDL.128 R80, [R80+0x70] ;  /* 0x0000700050507983 */ /* 0x001f220000100c00 */
[----:B---3--:R-:W-:-:S04]  /*bc80*/  LOP3.LUT R12, R19, 0x1, RZ, 0xc0, !PT ;  /* 0x00000001130c7812 */ /* 0x008fc800078ec0ff */
[----:B------:R-:W-:-:S04]  /*bc90*/  SEL R12, R12, RZ, !P1 ;  /* 0x000000ff0c0c7207 */ /* 0x000fc80004800000 */
[----:B------:R-:W-:Y:S02]  /*bca0*/  LOP3.LUT R12, R12, R17, R171, 0x78, !PT ;  /* 0x000000110c0c7212 */ /* 0x000fe400078e78ab */
[----:B------:R-:W3:Y:S01]  /*bcb0*/  LDL.LU R17, [R1+0x34e8] ;  /* 0x0034e80001117983 */ /* 0x000ee20000300800 */
[----:B------:R-:W-:Y:S02]  /*bcc0*/  ISETP.NE.AND P0, PT, R170, RZ, PT ;  /* 0x000000ffaa00720c */ /* 0x000fe40003f05270 */
[----:B--2---:R-:W-:-:S04]  /*bcd0*/  LOP3.LUT R13, R20, 0x1, RZ, 0xc0, !PT ;  /* 0x00000001140d7812 */ /* 0x004fc800078ec0ff */
[----:B------:R-:W-:-:S04]  /*bce0*/  SEL R13, R13, RZ, !P0 ;  /* 0x000000ff0d0d7207 */ /* 0x000fc80004000000 */
[----:B------:R-:W-:-:S05]  /*bcf0*/  LOP3.LUT R13, R13, R18, R170, 0x78, !PT ;  /* 0x000000120d0d7212 */ /* 0x000fca00078e78aa */
[----:B------:R-:W-:Y:S02]  /*bd00*/  IMAD R13, R13, 0x800, R16 ;  /* 0x000008000d0d7824 */ /* 0x000fe400078e0210 */
[----:B------:R-:W-:Y:S02]  /*bd10*/  IMAD.MOV.U32 R16, RZ, RZ, R172 ;  /* 0x000000ffff107224 */ /* 0x000fe400078e00ac */
[----:B------:R-:W-:-:S05]  /*bd20*/  IMAD.MOV.U32 R172, RZ, RZ, R14 ;  /* 0x000000ffffac7224 */ /* 0x000fca00078e000e */
[----:B------:R-:W-:Y:S01]  /*bd30*/  ISETP.NE.AND P0, PT, R172, RZ, PT ;  /* 0x000000ffac00720c */ /* 0x000fe20003f05270 */
[----:B------:R-:W-:Y:S02]  /*bd40*/  IMAD R13, R12, 0x400, R13 ;  /* 0x000004000c0d7824 */ /* 0x000fe400078e020d */
[----:B-----5:R-:W-:Y:S01]  /*bd50*/  IMAD.U32 R12, R60, -0x80000000, RZ ;  /* 0x800000003c0c7824 */ /* 0x020fe200078e00ff */
[----:B------:R0:W-:Y:S03]  /*bd60*/  STL [R1+0x34e8], R16 ;  /* 0x0034e81001007387 */ /* 0x0001e60000100800 */
[----:B------:R-:W-:-:S04]  /*bd70*/  IMAD R12, R61, 0x40000000, R12 ;  /* 0x400000003d0c7824 */ /* 0x000fc800078e020c */
[----:B------:R-:W-:-:S04]  /*bd80*/  IMAD R12, R62, 0x20000000, R12 ;  /* 0x200000003e0c7824 */ /* 0x000fc800078e020c */
[----:B------:R-:W-:-:S04]  /*bd90*/  IMAD R12, R63, 0x10000000, R12 ;  /* 0x100000003f0c7824 */ /* 0x000fc800078e020c */
[----:B------:R-:W-:-:S04]  /*bda0*/  IMAD R12, R64, 0x8000000, R12 ;  /* 0x08000000400c7824 */ /* 0x000fc800078e020c */
[----:B------:R-:W-:-:S04]  /*bdb0*/  IMAD R12, R65, 0x4000000, R12 ;  /* 0x04000000410c7824 */ /* 0x000fc800078e020c */
[----:B------:R-:W-:Y:S01]  /*bdc0*/  IMAD R12, R66, 0x2000000, R12 ;  /* 0x02000000420c7824 */ /* 0x000fe200078e020c */
[----:B------:R-:W-:Y:S04]  /*bdd0*/  STL [R1+0x34cc], R22 ;  /* 0x0034cc1601007387 */ /* 0x000fe80000100800 */
[----:B------:R-:W-:Y:S04]  /*bde0*/  STL [R1+0x34d4], R21 ;  /* 0x0034d41501007387 */ /* 0x000fe80000100800 */
[----:B------:R-:W-:Y:S04]  /*bdf0*/  STL [R1+0x3480], R20 ;  /* 0x0034801401007387 */ /* 0x000fe80000100800 */
[----:B------:R-:W-:Y:S04]  /*be00*/  STL [R1+0x34e0], R18 ;  /* 0x0034e01201007387 */ /* 0x000fe80000100800 */
[----:B------:R-:W-:Y:S04]  /*be10*/  STL [R1+0x3484], R19 ;  /* 0x0034841301007387 */ /* 0x000fe80000100800 */
[----:B------:R-:W-:Y:S01]  /*be20*/  STL.128 [R1], RZ ;  /* 0x000000ff01007387 */ /* 0x000fe20000100c00 */
[----:B---3--:R-:W-:-:S04]  /*be30*/  LOP3.LUT R14, R17, 0x1, RZ, 0xc0, !PT ;  /* 0x00000001110e7812 */ /* 0x008fc800078ec0ff */
[----:B------:R-:W-:-:S04]  /*be40*/  SEL R14, R14, RZ, !P0 ;  /* 0x000000ff0e0e7207 */ /* 0x000fc80004000000 */
[----:B------:R-:W-:Y:S01]  /*be50*/  LOP3.LUT R14, R14, R16, R172, 0x78, !PT ;  /* 0x000000100e0e7212 */ /* 0x000fe200078e78ac */
[----:B0-----:R-:W-:Y:S02]  /*be60*/  IMAD.MOV.U32 R16, RZ, RZ, R173 ;  /* 0x000000ffff107224 */ /* 0x001fe400078e00ad */
[----:B------:R-:W-:Y:S02]  /*be70*/  IMAD.MOV.U32 R173, RZ, RZ, R15 ;  /* 0x000000ffffad7224 */ /* 0x000fe400078e000f */
[----:B------:R-:W-:Y:S01]  /*be80*/  IMAD R13, R14, 0x200, R13 ;  /* 0x000002000e0d7824 */ /* 0x000fe200078e020d */
[----:B------:R-:W-:Y:S02]  /*be90*/  LOP3.LUT R14, R235, 0x1, RZ, 0xc0, !PT ;  /* 0x00000001eb0e7812 */ /* 0x000fe400078ec0ff */
[----:B------:R-:W-:-:S04]  /*bea0*/  ISETP.NE.AND P0, PT, R173, RZ, PT ;  /* 0x000000ffad00720c */ /* 0x000fc80003f05270 */
[----:B------:R-:W-:-:S04]  /*beb0*/  SEL R14, R14, RZ, !P0 ;  /* 0x000000ff0e0e7207 */ /* 0x000fc80004000000 */
[----:B------:R-:W-:-:S05]  /*bec0*/  LOP3.LUT R14, R14, R16, R173, 0x78, !PT ;  /* 0x000000100e0e7212 */ /* 0x000fca00078e78ad */
[----:B------:R-:W-:Y:S02]  /*bed0*/  IMAD R13, R14, 0x100, R13 ;  /* 0x000001000e0d7824 */ /* 0x000fe400078e020d */
[----:B------:R-:W-:Y:S02]  /*bee0*/  IMAD.MOV.U32 R14, RZ, RZ, R174 ;  /* 0x000000ffff0e7224 */ /* 0x000fe400078e00ae */
        /* <DEDUP_REMOVED lines=8> */
[----:B------:R-:W-:Y:S01]  /*bf70*/  IMAD.MOV.U32 R175, RZ, RZ, R9 ;  /* 0x000000ffffaf7224 */ /* 0x000fe200078e0009 */
[----:B----4-:R-:W-:-:S04]  /*bf80*/  LOP3.LUT R9, R233, 0x1, RZ, 0xc0, !PT ;  /* 0x00000001e9097812 */ /* 0x010fc800078ec0ff */
[----:B------:R-:W-:-:S04]  /*bf90*/  ISETP.NE.AND P0, PT, R175, RZ, PT ;  /* 0x000000ffaf00720c */ /* 0x000fc80003f05270 */
[----:B------:R-:W-:Y:S01]  /*bfa0*/  SEL R9, R9, RZ, !P0 ;  /* 0x000000ff09097207 */ /* 0x000fe20004000000 */
[----:B------:R-:W-:-:S03]  /*bfb0*/  IMAD R8, R68, 0x800000, R8 ;  /* 0x0080000044087824 */ /* 0x000fc600078e0208 */
[----:B------:R-:W-:Y:S01]  /*bfc0*/  LOP3.LUT R9, R9, R13, R175, 0x78, !PT ;  /* 0x0000000d09097212 */ /* 0x000fe200078e78af */
[----:B------:R-:W-:-:S04]  /*bfd0*/  IMAD R8, R69, 0x400000, R8 ;  /* 0x0040000045087824 */ /* 0x000fc800078e0208 */
[----:B------:R-:W-:Y:S02]  /*bfe0*/  IMAD R9, R9, 0x40, R12 ;  /* 0x0000004009097824 */ /* 0x000fe400078e020c */
[----:B------:R-:W-:Y:S02]  /*bff0*/  IMAD.MOV.U32 R12, RZ, RZ, R176 ;  /* 0x000000ffff0c7224 */ /* 0x000fe400078e00b0 */
[----:B------:R-:W-:Y:S02]  /*c000*/  IMAD.MOV.U32 R176, RZ, RZ, R10 ;  /* 0x000000ffffb07224 */ /* 0x000fe400078e000a */
[----:B------:R-:W-:Y:S01]  /*c010*/  IMAD R8, R70, 0x200000, R8 ;  /* 0x0020000046087824 */ /* 0x000fe200078e0208 */
[----:B------:R-:W-:Y:S02]  /*c020*/  LOP3.LUT R10, R232, 0x1, RZ, 0xc0, !PT ;  /* 0x00000001e80a7812 */ /* 0x000fe400078ec0ff */
[----:B------:R-:W-:Y:S01]  /*c030*/  ISETP.NE.AND P0, PT, R176, RZ, PT ;  /* 0x000000ffb000720c */ /* 0x000fe20003f05270 */
[----:B------:R-:W-:-:S03]  /*c040*/  IMAD R8, R71, 0x100000, R8 ;  /* 0x0010000047087824 */ /* 0x000fc600078e0208 */
[----:B------:R-:W-:Y:S01]  /*c050*/  SEL R10, R10, RZ, !P0 ;  /* 0x000000ff0a0a7207 */ /* 0x000fe20004000000 */
[----:B------:R-:W-:Y:S01]  /*c060*/  IMAD R8, R56, 0x80000, R8 ;  /* 0x0008000038087824 */ /* 0x000fe200078e0208 */
[----:B------:R0:W-:Y:S02]  /*c070*/  STL [R1+0x34f8], R12 ;  /* 0x0034f80c01007387 */ /* 0x0001e40000100800 */
[----:B------:R-:W-:Y:S01]  /*c080*/  LOP3.LUT R10, R10, R12, R176, 0x78, !PT ;  /* 0x0000000c0a0a7212 */ /* 0x000fe200078e78b0 */
[----:B------:R-:W-:Y:S02]  /*c090*/  IMAD R8, R57, 0x40000, R8 ;  /* 0x0004000039087824 */ /* 0x000fe400078e0208 */
[----:B0-----:R-:W-:Y:S02]  /*c0a0*/  IMAD.MOV.U32 R12, RZ, RZ, R177 ;  /* 0x000000ffff0c7224 */ /* 0x001fe400078e00b1 */
[----:B------:R-:W-:Y:S02]  /*c0b0*/  IMAD.MOV.U32 R177, RZ, RZ, R11 ;  /* 0x000000ffffb17224 */ /* 0x000fe400078e000b */
[----:B------:R-:W-:-:S02]  /*c0c0*/  IMAD R8, R58, 0x20000, R8 ;  /* 0x000200003a087824 */ /* 0x000fc400078e0208 */
[----:B------:R-:W-:Y:S01]  /*c0d0*/  IMAD R9, R10, 0x20, R9 ;  /* 0x000000200a097824 */ /* 0x000fe200078e0209 */
[----:B------:R-:W-:Y:S02]  /*c0e0*/  ISETP.NE.AND P0, PT, R177, RZ, PT ;  /* 0x000000ffb100720c */ /* 0x000fe40003f05270 */
[----:B------:R-:W-:Y:S01]  /*c0f0*/  LOP3.LUT R10, R231, 0x1, RZ, 0xc0, !PT ;  /* 0x00000001e70a7812 */ /* 0x000fe200078ec0ff */
[----:B------:R-:W-:-:S03]  /*c100*/  IMAD R8, R59, 0x10000, R8 ;  /* 0x000100003b087824 */ /* 0x000fc600078e0208 */
[----:B------:R-:W-:Y:S01]  /*c110*/  SEL R10, R10, RZ, !P0 ;  /* 0x000000ff0a0a7207 */ /* 0x000fe20004000000 */
[----:B------:R-:W-:-:S03]  /*c120*/  IMAD R8, R72, 0x8000, R8 ;  /* 0x0000800048087824 */ /* 0x000fc600078e0208 */
[----:B------:R-:W-:Y:S01]  /*c130*/  LOP3.LUT R10, R10, R12, R177, 0x78, !PT ;  /* 0x0000000c0a0a7212 */ /* 0x000fe200078e78b1 */
[----:B------:R-:W-:-:S04]  /*c140*/  IMAD R8, R73, 0x4000, R8 ;  /* 0x0000400049087824 */ /* 0x000fc800078e0208 */
[----:B------:R-:W-:Y:S02]  /*c150*/  IMAD R9, R10, 0x10, R9 ;  /* 0x000000100a097824 */ /* 0x000fe400078e0209 */
[----:B------:R-:W-:Y:S02]  /*c160*/  IMAD.MOV.U32 R10, RZ, RZ, R178 ;  /* 0x000000ffff0a7224 */ /* 0x000fe400078e00b2 */
[----:B------:R-:W-:Y:S02]  /*c170*/  IMAD R8, R74, 0x2000, R8 ;  /* 0x000020004a087824 */ /* 0x000fe400078e0208 */
[----:B------:R-:W-:Y:S02]  /*c180*/  IMAD.MOV.U32 R178, RZ, RZ, R4 ;  /* 0x000000ffffb27224 */ /* 0x000fe400078e0004 */
[----:B------:R-:W-:Y:S01]  /*c190*/  IMAD R4, R75, 0x1000, R8 ;  /* 0x000010004b047824 */ /* 0x000fe200078e0208 */
[----:B------:R-:W-:Y:S02]  /*c1a0*/  LOP3.LUT R8, R230, 0x1, RZ, 0xc0, !PT ;  /* 0x00000001e6087812 */ /* 0x000fe400078ec0ff */
[----:B------:R-:W-:-:S04]  /*c1b0*/  ISETP.NE.AND P0, PT, R178, RZ, PT ;  /* 0x000000ffb200720c */ /* 0x000fc80003f05270 */
[----:B------:R-:W-:-:S04]  /*c1c0*/  SEL R8, R8, RZ, !P0 ;  /* 0x000000ff08087207 */ /* 0x000fc80004000000 */
        /* <DEDUP_REMOVED lines=13> */
[----:B0-----:R-:W-:Y:S02]  /*c2a0*/  IMAD R8, R76, 0x80, R4 ;  /* 0x000000804c087824 */ /* 0x001fe400078e0204 */
[----:B------:R-:W-:Y:S02]  /*c2b0*/  IMAD.SHL.U32 R4, R85, 0x4, RZ ;  /* 0x0000000455047824 */ /* 0x000fe400078e00ff */
[----:B------:R-:W-:Y:S02]  /*c2c0*/  IMAD R5, R5, 0x4, R9 ;  /* 0x0000000405057824 */ /* 0x000fe400078e0209 */
[----:B------:R-:W-:-:S02]  /*c2d0*/  IMAD.MOV.U32 R9, RZ, RZ, R180 ;  /* 0x000000ffff097224 */ /* 0x000fc400078e00b4 */
[----:B------:R-:W0:Y:S01]  /*c2e0*/  LDC R4, c[0x3][R4] ;  /* 0x00c0000004047b82 */ /* 0x000e220000000800 */
        /* <DEDUP_REMOVED lines=9> */
[----:B------:R-:W-:Y:S01]  /*c380*/  IMAD.MOV.U32 R181, RZ, RZ, R7 ;  /* 0x000000ffffb57224 */ /* 0x000fe200078e0007 */
[----:B------:R-:W-:Y:S01]  /*c390*/  LOP3.LUT R7, R227, 0x1, RZ, 0xc0, !PT ;  /* 0x00000001e3077812 */ /* 0x000fe200078ec0ff */
[----:B------:R-:W-:-:S03]  /*c3a0*/  IMAD R6, R79, 0x10, R6 ;  /* 0x000000104f067824 */ /* 0x000fc600078e0206 */
[----:B------:R-:W-:Y:S01]  /*c3b0*/  ISETP.NE.AND P0, PT, R181, RZ, PT ;  /* 0x000000ffb500720c */ /* 0x000fe20003f05270 */
[----:B------:R-:W-:-:S03]  /*c3c0*/  IMAD R6, R80, 0x8, R6 ;  /* 0x0000000850067824 */ /* 0x000fc600078e0206 */
[----:B------:R-:W-:Y:S01]  /*c3d0*/  SEL R7, R7, RZ, !P0 ;  /* 0x000000ff07077207 */ /* 0x000fe20004000000 */
[----:B------:R-:W-:-:S03]  /*c3e0*/  IMAD R6, R81, 0x4, R6 ;  /* 0x0000000451067824 */ /* 0x000fc600078e0206 */
[----:B------:R-:W-:Y:S01]  /*c3f0*/  LOP3.LUT R7, R7, R8, R181, 0x78, !PT ;  /* 0x0000000807077212 */ /* 0x000fe200078e78b5 */
[----:B------:R-:W-:-:S03]  /*c400*/  IMAD R6, R82, 0x2, R6 ;  /* 0x0000000252067824 */ /* 0x000fc600078e0206 */
[----:B------:R-:W-:-:S04]  /*c410*/  IADD3 R5, PT, PT, R96, R7, R5 ;  /* 0x0000000760057210 */ /* 0x000fc80007ffe005 */
[----:B------:R-:W-:Y:S01]  /*c420*/  IADD3 R5, PT, PT, R5, R83, R6 ;  /* 0x0000005305057210 */ /* 0x000fe20007ffe006 */
[----:B------:R-:W-:Y:S04]  /*c430*/  STL [R1+0x3488], R17 ;  /* 0x0034881101007387 */ /* 0x000fe80000100800 */
[----:B------:R-:W-:Y:S01]  /*c440*/  STL [R1+0x34ec], R16 ;  /* 0x0034ec1001007387 */ /* 0x000fe20000100800 */
[----:B0-----:R-:W-:-:S03]  /*c450*/  IMAD.IADD R4, R4, 0x1, R5 ;  /* 0x0000000104047824 */ /* 0x001fc600078e0205 */
[----:B------:R-:W-:Y:S04]  /*c460*/  STL [R1+0x34f0], R14 ;  /* 0x0034f00e01007387 */ /* 0x000fe80000100800 */
[----:B------:R-:W-:Y:S04]  /*c470*/  STL [R1+0x34f4], R13 ;  /* 0x0034f40d01007387 */ /* 0x000fe80000100800 */
[----:B------:R-:W-:Y:S04]  /*c480*/  STL [R1+0x34fc], R12 ;  /* 0x0034fc0c01007387 */ /* 0x000fe80000100800 */
[----:B------:R-:W-:Y:S04]  /*c490*/  STL [R1+0x3500], R10 ;  /* 0x0035000a01007387 */ /* 0x000fe80000100800 */
[----:B------:R-:W-:Y:S04]  /*c4a0*/  STL [R1+0x3508], R9 ;  /* 0x0035080901007387 */ /* 0x000fe80000100800 */
[----:B------:R-:W-:Y:S04]  /*c4b0*/  STL [R1+0x350c], R8 ;  /* 0x00350c0801007387 */ /* 0x000fe80000100800 */
[----:B------:R-:W-:Y:S04]  /*c4c0*/  STL.128 [R1+0x10], RZ ;  /* 0x000010ff01007387 */ /* 0x000fe80000100c00 */
[----:B------:R-:W-:Y:S04]  /*c4d0*/  STL.128 [R1+0x20], RZ ;  /* 0x000020ff01007387 */ /* 0x000fe80000100c00 */
[----:B------:R-:W-:Y:S04]  /*c4e0*/  STL.128 [R1+0x30], RZ ;  /* 0x000030ff01007387 */ /* 0x000fe80000100c00 */
[----:B------:R-:W-:Y:S04]  /*c4f0*/  STL.128 [R1+0x40], RZ ;  /* 0x000040ff01007387 */ /* 0x000fe80000100c00 */
[----:B------:R-:W-:Y:S04]  /*c500*/  STL.128 [R1+0x50], RZ ;  /* 0x000050ff01007387 */ /* 0x000fe80000100c00 */
[----:B------:R-:W-:Y:S04]  /*c510*/  STL.128 [R1+0x60], RZ ;  /* 0x000060ff01007387 */ /* 0x000fe80000100c00 */
[----:B------:R-:W-:Y:S01]  /*c520*/  STL.64 [R1+0x70], RZ ;  /* 0x000070ff01007387 */ /* 0x000fe20000100a00 */
[----:B------:R-:W-:Y:S01]  /*c530*/  ISETP.NE.AND P0, PT, R4, RZ, PT ;  /* 0x000000ff0400720c */ /* 0x000fe20003f05270 */
[----:B------:R-:W-:-:S02]  /*c540*/  IMAD.MOV.U32 R74, RZ, RZ, R106 ;  /* 0x000000ffff4a7224 */ /* 0x000fc400078e006a */
[----:B------:R-:W-:Y:S02]  /*c550*/  IMAD.MOV.U32 R73, RZ, RZ, R105 ;  /* 0x000000ffff497224 */ /* 0x000fe400078e0069 */
[----:B------:R-:W-:Y:S02]  /*c560*/  IMAD.MOV.U32 R72, RZ, RZ, R104 ;  /* 0x000000ffff487224 */ /* 0x000fe400078e0068 */
[----:B------:R-:W-:Y:S02]  /*c570*/  IMAD.MOV.U32 R71, RZ, RZ, R87 ;  /* 0x000000ffff477224 */ /* 0x000fe400078e0057 */
[----:B------:R-:W-:Y:S02]  /*c580*/  IMAD.MOV.U32 R87, RZ, RZ, R131 ;  /* 0x000000ffff577224 */ /* 0x000fe400078e0083 */
[----:B------:R-:W-:Y:S02]  /*c590*/  IMAD.MOV.U32 R104, RZ, RZ, R132 ;  /* 0x000000ffff687224 */ /* 0x000fe400078e0084 */
[----:B------:R-:W-:-:S02]  /*c5a0*/  IMAD.MOV.U32 R105, RZ, RZ, R133 ;  /* 0x000000ffff697224 */ /* 0x000fc400078e0085 */
[----:B------:R-:W-:Y:S01]  /*c5b0*/  IMAD.MOV.U32 R106, RZ, RZ, R134 ;  /* 0x000000ffff6a7224 */ /* 0x000fe200078e0086 */
[----:B------:R0:W-:Y:S01]  /*c5c0*/  STL [R1+0x34c4], R93 ;  /* 0x0034c45d01007387 */ /* 0x0001e20000100800 */
[----:B------:R-:W-:Y:S02]  /*c5d0*/  IMAD.MOV.U32 R131, RZ, RZ, R144 ;  /* 0x000000ffff837224 */ /* 0x000fe400078e0090 */
[----:B------:R-:W-:Y:S01]  /*c5e0*/  IMAD.MOV.U32 R132, RZ, RZ, R182 ;  /* 0x000000ffff847224 */ /* 0x000fe200078e00b6 */
[----:B------:R2:W-:Y:S01]  /*c5f0*/  STL [R1+0x34c8], R92 ;  /* 0x0034c85c01007387 */ /* 0x0005e20000100800 */
[----:B------:R-:W-:Y:S02]  /*c600*/  IMAD.MOV.U32 R133, RZ, RZ, R183 ;  /* 0x000000ffff857224 */ /* 0x000fe400078e00b7 */
[----:B------:R-:W-:Y:S01]  /*c610*/  IMAD.MOV.U32 R134, RZ, RZ, R184 ;  /* 0x000000ffff867224 */ /* 0x000fe200078e00b8 */
[----:B------:R-:W-:Y:S01]  /*c620*/  BSSY.RECONVERGENT B2, `(.L_x_46) ;  /* 0x00000b0000027945 */ /* 0x000fe20003800200 */
[----:B------:R-:W-:-:S02]  /*c630*/  IMAD.MOV.U32 R144, RZ, RZ, R88 ;  /* 0x000000ffff907224 */ /* 0x000fc400078e0058 */
[----:B------:R-:W-:Y:S02]  /*c640*/  IMAD.MOV.U32 R182, RZ, RZ, R89 ;  /* 0x000000ffffb67224 */ /* 0x000fe400078e0059 */
[----:B------:R-:W-:Y:S02]  /*c650*/  IMAD.MOV.U32 R183, RZ, RZ, R90 ;  /* 0x000000ffffb77224 */ /* 0x000fe400078e005a */
[----:B------:R-:W-:Y:S02]  /*c660*/  IMAD.MOV.U32 R184, RZ, RZ, R91 ;  /* 0x000000ffffb87224 */ /* 0x000fe400078e005b */
[----:B------:R-:W-:Y:S02]  /*c670*/  IMAD.MOV.U32 R64, RZ, RZ, R110 ;  /* 0x000000ffff407224 */ /* 0x000fe400078e006e */
[----:B------:R-:W-:Y:S02]  /*c680*/  IMAD.MOV.U32 R63, RZ, RZ, R109 ;  /* 0x000000ffff3f7224 */ /* 0x000fe400078e006d */
        /* <DEDUP_REMOVED lines=13> */
[----:B0-----:R-:W-:Y:S02]  /*c760*/  IMAD.MOV.U32 R93, RZ, RZ, R119 ;  /* 0x000000ffff5d7224 */ /* 0x001fe400078e0077 */
[----:B--2---:R-:W-:Y:S02]  /*c770*/  IMAD.MOV.U32 R92, RZ, RZ, R126 ;  /* 0x000000ffff5c7224 */ /* 0x004fe400078e007e */
        /* <DEDUP_REMOVED lines=95> */
[----:B------:R-:W-:Y:S06]  /*cd70*/  @!P0 BRA `(.L_x_47) ;  /* 0x0000000000e88947 */ /* 0x000fec0003800000 */
[----:B------:R-:W-:Y:S01]  /*cd80*/  IMAD.MOV.U32 R8, RZ, RZ, R4 ;  /* 0x000000ffff087224 */ /* 0x000fe200078e0004 */
[----:B------:R-:W-:Y:S01]  /*cd90*/  BSSY.RECONVERGENT B3, `(.L_x_48) ;  /* 0x0000023000037945 */ /* 0x000fe20003800200 */
[----:B------:R-:W-:Y:S02]  /*cda0*/  IMAD.MOV.U32 R10, RZ, RZ, 0x1f ;  /* 0x0000001fff0a7424 */ /* 0x000fe400078e00ff */
[----:B------:R-:W0:Y:S02]  /*cdb0*/  FLO.U32 R5, R8 ;  /* 0x0000000800057300 */ /* 0x000e2400000e0000 */
[----:B0-----:R-:W-:-:S04]  /*cdc0*/  IADD3 R5, PT, PT, -R5, 0x1f, RZ ;  /* 0x0000001f05057810 */ /* 0x001fc80007ffe1ff */
        /* <DEDUP_REMOVED lines=8> */
.L_x_50:
[--C-:B0-----:R-:W-:Y:S01]  /*ce50*/  SHF.R.U32.HI R6, RZ, 0x1, R8.reuse ;  /* 0x00000001ff067819 */ /* 0x101fe20000011608 */
        /* <DEDUP_REMOVED lines=11> */
[--C-:B0-----:R-:W-:Y:S02]  /*cf10*/  SHF.R.U32.HI R7, RZ, 0x4, R8.reuse ;  /* 0x00000004ff077819 */ /* 0x101fe40000011608 */
        /* <DEDUP_REMOVED lines=10> */
.L_x_49:
[----:B------:R-:W-:Y:S05]  /*cfc0*/  BSYNC.RECONVERGENT B3 ;  /* 0x0000000000037941 */ /* 0x000fea0003800200 */
.L_x_48:
[----:B------:R-:W-:Y:S05]  /*cfd0*/  @!P1 BRA `(.L_x_47) ;  /* 0x0000000000509947 */ /* 0x000fea0003800000 */
[C---:B0-----:R-:W-:Y:S01]  /*cfe0*/  LOP3.LUT R4, R9.reuse, 0x7, RZ, 0xc0, !PT ;  /* 0x0000000709047812 */ /* 0x041fe200078ec0ff */
        /* <DEDUP_REMOVED lines=15> */
.L_x_52:
[----:B------:R-:W-:Y:S05]  /*d0e0*/  BSYNC.RECONVERGENT B3 ;  /* 0x0000000000037941 */ /* 0x000fea0003800200 */
.L_x_51:
[----:B0-----:R-:W-:Y:S01]  /*d0f0*/  @P1 LOP3.LUT R4, R8, 0x1, RZ, 0xc0, !PT ;  /* 0x0000000108041812 */ /* 0x001fe200078ec0ff */
[----:B------:R-:W-:-:S05]  /*d100*/  @P1 IMAD R5, R10, 0x4, R1 ;  /* 0x000000040a051824 */ /* 0x000fca00078e0201 */
[----:B------:R2:W-:Y:S02]  /*d110*/  @P1 STL [R5], R4 ;  /* 0x0000000405001387 */ /* 0x0005e40000100800 */
.L_x_47:
[----:B------:R-:W-:Y:S05]  /*d120*/  BSYNC.RECONVERGENT B2 ;  /* 0x0000000000027941 */ /* 0x000fea0003800200 */
.L_x_46:
[----:B0-----:R0:W5:Y:S01]  /*d130*/  LDL.128 R12, [R1+0x50] ;  /* 0x00005000010c7983 */ /* 0x0011620000100c00 */
[----:B--2---:R-:W-:-:S03]  /*d140*/  IMAD.U32 R4, R144, -0x80000000, RZ ;  /* 0x8000000090047824 */ /* 0x004fc600078e00ff */
[----:B------:R0:W5:Y:S01]  /*d150*/  LDL.128 R16, [R1+0x60] ;  /* 0x0000600001107983 */ /* 0x0001620000100c00 */
[----:B------:R-:W-:-:S03]  /*d160*/  IMAD R4, R182, 0x40000000, R4 ;  /* 0x40000000b6047824 */ /* 0x000fc600078e0204 */
[----:B------:R0:W5:Y:S01]  /*d170*/  LDL.128 R20, [R1+0x70] ;  /* 0x0000700001147983 */ /* 0x0001620000100c00 */
[----:B------:R-:W-:-:S03]  /*d180*/  IMAD R4, R183, 0x20000000, R4 ;  /* 0x20000000b7047824 */ /* 0x000fc600078e0204 */
[----:B------:R0:W5:Y:S01]  /*d190*/  LDL.128 R52, [R1] ;  /* 0x0000000001347983 */ /* 0x0001620000100c00 */
[----:B------:R-:W-:-:S03]  /*d1a0*/  IMAD R4, R184, 0x10000000, R4 ;  /* 0x10000000b8047824 */ /* 0x000fc600078e0204 */
[----:B------:R0:W5:Y:S01]  /*d1b0*/  LDL.128 R24, [R1+0x10] ;  /* 0x0000100001187983 */ /* 0x0001620000100c00 */
[----:B------:R-:W-:-:S03]  /*d1c0*/  IMAD R4, R185, 0x8000000, R4 ;  /* 0x08000000b9047824 */ /* 0x000fc600078e0204 */
[----:B------:R0:W5:Y:S01]  /*d1d0*/  LDL.128 R28, [R1+0x20] ;  /* 0x00002000011c7983 */ /* 0x0001620000100c00 */
[----:B------:R-:W-:-:S03]  /*d1e0*/  IMAD R4, R186, 0x4000000, R4 ;  /* 0x04000000ba047824 */ /* 0x000fc600078e0204 */
[----:B------:R0:W5:Y:S01]  /*d1f0*/  LDL.128 R8, [R1+0x40] ;  /* 0x0000400001087983 */ /* 0x0001620000100c00 */
        /* <DEDUP_REMOVED lines=26> */
[----:B------:R-:W-:Y:S01]  /*d3a0*/  IMAD.IADD R60, R212, 0x1, R4 ;  /* 0x00000001d43c7824 */ /* 0x000fe200078e0204 */
[----:B------:R0:W-:Y:S04]  /*d3b0*/  STL.128 [R1+0x10], RZ ;  /* 0x000010ff01007387 */ /* 0x0001e80000100c00 */
[----:B------:R0:W5:Y:S04]  /*d3c0*/  LDL.128 R4, [R1+0x30] ;  /* 0x0000300001047983 */ /* 0x0001680000100c00 */
[----:B------:R0:W-:Y:S04]  /*d3d0*/  STL.128 [R1+0x20], RZ ;  /* 0x000020ff01007387 */ /* 0x0001e80000100c00 */
[----:B------:R0:W-:Y:S04]  /*d3e0*/  STL.128 [R1+0x30], RZ ;  /* 0x000030ff01007387 */ /* 0x0001e80000100c00 */
[----:B------:R0:W-:Y:S01]  /*d3f0*/  STL [R1+0x40], RZ ;  /* 0x000040ff01007387 */ /* 0x0001e20000100800 */
[----:B------:R-:W-:Y:S01]  /*d400*/  ISETP.NE.AND P1, PT, R60, RZ, PT ;  /* 0x000000ff3c00720c */ /* 0x000fe20003f25270 */
[----:B------:R-:W-:-:S12]  /*d410*/  BSSY.RECONVERGENT B2, `(.L_x_53) ;  /* 0x000000b000027945 */ /* 0x000fd80003800200 */
[----:B0-----:R-:W-:Y:S05]  /*d420*/  @!P1 BRA `(.L_x_54) ;  /* 0x0000000000249947 */ /* 0x001fea0003800000 */
[----:B------:R-:W-:Y:S01]  /*d430*/  SHF.L.W.U32.HI R32, R60, 0x1e, R60 ;  /* 0x0000001e3c207819 */ /* 0x000fe20000010e3c */
[----:B------:R-:W-:-:S07]  /*d440*/  IMAD.MOV.U32 R33, RZ, RZ, 0x1f ;  /* 0x0000001fff217424 */ /* 0x000fce00078e00ff */
.L_x_55:
[C---:B0-----:R-:W-:Y:S01]  /*d450*/  LOP3.LUT R34, R32.reuse, 0x1, RZ, 0xc0, !PT ;  /* 0x0000000120227812 */ /* 0x041fe200078ec0ff */
[C---:B------:R-:W-:Y:S01]  /*d460*/  IMAD R35, R33.reuse, 0x4, R1 ;  /* 0x0000000421237824 */ /* 0x040fe200078e0201 */
[----:B------:R-:W-:Y:S01]  /*d470*/  ISETP.GT.U32.AND P0, PT, R32, 0x1, PT ;  /* 0x000000012000780c */ /* 0x000fe20003f04070 */
[----:B------:R-:W-:Y:S01]  /*d480*/  VIADD R33, R33, 0xffffffff ;  /* 0xffffffff21217836 */ /* 0x000fe20000000000 */
[----:B------:R-:W-:Y:S02]  /*d490*/  SHF.R.U32.HI R32, RZ, 0x1, R32 ;  /* 0x00000001ff207819 */ /* 0x000fe40000011620 */
[----:B------:R0:W-:Y:S09]  /*d4a0*/  STL [R35], R34 ;  /* 0x0000002223007387 */ /* 0x0001f20000100800 */
[----:B------:R-:W-:Y:S05]  /*d4b0*/  @P0 BRA `(.L_x_55) ;  /* 0xfffffffc00e40947 */ /* 0x000fea000383ffff */
.L_x_54:
[----:B------:R-:W-:Y:S05]  /*d4c0*/  BSYNC.RECONVERGENT B2 ;  /* 0x0000000000027941 */ /* 0x000fea0003800200 */
.L_x_53:
        /* <DEDUP_REMOVED lines=9> */
.L_x_58:
[C---:B0--3--:R-:W-:Y:S01]  /*d560*/  LOP3.LUT R34, R32.reuse, 0x1, RZ, 0xc0, !PT ;  /* 0x0000000120227812 */ /* 0x049fe200078ec0ff */
[C---:B------:R-:W-:Y:S01]  /*d570*/  IMAD R35, R33.reuse, 0x4, R1 ;  /* 0x0000000421237824 */ /* 0x040fe200078e0201 */
[----:B------:R-:W-:Y:S01]  /*d580*/  ISETP.GT.U32.AND P0, PT, R32, 0x1, PT ;  /* 0x000000012000780c */ /* 0x000fe20003f04070 */
[----:B------:R-:W-:Y:S01]  /*d590*/  VIADD R33, R33, 0xffffffff ;  /* 0xffffffff21217836 */ /* 0x000fe20000000000 */
[----:B------:R-:W-:Y:S02]  /*d5a0*/  SHF.R.U32.HI R32, RZ, 0x1, R32 ;  /* 0x00000001ff207819 */ /* 0x000fe40000011620 */
[----:B------:R3:W-:Y:S09]  /*d5b0*/  STL [R35], R34 ;  /* 0x0000002223007387 */ /* 0x0007f20000100800 */
[----:B------:R-:W-:Y:S05]  /*d5c0*/  @P0 BRA `(.L_x_58) ;  /* 0xfffffffc00e40947 */ /* 0x000fea000383ffff */
.L_x_57:
[----:B------:R-:W-:Y:S05]  /*d5d0*/  BSYNC.RECONVERGENT B2 ;  /* 0x0000000000027941 */ /* 0x000fea0003800200 */
.L_x_56:
        /* <DEDUP_REMOVED lines=9> */
.L_x_61:
[C---:B0--3--:R-:W-:Y:S01]  /*d670*/  LOP3.LUT R34, R32.reuse, 0x1, RZ, 0xc0, !PT ;  /* 0x0000000120227812 */ /* 0x049fe200078ec0ff */
[C---:B------:R-:W-:Y:S01]  /*d680*/  IMAD R35, R33.reuse, 0x4, R1 ;  /* 0x0000000421237824 */ /* 0x040fe200078e0201 */
[----:B------:R-:W-:Y:S01]  /*d690*/  ISETP.GT.U32.AND P0, PT, R32, 0x1, PT ;  /* 0x000000012000780c */ /* 0x000fe20003f04070 */
[----:B------:R-:W-:Y:S01]  /*d6a0*/  VIADD R33, R33, 0xffffffff ;  /* 0xffffffff21217836 */ /* 0x000fe20000000000 */
[----:B------:R-:W-:Y:S02]  /*d6b0*/  SHF.R.U32.HI R32, RZ, 0x1, R32 ;  /* 0x00000001ff207819 */ /* 0x000fe40000011620 */
[----:B------:R0:W-:Y:S09]  /*d6c0*/  STL [R35], R34 ;  /* 0x0000002223007387 */ /* 0x0001f20000100800 */
[----:B------:R-:W-:Y:S05]  /*d6d0*/  @P0 BRA `(.L_x_61) ;  /* 0xfffffffc00e40947 */ /* 0x000fea000383ffff */
.L_x_60:
[----:B------:R-:W-:Y:S05]  /*d6e0*/  BSYNC.RECONVERGENT B2 ;  /* 0x0000000000027941 */ /* 0x000fea0003800200 */
.L_x_59:
[----:B------:R-:W2:Y:S04]  /*d6f0*/  LDL.128 R56, [R1] ;  /* 0x0000000001387983 */ /* 0x000ea80000100c00 */
[----:B------:R-:W4:Y:S04]  /*d700*/  LDL.128 R48, [R1+0x10] ;  /* 0x0000100001307983 */ /* 0x000f280000100c00 */
[----:B0--3--:R-:W3:Y:S04]  /*d710*/  LDL.128 R32, [R1+0x20] ;  /* 0x0000200001207983 */ /* 0x009ee80000100c00 */
[----:B------:R-:W3:Y:S04]  /*d720*/  LDL.128 R36, [R1+0x30] ;  /* 0x0000300001247983 */ /* 0x000ee80000100c00 */
[----:B------:R-:W3:Y:S01]  /*d730*/  LDL.128 R40, [R1+0x40] ;  /* 0x0000400001287983 */ /* 0x000ee20000100c00 */
[----:B------:R-:W-:-:S02]  /*d740*/  CS2R R44, SRZ ;  /* 0x00000000002c7805 */ /* 0x000fc4000001ff00 */
[----:B------:R-:W-:-:S04]  /*d750*/  LOP3.LUT R78, R182, R104, R132, 0x60, !PT ;  /* 0x00000068b64e7212 */ /* 0x000fc800078e6084 */
[----:B------:R-:W-:Y:S02]  /*d760*/  LOP3.LUT R78, R78, R104, R132, 0x78, !PT ;  /* 0x000000684e4e7212 */ /* 0x000fe400078e7884 */
[----:B--2---:R-:W-:Y:S02]  /*d770*/  LOP3.LUT R44, R56, R44, RZ, 0x3c, !PT ;  /* 0x0000002c382c7212 */ /* 0x004fe400078e3cff */
[----:B------:R-:W-:-:S03]  /*d780*/  LOP3.LUT R45, R57, R45, RZ, 0x3c, !PT ;  /* 0x0000002d392d7212 */ /* 0x000fc600078e3cff */
[----:B------:R-:W-:-:S04]  /*d790*/  IMAD.U32 R44, R44, -0x80000000, RZ ;  /* 0x800000002c2c7824 */ /* 0x000fc800078e00ff */
[----:B------:R-:W-:Y:S02]  /*d7a0*/  IMAD R56, R45, 0x40000000, R44 ;  /* 0x400000002d387824 */ /* 0x000fe400078e022c */
[----:B------:R-:W-:Y:S01]  /*d7b0*/  IMAD.MOV.U32 R44, RZ, RZ, RZ ;  /* 0x000000ffff2c7224 */ /* 0x000fe200078e00ff */
[----:B------:R-:W-:-:S04]  /*d7c0*/  LOP3.LUT R57, R144, R87, R131, 0x60, !PT ;  /* 0x0000005790397212 */ /* 0x000fc800078e6083 */
[----:B------:R-:W-:Y:S02]  /*d7d0*/  LOP3.LUT R58, R58, R44, RZ, 0x3c, !PT ;  /* 0x0000002c3a3a7212 */ /* 0x000fe400078e3cff */
[----:B------:R-:W2:Y:S01]  /*d7e0*/  LDL.128 R44, [R1+0x50] ;  /* 0x00005000012c7983 */ /* 0x000ea20000100c00 */
[----:B------:R-:W-:Y:S02]  /*d7f0*/  LOP3.LUT R57, R57, R87, R131, 0x78, !PT ;  /* 0x0000005739397212 */ /* 0x000fe400078e7883 */
[----:B------:R-:W-:Y:S02]  /*d800*/  IMAD R56, R58, 0x20000000, R56 ;  /* 0x200000003a387824 */ /* 0x000fe400078e0238 */
[----:B------:R-:W-:Y:S02]  /*d810*/  IMAD.MOV.U32 R58, RZ, RZ, RZ ;  /* 0x000000ffff3a7224 */ /* 0x000fe400078e00ff */
[----:B------:R-:W-:-:S03]  /*d820*/  IMAD.U32 R57, R57, -0x80000000, RZ ;  /* 0x8000000039397824 */ /* 0x000fc600078e00ff */
[----:B------:R-:W-:Y:S01]  /*d830*/  LOP3.LUT R59, R59, R58, RZ, 0x3c, !PT ;  /* 0x0000003a3b3b7212 */ /* 0x000fe200078e3cff */
[----:B------:R-:W-:Y:S01]  /*d840*/  IMAD R57, R78, 0x40000000, R57 ;  /* 0x400000004e397824 */ /* 0x000fe200078e0239 */
[----:B------:R-:W-:-:S03]  /*d850*/  LOP3.LUT R58, R183, R105, R133, 0x60, !PT ;  /* 0x00000069b73a7212 */ /* 0x000fc600078e6085 */
[----:B------:R-:W-:Y:S01]  /*d860*/  IMAD R56, R59, 0x10000000, R56 ;  /* 0x100000003b387824 */ /* 0x000fe200078e0238 */
[----:B------:R-:W-:-:S05]  /*d870*/  LOP3.LUT R58, R58, R105, R133, 0x78, !PT ;  /* 0x000000693a3a7212 */ /* 0x000fca00078e7885 */
[----:B------:R-:W-:Y:S02]  /*d880*/  IMAD R57, R58, 0x20000000, R57 ;  /* 0x200000003a397824 */ /* 0x000fe400078e0239 */
[----:B------:R-:W-:-:S05]  /*d890*/  IMAD.MOV.U32 R58, RZ, RZ, RZ ;  /* 0x000000ffff3a7224 */ /* 0x000fca00078e00ff */
[----:B----4-:R-:W-:Y:S02]  /*d8a0*/  LOP3.LUT R48, R48, R58, RZ, 0x3c, !PT ;  /* 0x0000003a30307212 */ /* 0x010fe400078e3cff */
[----:B------:R-:W-:-:S03]  /*d8b0*/  LOP3.LUT R58, R184, R106, R134, 0x60, !PT ;  /* 0x0000006ab83a7212 */ /* 0x000fc600078e6086 */
[----:B------:R-:W-:Y:S01]  /*d8c0*/  IMAD R78, R48, 0x8000000, R56 ;  /* 0x08000000304e7824 */ /* 0x000fe200078e0238 */
[----:B------:R-:W-:Y:S01]  /*d8d0*/  LOP3.LUT R58, R58, R106, R134, 0x78, !PT ;  /* 0x0000006a3a3a7212 */ /* 0x000fe200078e7886 */
[----:B------:R-:W-:-:S04]  /*d8e0*/  IMAD.MOV.U32 R48, RZ, RZ, RZ ;  /* 0x000000ffff307224 */ /* 0x000fc800078e00ff */
[----:B------:R-:W-:Y:S01]  /*d8f0*/  IMAD R79, R58, 0x10000000, R57 ;  /* 0x100000003a4f7824 */ /* 0x000fe200078e0239 */
[----:B------:R-:W-:Y:S01]  /*d900*/  LOP3.LUT R49, R49, R48, RZ, 0x3c, !PT ;  /* 0x0000003031317212 */ /* 0x000fe200078e3cff */
[----:B------:R-:W4:Y:S01]  /*d910*/  LDL.128 R56, [R1+0x60] ;  /* 0x0000600001387983 */ /* 0x000f220000100c00 */
[----:B------:R-:W-:-:S04]  /*d920*/  LOP3.LUT R48, R185, R107, R135, 0x60, !PT ;  /* 0x0000006bb9307212 */ /* 0x000fc800078e6087 */
[----:B------:R-:W-:Y:S01]  /*d930*/  LOP3.LUT R48, R48, R107, R135, 0x78, !PT ;  /* 0x0000006b30307212 */ /* 0x000fe200078e7887 */
[----:B------:R-:W-:-:S04]  /*d940*/  IMAD R49, R49, 0x4000000, R78 ;  /* 0x0400000031317824 */ /* 0x000fc800078e024e */
[----:B------:R-:W-:Y:S01]  /*d950*/  IMAD R48, R48, 0x8000000, R79 ;  /* 0x0800000030307824 */ /* 0x000fe200078e024f */
[----:B------:R-:W-:-:S06]  /*d960*/  CS2R R78, SRZ ;  /* 0x00000000004e7805 */ /* 0x000fcc000001ff00 */
[----:B------:R-:W-:Y:S02]  /*d970*/  LOP3.LUT R50, R50, R78, RZ, 0x3c, !PT ;  /* 0x0000004e32327212 */ /* 0x000fe400078e3cff */
[----:B------:R-:W-:-:S03]  /*d980*/  LOP3.LUT R78, R186, R108, R136, 0x60, !PT ;  /* 0x0000006cba4e7212 */ /* 0x000fc600078e6088 */
[----:B------:R-:W-:Y:S02]  /*d990*/  IMAD R49, R50, 0x2000000, R49 ;  /* 0x0200000032317824 */ /* 0x000fe400078e0231 */
[----:B------:R-:W-:Y:S01]  /*d9a0*/  IMAD.MOV.U32 R50, RZ, RZ, RZ ;  /* 0x000000ffff327224 */ /* 0x000fe200078e00ff */
[----:B------:R-:W-:-:S04]  /*d9b0*/  LOP3.LUT R78, R78, R108, R136, 0x78, !PT ;  /* 0x0000006c4e4e7212 */ /* 0x000fc800078e7888 */
[----:B------:R-:W-:Y:S02]  /*d9c0*/  LOP3.LUT R51, R51, R50, RZ, 0x3c, !PT ;  /* 0x0000003233337212 */ /* 0x000fe400078e3cff */
[----:B------:R-:W-:Y:S01]  /*d9d0*/  LOP3.LUT R50, R187, R109, R137, 0x60, !PT ;  /* 0x0000006dbb327212 */ /* 0x000fe200078e6089 */
[----:B------:R-:W-:-:S03]  /*d9e0*/  IMAD R48, R78, 0x4000000, R48 ;  /* 0x040000004e307824 */ /* 0x000fc600078e0230 */
[----:B------:R-:W-:-:S05]  /*d9f0*/  LOP3.LUT R50, R50, R109, R137, 0x78, !PT ;  /* 0x0000006d32327212 */ /* 0x000fca00078e7889 */
[----:B------:R-:W-:Y:S02]  /*da00*/  IMAD R48, R50, 0x2000000, R48 ;  /* 0x0200000032307824 */ /* 0x000fe400078e0230 */
[----:B------:R-:W-:-:S05]  /*da10*/  IMAD.MOV.U32 R50, RZ, RZ, RZ ;  /* 0x000000ffff327224 */ /* 0x000fca00078e00ff */
[----:B---3--:R-:W-:Y:S02]  /*da20*/  LOP3.LUT R32, R32, R50, RZ, 0x3c, !PT ;  /* 0x0000003220207212 */ /* 0x008fe400078e3cff */
[----:B------:R-:W-:Y:S01]  /*da30*/  LOP3.LUT R50, R188, R110, R138, 0x60, !PT ;  /* 0x0000006ebc327212 */ /* 0x000fe200078e608a */
[----:B------:R-:W-:-:S03]  /*da40*/  IMAD R49, R51, 0x1000000, R49 ;  /* 0x0100000033317824 */ /* 0x000fc600078e0231 */
[----:B------:R-:W-:Y:S01]  /*da50*/  LOP3.LUT R50, R50, R110, R138, 0x78, !PT ;  /* 0x0000006e32327212 */ /* 0x000fe200078e788a */
[----:B------:R-:W-:-:S04]  /*da60*/  IMAD R32, R32, 0x800000, R49 ;  /* 0x0080000020207824 */ /* 0x000fc800078e0231 */
[----:B------:R-:W-:Y:S02]  /*da70*/  IMAD R78, R50, 0x1000000, R48 ;  /* 0x01000000324e7824 */ /* 0x000fe400078e0230 */
[----:B------:R-:W3:Y:S01]  /*da80*/  LDL.128 R48, [R1+0x70] ;  /* 0x0000700001307983 */ /* 0x000ee20000100c00 */
[----:B------:R-:W-:-:S05]  /*da90*/  LOP3.LUT R33, R33, R79, RZ, 0x3c, !PT ;  /* 0x0000004f21217212 */ /* 0x000fca00078e3cff */
[----:B------:R-:W-:Y:S02]  /*daa0*/  IMAD R32, R33, 0x400000, R32 ;  /* 0x0040000021207824 */ /* 0x000fe400078e0220 */
[----:B------:R-:W-:Y:S01]  /*dab0*/  IMAD.MOV.U32 R33, RZ, RZ, RZ ;  /* 0x000000ffff217224 */ /* 0x000fe200078e00ff */
[----:B------:R-:W-:-:S04]  /*dac0*/  LOP3.LUT R79, R189, R111, R139, 0x60, !PT ;  /* 0x0000006fbd4f7212 */ /* 0x000fc800078e608b */
[----:B------:R-:W-:Y:S02]  /*dad0*/  LOP3.LUT R34, R34, R33, RZ, 0x3c, !PT ;  /* 0x0000002122227212 */ /* 0x000fe400078e3cff */
[----:B------:R-:W-:-:S03]  /*dae0*/  LOP3.LUT R79, R79, R111, R139, 0x78, !PT ;  /* 0x0000006f4f4f7212 */ /* 0x000fc600078e788b */
[----:B------:R-:W-:Y:S02]  /*daf0*/  IMAD R32, R34, 0x200000, R32 ;  /* 0x0020000022207824 */ /* 0x000fe400078e0220 */
[----:B------:R-:W-:Y:S01]  /*db00*/  IMAD.MOV.U32 R34, RZ, RZ, RZ ;  /* 0x000000ffff227224 */ /* 0x000fe200078e00ff */
[----:B------:R-:W-:Y:S01]  /*db10*/  LOP3.LUT R33, R190, R112, R140, 0x60, !PT ;  /* 0x00000070be217212 */ /* 0x000fe200078e608c */
[----:B------:R-:W-:-:S03]  /*db20*/  IMAD R78, R79, 0x800000, R78 ;  /* 0x008000004f4e7824 */ /* 0x000fc600078e024e */
[----:B------:R-:W-:Y:S02]  /*db30*/  LOP3.LUT R35, R35, R34, RZ, 0x3c, !PT ;  /* 0x0000002223237212 */ /* 0x000fe400078e3cff */
[----:B------:R-:W-:Y:S02]  /*db40*/  LOP3.LUT R33, R33, R112, R140, 0x78, !PT ;  /* 0x0000007021217212 */ /* 0x000fe400078e788c */
[----:B------:R-:W-:-:S03]  /*db50*/  LOP3.LUT R34, R191, R113, R141, 0x60, !PT ;  /* 0x00000071bf227212 */ /* 0x000fc600078e608d */
[----:B------:R-:W-:Y:S01]  /*db60*/  IMAD R33, R33, 0x400000, R78 ;  /* 0x0040000021217824 */ /* 0x000fe200078e024e */
[----:B------:R-:W-:-:S05]  /*db70*/  LOP3.LUT R34, R34, R113, R141, 0x78, !PT ;  /* 0x0000007122227212 */ /* 0x000fca00078e788d */
[----:B------:R-:W-:Y:S02]  /*db80*/  IMAD R33, R34, 0x200000, R33 ;  /* 0x0020000022217824 */ /* 0x000fe400078e0221 */
[----:B------:R-:W-:Y:S02]  /*db90*/  IMAD.MOV.U32 R34, RZ, RZ, RZ ;  /* 0x000000ffff227224 */ /* 0x000fe400078e00ff */
[----:B------:R-:W-:-:S03]  /*dba0*/  IMAD R32, R35, 0x100000, R32 ;  /* 0x0010000023207824 */ /* 0x000fc600078e0220 */
[----:B------:R-:W-:-:S05]  /*dbb0*/  LOP3.LUT R34, R36, R34, RZ, 0x3c, !PT ;  /* 0x0000002224227212 */ /* 0x000fca00078e3cff */
[----:B------:R-:W-:Y:S02]  /*dbc0*/  IMAD R32, R34, 0x80000, R32 ;  /* 0x0008000022207824 */ /* 0x000fe400078e0220 */
[----:B------:R-:W-:-:S05]  /*dbd0*/  IMAD.MOV.U32 R34, RZ, RZ, RZ ;  /* 0x000000ffff227224 */ /* 0x000fca00078e00ff */
[----:B------:R-:W-:Y:S02]  /*dbe0*/  LOP3.LUT R34, R37, R34, RZ, 0x3c, !PT ;  /* 0x0000002225227212 */ /* 0x000fe400078e3cff */
[----:B------:R-:W-:-:S03]  /*dbf0*/  LOP3.LUT R35, R192, R114, R142, 0x60, !PT ;  /* 0x00000072c0237212 */ /* 0x000fc600078e608e */
[----:B------:R-:W-:Y:S02]  /*dc00*/  IMAD R32, R34, 0x40000, R32 ;  /* 0x0004000022207824 */ /* 0x000fe400078e0220 */
[----:B------:R-:W-:Y:S01]  /*dc10*/  IMAD.MOV.U32 R34, RZ, RZ, RZ ;  /* 0x000000ffff227224 */ /* 0x000fe200078e00ff */
[----:B------:R-:W-:-:S04]  /*dc20*/  LOP3.LUT R35, R35, R114, R142, 0x78, !PT ;  /* 0x0000007223237212 */ /* 0x000fc800078e788e */
[----:B------:R-:W-:Y:S01]  /*dc30*/  LOP3.LUT R34, R38, R34, RZ, 0x3c, !PT ;  /* 0x0000002226227212 */ /* 0x000fe200078e3cff */
[----:B------:R-:W-:Y:S01]  /*dc40*/  IMAD R33, R35, 0x100000, R33 ;  /* 0x0010000023217824 */ /* 0x000fe200078e0221 */
        /* <DEDUP_REMOVED lines=25> */
[----:B------:R-:W-:Y:S01]  /*dde0*/  IMAD R32, R34, 0x2000, R32 ;  /* 0x0000200022207824 */ /* 0x000fe200078e0220 */
[----:B------:R-:W-:Y:S01]  /*ddf0*/  LOP3.LUT R35, R35, R119, R148, 0x78, !PT ;  /* 0x0000007723237212 */ /* 0x000fe200078e7894 */
[----:B------:R-:W-:-:S04]  /*de00*/  IMAD.MOV.U32 R34, RZ, RZ, RZ ;  /* 0x000000ffff227224 */ /* 0x000fc800078e00ff */
[----:B------:R-:W-:Y:S01]  /*de10*/  IMAD R33, R35, 0x8000, R33 ;  /* 0x0000800023217824 */ /* 0x000fe200078e0221 */
[----:B------:R-:W-:Y:S02]  /*de20*/  LOP3.LUT R34, R43, R34, RZ, 0x3c, !PT ;  /* 0x000000222b227212 */ /* 0x000fe400078e3cff */
[----:B------:R-:W-:-:S03]  /*de30*/  LOP3.LUT R35, R198, R120, R149, 0x60, !PT ;  /* 0x00000078c6237212 */ /* 0x000fc600078e6095 */
[----:B------:R-:W-:Y:S01]  /*de40*/  IMAD R32, R34, 0x1000, R32 ;  /* 0x0000100022207824 */ /* 0x000fe200078e0220 */
[----:B------:R-:W-:Y:S01]  /*de50*/  LOP3.LUT R35, R35, R120, R149, 0x78, !PT ;  /* 0x0000007823237212 */ /* 0x000fe200078e7895 */
[----:B------:R-:W-:-:S04]  /*de60*/  IMAD.MOV.U32 R34, RZ, RZ, RZ ;  /* 0x000000ffff227224 */ /* 0x000fc800078e00ff */
[----:B------:R-:W-:Y:S01]  /*de70*/  IMAD R33, R35, 0x4000, R33 ;  /* 0x0000400023217824 */ /* 0x000fe200078e0221 */
[----:B------:R-:W-:-:S04]  /*de80*/  LOP3.LUT R35, R199, R121, R213, 0x60, !PT ;  /* 0x00000079c7237212 */ /* 0x000fc800078e60d5 */
[----:B------:R-:W-:-:S05]  /*de90*/  LOP3.LUT R35, R35, R121, R213, 0x78, !PT ;  /* 0x0000007923237212 */ /* 0x000fca00078e78d5 */
[----:B------:R-:W-:Y:S01]  /*dea0*/  IMAD R33, R35, 0x2000, R33 ;  /* 0x0000200023217824 */ /* 0x000fe200078e0221 */
[----:B------:R-:W-:-:S04]  /*deb0*/  LOP3.LUT R35, R200, R122, R214, 0x60, !PT ;  /* 0x0000007ac8237212 */ /* 0x000fc800078e60d6 */
[----:B------:R-:W-:-:S05]  /*dec0*/  LOP3.LUT R35, R35, R122, R214, 0x78, !PT ;  /* 0x0000007a23237212 */ /* 0x000fca00078e78d6 */
[----:B------:R-:W-:Y:S01]  /*ded0*/  IMAD R33, R35, 0x1000, R33 ;  /* 0x0000100023217824 */ /* 0x000fe200078e0221 */
[----:B------:R-:W-:-:S04]  /*dee0*/  LOP3.LUT R35, R201, R123, R215, 0x60, !PT ;  /* 0x0000007bc9237212 */ /* 0x000fc800078e60d7 */
[----:B------:R-:W-:Y:S02]  /*def0*/  LOP3.LUT R35, R35, R123, R215, 0x78, !PT ;  /* 0x0000007b23237212 */ /* 0x000fe400078e78d7 */
[----:B--2---:R-:W-:-:S05]  /*df00*/  LOP3.LUT R34, R44, R34, RZ, 0x3c, !PT ;  /* 0x000000222c227212 */ /* 0x004fca00078e3cff */
[----:B------:R-:W-:Y:S02]  /*df10*/  IMAD R32, R34, 0x800, R32 ;  /* 0x0000080022207824 */ /* 0x000fe400078e0220 */
[----:B------:R-:W-:-:S05]  /*df20*/  IMAD.MOV.U32 R34, RZ, RZ, RZ ;  /* 0x000000ffff227224 */ /* 0x000fca00078e00ff */
[----:B------:R-:W-:-:S05]  /*df30*/  LOP3.LUT R34, R45, R34, RZ, 0x3c, !PT ;  /* 0x000000222d227212 */ /* 0x000fca00078e3cff */
[----:B------:R-:W-:Y:S02]  /*df40*/  IMAD R32, R34, 0x400, R32 ;  /* 0x0000040022207824 */ /* 0x000fe400078e0220 */
[----:B------:R-:W-:-:S05]  /*df50*/  IMAD.MOV.U32 R34, RZ, RZ, RZ ;  /* 0x000000ffff227224 */ /* 0x000fca00078e00ff */
[----:B------:R-:W-:Y:S01]  /*df60*/  LOP3.LUT R34, R46, R34, RZ, 0x3c, !PT ;  /* 0x000000222e227212 */ /* 0x000fe200078e3cff */
[----:B------:R-:W-:-:S04]  /*df70*/  IMAD R33, R35, 0x800, R33 ;  /* 0x0000080023217824 */ /* 0x000fc800078e0221 */
[----:B------:R-:W-:Y:S02]  /*df80*/  IMAD R32, R34, 0x200, R32 ;  /* 0x0000020022207824 */ /* 0x000fe400078e0220 */
[----:B------:R-:W-:Y:S01]  /*df90*/  IMAD.MOV.U32 R34, RZ, RZ, RZ ;  /* 0x000000ffff227224 */ /* 0x000fe200078e00ff */
[----:B------:R-:W-:-:S04]  /*dfa0*/  LOP3.LUT R35, R202, R124, R216, 0x60, !PT ;  /* 0x0000007cca237212 */ /* 0x000fc800078e60d8 */
[----:B------:R-:W-:Y:S02]  /*dfb0*/  LOP3.LUT R34, R47, R34, RZ, 0x3c, !PT ;  /* 0x000000222f227212 */ /* 0x000fe400078e3cff */
[----:B------:R-:W-:-:S03]  /*dfc0*/  LOP3.LUT R35, R35, R124, R216, 0x78, !PT ;  /* 0x0000007c23237212 */ /* 0x000fc600078e78d8 */
[----:B------:R-:W-:Y:S02]  /*dfd0*/  IMAD R32, R34, 0x100, R32 ;  /* 0x0000010022207824 */ /* 0x000fe400078e0220 */
[----:B------:R-:W-:Y:S02]  /*dfe0*/  IMAD.MOV.U32 R34, RZ, RZ, RZ ;  /* 0x000000ffff227224 */ /* 0x000fe400078e00ff */
[----:B------:R-:W-:Y:S01]  /*dff0*/  IMAD R33, R35, 0x400, R33 ;  /* 0x0000040023217824 */ /* 0x000fe200078e0221 */
[-CC-:B------:R-:W-:Y:S02]  /*e000*/  LOP3.LUT R35, R203, R125.reuse, R217.reuse, 0x60, !PT ;  /* 0x0000007dcb237212 */ /* 0x180fe400078e60d9 */
[----:B----4-:R-:W-:Y:S02]  /*e010*/  LOP3.LUT R34, R56, R34, RZ, 0x3c, !PT ;  /* 0x0000002238227212 */ /* 0x010fe400078e3cff */
[----:B------:R-:W-:-:S03]  /*e020*/  LOP3.LUT R35, R35, R125, R217, 0x78, !PT ;  /* 0x0000007d23237212 */ /* 0x000fc600078e78d9 */
[----:B------:R-:W-:Y:S02]  /*e030*/  IMAD R32, R34, 0x80, R32 ;  /* 0x0000008022207824 */ /* 0x000fe400078e0220 */
[----:B------:R-:W-:Y:S01]  /*e040*/  IMAD R33, R35, 0x200, R33 ;  /* 0x0000020023217824 */ /* 0x000fe200078e0221 */
[----:B------:R-:W-:Y:S01]  /*e050*/  LOP3.LUT R35, R204, R126, R218, 0x60, !PT ;  /* 0x0000007ecc237212 */ /* 0x000fe200078e60da */
[----:B------:R-:W-:-:S03]  /*e060*/  IMAD.MOV.U32 R34, RZ, RZ, RZ ;  /* 0x000000ffff227224 */ /* 0x000fc600078e00ff */
[----:B------:R-:W-:Y:S02]  /*e070*/  LOP3.LUT R35, R35, R126, R218, 0x78, !PT ;  /* 0x0000007e23237212 */ /* 0x000fe400078e78da */
[----:B------:R-:W-:-:S03]  /*e080*/  LOP3.LUT R34, R57, R34, RZ, 0x3c, !PT ;  /* 0x0000002239227212 */ /* 0x000fc600078e3cff */
[----:B------:R-:W-:Y:S01]  /*e090*/  IMAD R33, R35, 0x100, R33 ;  /* 0x0000010023217824 */ /* 0x000fe200078e0221 */
[-CC-:B------:R-:W-:Y:S01]  /*e0a0*/  LOP3.LUT R35, R205, R127.reuse, R219.reuse, 0x60, !PT ;  /* 0x0000007fcd237212 */ /* 0x180fe200078e60db */
        /* <DEDUP_REMOVED lines=14> */
[----:B------:R-:W-:-:S05]  /*e190*/  LOP3.LUT R35, R35, R129, R221, 0x78, !PT ;  /* 0x0000008123237212 */ /* 0x000fca00078e78dd */
[----:B------:R-:W-:Y:S01]  /*e1a0*/  IMAD R33, R35, 0x20, R33 ;  /* 0x0000002023217824 */ /* 0x000fe200078e0221 */
[----:B---3--:R-:W-:Y:S02]  /*e1b0*/  LOP3.LUT R34, R48, R34, RZ, 0x3c, !PT ;  /* 0x0000002230227212 */ /* 0x008fe400078e3cff */
        /* <DEDUP_REMOVED lines=19> */
[----:B------:R-:W-:Y:S01]  /*e2f0*/  IMAD.IADD R34, R34, 0x1, R32 ;  /* 0x0000000122227824 */ /* 0x000fe200078e0220 */
[----:B------:R-:W-:Y:S02]  /*e300*/  LOP3.LUT R35, R35, R3, R225, 0x78, !PT ;  /* 0x0000000323237212 */ /* 0x000fe400078e78e1 */
[----:B------:R-:W-:-:S03]  /*e310*/  LOP3.LUT R32, R212, R84, R226, 0x60, !PT ;  /* 0x00000054d4207212 */ /* 0x000fc600078e60e2 */
[----:B------:R-:W-:Y:S01]  /*e320*/  IMAD R33, R35, 0x2, R33 ;  /* 0x0000000223217824 */ /* 0x000fe200078e0221 */
[----:B------:R-:W-:Y:S01]  /*e330*/  LOP3.LUT R32, R32, R84, R226, 0x78, !PT ;  /* 0x0000005420207212 */ /* 0x000fe200078e78e2 */
        /* <DEDUP_REMOVED lines=11> */
[----:B0-----:R-:W-:Y:S05]  /*e3f0*/  @!P0 BRA `(.L_x_63) ;  /* 0x0000000000e88947 */ /* 0x001fea0003800000 */
        /* <DEDUP_REMOVED lines=13> */
.L_x_66:
        /* <DEDUP_REMOVED lines=23> */
.L_x_65:
[----:B------:R-:W-:Y:S05]  /*e640*/  BSYNC.RECONVERGENT B3 ;  /* 0x0000000000037941 */ /* 0x000fea0003800200 */
.L_x_64:
        /* <DEDUP_REMOVED lines=17> */
.L_x_68:
[----:B------:R-:W-:Y:S05]  /*e760*/  BSYNC.RECONVERGENT B3 ;  /* 0x0000000000037941 */ /* 0x000fea0003800200 */
.L_x_67:
[----:B0-----:R-:W-:Y:S01]  /*e770*/  @P1 LOP3.LUT R32, R36, 0x1, RZ, 0xc0, !PT ;  /* 0x0000000124201812 */ /* 0x001fe200078ec0ff */
[----:B------:R-:W-:-:S05]  /*e780*/  @P1 IMAD R33, R38, 0x4, R1 ;  /* 0x0000000426211824 */ /* 0x000fca00078e0201 */
[----:B------:R2:W-:Y:S02]  /*e790*/  @P1 STL [R33], R32 ;  /* 0x0000002021001387 */ /* 0x0005e40000100800 */
.L_x_63:
[----:B------:R-:W-:Y:S05]  /*e7a0*/  BSYNC.RECONVERGENT B2 ;  /* 0x0000000000027941 */ /* 0x000fea0003800200 */
.L_x_62:
[----:B0-2--5:R-:W-:Y:S01]  /*e7b0*/  IMAD.U32 R33, R52, -0x80000000, RZ ;  /* 0x8000000034217824 */ /* 0x025fe200078e00ff */
[----:B------:R0:W5:Y:S01]  /*e7c0*/  LDL.128 R36, [R1+0x20] ;  /* 0x0000200001247983 */ /* 0x0001620000100c00 */
[----:B------:R-:W-:Y:S02]  /*e7d0*/  IMAD.U32 R32, R71, -0x80000000, RZ ;  /* 0x8000000047207824 */ /* 0x000fe400078e00ff */
[----:B------:R-:W-:Y:S01]  /*e7e0*/  IMAD R33, R53, 0x40000000, R33 ;  /* 0x4000000035217824 */ /* 0x000fe200078e0221 */
[----:B------:R0:W5:Y:S01]  /*e7f0*/  LDL.128 R40, [R1+0x30] ;  /* 0x0000300001287983 */ /* 0x0001620000100c00 */
[----:B------:R-:W-:Y:S02]  /*e800*/  IMAD R32, R72, 0x40000000, R32 ;  /* 0x4000000048207824 */ /* 0x000fe400078e0220 */
[----:B------:R-:W-:Y:S01]  /*e810*/  IMAD R33, R54, 0x20000000, R33 ;  /* 0x2000000036217824 */ /* 0x000fe200078e0221 */
[----:B------:R0:W5:Y:S01]  /*e820*/  LDL.128 R44, [R1+0x40] ;  /* 0x00004000012c7983 */ /* 0x0001620000100c00 */
[----:B------:R-:W-:-:S02]  /*e830*/  IMAD R32, R73, 0x20000000, R32 ;  /* 0x2000000049207824 */ /* 0x000fc400078e0220 */
[----:B------:R-:W-:Y:S01]  /*e840*/  IMAD R33, R55, 0x10000000, R33 ;  /* 0x1000000037217824 */ /* 0x000fe200078e0221 */
[----:B------:R0:W5:Y:S01]  /*e850*/  LDL.128 R48, [R1+0x50] ;  /* 0x0000500001307983 */ /* 0x0001620000100c00 */
[----:B------:R-:W-:Y:S02]  /*e860*/  IMAD R32, R74, 0x10000000, R32 ;  /* 0x100000004a207824 */ /* 0x000fe400078e0220 */
[----:B------:R-:W-:Y:S01]  /*e870*/  IMAD R24, R24, 0x8000000, R33 ;  /* 0x0800000018187824 */ /* 0x000fe200078e0221 */
[----:B------:R0:W5:Y:S01]  /*e880*/  LDL.128 R52, [R1] ;  /* 0x0000000001347983 */ /* 0x0001620000100c00 */
[----:B------:R-:W-:Y:S02]  /*e890*/  IMAD R32, R61, 0x8000000, R32 ;  /* 0x080000003d207824 */ /* 0x000fe400078e0220 */
[----:B------:R-:W-:Y:S02]  /*e8a0*/  IMAD R24, R25, 0x4000000, R24 ;  /* 0x0400000019187824 */ /* 0x000fe400078e0218 */
[----:B------:R-:W-:-:S02]  /*e8b0*/  IMAD R32, R62, 0x4000000, R32 ;  /* 0x040000003e207824 */ /* 0x000fc400078e0220 */
[----:B------:R-:W-:Y:S02]  /*e8c0*/  IMAD R24, R26, 0x2000000, R24 ;  /* 0x020000001a187824 */ /* 0x000fe400078e0218 */
[----:B------:R-:W-:Y:S02]  /*e8d0*/  IMAD R25, R63, 0x2000000, R32 ;  /* 0x020000003f197824 */ /* 0x000fe400078e0220 */
[----:B------:R-:W-:Y:S01]  /*e8e0*/  IMAD R24, R27, 0x1000000, R24 ;  /* 0x010000001b187824 */ /* 0x000fe200078e0218 */
[----:B------:R0:W5:Y:S01]  /*e8f0*/  LDL.128 R32, [R1+0x10] ;  /* 0x0000100001207983 */ /* 0x0001620000100c00 */
[----:B------:R-:W-:Y:S02]  /*e900*/  IMAD R25, R64, 0x1000000, R25 ;  /* 0x0100000040197824 */ /* 0x000fe400078e0219 */
[----:B------:R-:W-:Y:S02]  /*e910*/  IMAD R24, R28, 0x800000, R24 ;  /* 0x008000001c187824 */ /* 0x000fe400078e0218 */
[----:B------:R-:W-:-:S02]  /*e920*/  IMAD R25, R68, 0x800000, R25 ;  /* 0x0080000044197824 */ /* 0x000fc400078e0219 */
[----:B------:R-:W-:Y:S02]  /*e930*/  IMAD R24, R29, 0x400000, R24 ;  /* 0x004000001d187824 */ /* 0x000fe400078e0218 */
[----:B------:R-:W-:Y:S02]  /*e940*/  IMAD R25, R67, 0x400000, R25 ;  /* 0x0040000043197824 */ /* 0x000fe400078e0219 */
[----:B------:R-:W-:Y:S02]  /*e950*/  IMAD R24, R30, 0x200000, R24 ;  /* 0x002000001e187824 */ /* 0x000fe400078e0218 */
[----:B------:R-:W-:Y:S02]  /*e960*/  IMAD R25, R66, 0x200000, R25 ;  /* 0x0020000042197824 */ /* 0x000fe400078e0219 */
[----:B------:R-:W-:Y:S02]  /*e970*/  IMAD R24, R31, 0x100000, R24 ;  /* 0x001000001f187824 */ /* 0x000fe400078e0218 */
[----:B------:R-:W-:Y:S01]  /*e980*/  IMAD R25, R65, 0x100000, R25 ;  /* 0x0010000041197824 */ /* 0x000fe200078e0219 */
[----:B------:R0:W5:Y:S01]  /*e990*/  LDL.128 R28, [R1+0x70] ;  /* 0x00007000011c7983 */ /* 0x0001620000100c00 */
[----:B------:R-:W-:-:S02]  /*e9a0*/  IMAD R4, R4, 0x80000, R24 ;  /* 0x0008000004047824 */ /* 0x000fc400078e0218 */
[----:B------:R-:W-:Y:S02]  /*e9b0*/  IMAD R25, R70, 0x80000, R25 ;  /* 0x0008000046197824 */ /* 0x000fe400078e0219 */
[----:B------:R-:W-:Y:S02]  /*e9c0*/  IMAD R4, R5, 0x40000, R4 ;  /* 0x0004000005047824 */ /* 0x000fe400078e0204 */
[----:B------:R-:W-:Y:S02]  /*e9d0*/  IMAD R56, R69, 0x40000, R25 ;  /* 0x0004000045387824 */ /* 0x000fe400078e0219 */
[----:B------:R-:W-:Y:S01]  /*e9e0*/  IMAD R4, R6, 0x20000, R4 ;  /* 0x0002000006047824 */ /* 0x000fe200078e0204 */
[----:B------:R0:W5:Y:S01]  /*e9f0*/  LDL.128 R24, [R1+0x60] ;  /* 0x0000600001187983 */ /* 0x0001620000100c00 */
[----:B------:R-:W-:Y:S02]  /*ea00*/  IMAD R5, R94, 0x20000, R56 ;  /* 0x000200005e057824 */ /* 0x000fe400078e0238 */
[----:B------:R-:W-:-:S02]  /*ea10*/  IMAD R4, R7, 0x10000, R4 ;  /* 0x0001000007047824 */ /* 0x000fc400078e0204 */
        /* <DEDUP_REMOVED lines=31> */
[----:B------:R-:W-:Y:S01]  /*ec10*/  IMAD.IADD R61, R23, 0x1, R4 ;  /* 0x00000001173d7824 */ /* 0x000fe200078e0204 */
[----:B------:R0:W-:Y:S04]  /*ec20*/  STL.128 [R1], RZ ;  /* 0x000000ff01007387 */ /* 0x0001e80000100c00 */
[----:B------:R0:W-:Y:S01]  /*ec30*/  STL.128 [R1+0x10], RZ ;  /* 0x000010ff01007387 */ /* 0x0001e20000100c00 */
[----:B------:R-:W-:-:S03]  /*ec40*/  IADD3 R5, PT, PT, R61, R80, R5 ;  /* 0x000000503d057210 */ /* 0x000fc60007ffe005 */
        /* <DEDUP_REMOVED lines=22> */
.L_x_73:
        /* <DEDUP_REMOVED lines=23> */
.L_x_72:
[----:B------:R-:W-:Y:S05]  /*ef20*/  BSYNC.RECONVERGENT B3 ;  /* 0x0000000000037941 */ /* 0x000fea0003800200 */
.L_x_71:
        /* <DEDUP_REMOVED lines=17> */
.L_x_75:
[----:B------:R-:W-:Y:S05]  /*f040*/  BSYNC.RECONVERGENT B3 ;  /* 0x0000000000037941 */ /* 0x000fea0003800200 */
.L_x_74:
[----:B0-----:R-:W-:Y:S01]  /*f050*/  @P1 LOP3.LUT R4, R8, 0x1, RZ, 0xc0, !PT ;  /* 0x0000000108041812 */ /* 0x001fe200078ec0ff */
[----:B------:R-:W-:-:S05]  /*f060*/  @P1 IMAD R5, R10, 0x4, R1 ;  /* 0x000000040a051824 */ /* 0x000fca00078e0201 */
[----:B------:R2:W-:Y:S02]  /*f070*/  @P1 STL [R5], R4 ;  /* 0x0000000405001387 */ /* 0x0005e40000100800 */
.L_x_70:
[----:B------:R-:W-:Y:S05]  /*f080*/  BSYNC.RECONVERGENT B2 ;  /* 0x0000000000027941 */ /* 0x000fea0003800200 */
.L_x_69:
[----:B0-2--5:R-:W-:Y:S01]  /*f090*/  IMAD.U32 R4, R52, -0x80000000, RZ ;  /* 0x8000000034047824 */ /* 0x025fe200078e00ff */
[----:B------:R0:W5:Y:S03]  /*f0a0*/  LDL.128 R92, [R1] ;  /* 0x00000000015c7983 */ /* 0x0001660000100c00 */
[----:B------:R-:W-:Y:S01]  /*f0b0*/  IMAD R4, R53, 0x40000000, R4 ;  /* 0x4000000035047824 */ /* 0x000fe200078e0204 */
[----:B------:R0:W5:Y:S03]  /*f0c0*/  LDL.128 R56, [R1+0x10] ;  /* 0x0000100001387983 */ /* 0x0001660000100c00 */
        /* <DEDUP_REMOVED lines=35> */
[----:B------:R-:W-:Y:S01]  /*f300*/  IMAD R26, R30, 0x2, R26 ;  /* 0x000000021e1a7824 */ /* 0x000fe200078e021a */
[----:B------:R0:W-:Y:S04]  /*f310*/  STL.128 [R1+0x10], RZ ;  /* 0x000010ff01007387 */ /* 0x0001e80000100c00 */
[----:B------:R0:W-:Y:S01]  /*f320*/  STL.128 [R1+0x20], RZ ;  /* 0x000020ff01007387 */ /* 0x0001e20000100c00 */
[----:B------:R-:W-:-:S03]  /*f330*/  IADD3 R26, PT, PT, R61, R31, R26 ;  /* 0x0000001f3d1a7210 */ /* 0x000fc60007ffe01a */
        /* <DEDUP_REMOVED lines=21> */
.L_x_80:
        /* <DEDUP_REMOVED lines=23> */
.L_x_79:
[----:B------:R-:W-:Y:S05]  /*f600*/  BSYNC.RECONVERGENT B3 ;  /* 0x0000000000037941 */ /* 0x000fea0003800200 */
.L_x_78:
        /* <DEDUP_REMOVED lines=17> */
.L_x_82:
[----:B------:R-:W-:Y:S05]  /*f720*/  BSYNC.RECONVERGENT B3 ;  /* 0x0000000000037941 */ /* 0x000fea0003800200 */
.L_x_81:
[----:B0-----:R-:W-:Y:S01]  /*f730*/  @P1 LOP3.LUT R24, R28, 0x1, RZ, 0xc0, !PT ;  /* 0x000000011c181812 */ /* 0x001fe200078ec0ff */
[----:B------:R-:W-:-:S05]  /*f740*/  @P1 IMAD R25, R30, 0x4, R1 ;  /* 0x000000041e191824 */ /* 0x000fca00078e0201 */
[----:B------:R2:W-:Y:S02]  /*f750*/  @P1 STL [R25], R24 ;  /* 0x0000001819001387 */ /* 0x0005e40000100800 */
.L_x_77:
[----:B------:R-:W-:Y:S05]  /*f760*/  BSYNC.RECONVERGENT B2 ;  /* 0x0000000000027941 */ /* 0x000fea0003800200 */
.L_x_76:
[----:B------:R3:W5:Y:S04]  /*f770*/  LDL.128 R88, [R1] ;  /* 0x0000000001587983 */ /* 0x0007680000100c00 */
[----:B------:R3:W5:Y:S04]  /*f780*/  LDL.128 R48, [R1+0x10] ;  /* 0x0000100001307983 */ /* 0x0007680000100c00 */
[----:B------:R3:W5:Y:S04]  /*f790*/  LDL.128 R44, [R1+0x20] ;  /* 0x00002000012c7983 */ /* 0x0007680000100c00 */
[----:B------:R3:W5:Y:S04]  /*f7a0*/  LDL.128 R40, [R1+0x30] ;  /* 0x0000300001287983 */ /* 0x0007680000100c00 */
[----:B------:R3:W5:Y:S04]  /*f7b0*/  LDL.128 R36, [R1+0x40] ;  /* 0x0000400001247983 */ /* 0x0007680000100c00 */
[----:B0-----:R3:W5:Y:S04]  /*f7c0*/  LDL.128 R32, [R1+0x50] ;  /* 0x0000500001207983 */ /* 0x0017680000100c00 */
[----:B------:R3:W5:Y:S04]  /*f7d0*/  LDL.128 R28, [R1+0x60] ;  /* 0x00006000011c7983 */ /* 0x0007680000100c00 */
[----:B--2---:R3:W5:Y:S01]  /*f7e0*/  LDL.128 R24, [R1+0x70] ;  /* 0x0000700001187983 */ /* 0x0047620000100c00 */
[----:B------:R-:W-:-:S05]  /*f7f0*/  VIADD R85, R85, 0x1 ;  /* 0x0000000155557836 */ /* 0x000fca0000000000 */
[----:B------:R-:W-:-:S13]  /*f800*/  ISETP.NE.AND P0, PT, R85, 0x40, PT ;  /* 0x000000405500780c */ /* 0x000fda0003f05270 */
[----:B---3--:R-:W-:Y:S05]  /*f810*/  @P0 BRA `(.L_x_83) ;  /* 0xffffffa800040947 */ /* 0x008fea000383ffff */
[----:B------:R-:W-:Y:S05]  /*f820*/  BSYNC.RECONVERGENT B1 ;  /* 0x0000000000017941 */ /* 0x000fea0003800200 */
.L_x_36:
[----:B------:R-:W2:Y:S04]  /*f830*/  LDL.LU R61, [R1+0x35f0] ;  /* 0x0035f000013d7983 */ /* 0x000ea80000300800 */
[----:B------:R-:W3:Y:S04]  /*f840*/  LDL.LU R70, [R1+0x35f4] ;  /* 0x0035f40001467983 */ /* 0x000ee80000300800 */
[----:B------:R-:W4:Y:S04]  /*f850*/  LDL.LU R69, [R1+0x35f8] ;  /* 0x0035f80001457983 */ /* 0x000f280000300800 */
        /* <DEDUP_REMOVED lines=8> */
[----:B------:R-:W4:Y:S01]  /*f8e0*/  LDL.LU R63, [R1+0x363c] ;  /* 0x00363c00013f7983 */ /* 0x000f220000300800 */
[----:B-----5:R-:W-:-:S03]  /*f8f0*/  IMAD.U32 R62, R88, -0x80000000, RZ ;  /* 0x80000000583e7824 */ /* 0x020fc600078e00ff */
[----:B------:R-:W4:Y:S01]  /*f900*/  LDL.LU R72, [R1+0x3650] ;  /* 0x0036500001487983 */ /* 0x000f220000300800 */
[----:B------:R-:W-:-:S03]  /*f910*/  IMAD R62, R89, 0x40000000, R62 ;  /* 0x40000000593e7824 */ /* 0x000fc600078e023e */
[----:B------:R-:W4:Y:S01]  /*f920*/  LDL.LU R71, [R1+0x3654] ;  /* 0x0036540001477983 */ /* 0x000f220000300800 */
[----:B------:R-:W-:-:S04]  /*f930*/  IMAD R62, R90, 0x20000000, R62 ;  /* 0x200000005a3e7824 */ /* 0x000fc800078e023e */
[----:B------:R-:W-:-:S04]  /*f940*/  IMAD R62, R91, 0x10000000, R62 ;  /* 0x100000005b3e7824 */ /* 0x000fc800078e023e */
[----:B------:R-:W-:Y:S02]  /*f950*/  IMAD R48, R48, 0x8000000, R62 ;  /* 0x0800000030307824 */ /* 0x000fe400078e023e */
[----:B------:R-:W4:Y:S02]  /*f960*/  LDL.LU R62, [R1+0x3688] ;  /* 0x00368800013e7983 */ /* 0x000f240000300800 */
[----:B------:R-:W-:-:S04]  /*f970*/  IMAD R48, R49, 0x4000000, R48 ;  /* 0x0400000031307824 */ /* 0x000fc800078e0230 */
[----:B------:R-:W-:Y:S02]  /*f980*/  IMAD R48, R50, 0x2000000, R48 ;  /* 0x0200000032307824 */ /* 0x000fe400078e0230 */
[----:B------:R-:W4:Y:S02]  /*f990*/  LDL.LU R50, [R1+0x3694] ;  /* 0x0036940001327983 */ /* 0x000f240000300800 */
[----:B------:R-:W-:Y:S02]  /*f9a0*/  IMAD R48, R51, 0x1000000, R48 ;  /* 0x0100000033307824 */ /* 0x000fe400078e0230 */
[----:B------:R-:W4:Y:S02]  /*f9b0*/  LDL.LU R51, [R1+0x3690] ;  /* 0x0036900001337983 */ /* 0x000f240000300800 */
[----:B------:R-:W-:Y:S02]  /*f9c0*/  IMAD R44, R44, 0x800000, R48 ;  /* 0x008000002c2c7824 */ /* 0x000fe400078e0230 */
[----:B------:R-:W4:Y:S02]  /*f9d0*/  LDL.LU R48, [R1+0x369c] ;  /* 0x00369c0001307983 */ /* 0x000f240000300800 */
[----:B------:R-:W-:-:S04]  /*f9e0*/  IMAD R44, R45, 0x400000, R44 ;  /* 0x004000002d2c7824 */ /* 0x000fc800078e022c */
        /* <DEDUP_REMOVED lines=13> */
[----:B------:R-:W4:Y:S01]  /*fac0*/  LDL.LU R38, [R1+0x3910] ;  /* 0x0039100001267983 */ /* 0x000f220000300800 */
[----:B--2---:R-:W-:-:S04]  /*fad0*/  IMAD.U32 R61, R61, -0x80000000, RZ ;  /* 0x800000003d3d7824 */ /* 0x004fc800078e00ff */
[----:B---3--:R-:W-:Y:S02]  /*fae0*/  IMAD R61, R70, 0x40000000, R61 ;  /* 0x40000000463d7824 */ /* 0x008fe400078e023d */
[----:B------:R-:W2:Y:S02]  /*faf0*/  LDL.LU R70, [R1+0x3658] ;  /* 0x0036580001467983 */ /* 0x000ea40000300800 */
[----:B----4-:R-:W-:Y:S02]  /*fb00*/  IMAD R61, R69, 0x20000000, R61 ;  /* 0x20000000453d7824 */ /* 0x010fe400078e023d */
[----:B------:R-:W3:Y:S02]  /*fb10*/  LDL.LU R69, [R1+0x365c] ;  /* 0x00365c0001457983 */ /* 0x000ee40000300800 */
[----:B------:R-:W-:Y:S02]  /*fb20*/  IMAD R61, R68, 0x10000000, R61 ;  /* 0x10000000443d7824 */ /* 0x000fe400078e023d */
[----:B------:R-:W4:Y:S02]  /*fb30*/  LDL.LU R68, [R1+0x3670] ;  /* 0x0036700001447983 */ /* 0x000f240000300800 */
[----:B------:R-:W-:-:S02]  /*fb40*/  IMAD R61, R67, 0x8000000, R61 ;  /* 0x08000000433d7824 */ /* 0x000fc400078e023d */
[----:B------:R-:W4:Y:S02]  /*fb50*/  LDL.LU R67, [R1+0x3674] ;  /* 0x0036740001437983 */ /* 0x000f240000300800 */
[----:B------:R-:W-:Y:S02]  /*fb60*/  IMAD R61, R66, 0x4000000, R61 ;  /* 0x04000000423d7824 */ /* 0x000fe400078e023d */
[----:B------:R-:W4:Y:S02]  /*fb70*/  LDL.LU R66, [R1+0x3678] ;  /* 0x0036780001427983 */ /* 0x000f240000300800 */
[----:B------:R-:W-:Y:S02]  /*fb80*/  IMAD R49, R65, 0x2000000, R61 ;  /* 0x0200000041317824 */ /* 0x000fe400078e023d */
[----:B------:R-:W4:Y:S02]  /*fb90*/  LDL.LU R65, [R1+0x367c] ;  /* 0x00367c0001417983 */ /* 0x000f240000300800 */
[----:B------:R-:W-:-:S02]  /*fba0*/  IMAD R49, R64, 0x1000000, R49 ;  /* 0x0100000040317824 */ /* 0x000fc400078e0231 */
[----:B------:R-:W4:Y:S02]  /*fbb0*/  LDL.LU R64, [R1+0x3680] ;  /* 0x0036800001407983 */ /* 0x000f240000300800 */
[----:B------:R-:W-:Y:S02]  /*fbc0*/  IMAD R49, R75, 0x800000, R49 ;  /* 0x008000004b317824 */ /* 0x000fe400078e0231 */
[----:B------:R-:W4:Y:S02]  /*fbd0*/  LDL.LU R61, [R1+0x368c] ;  /* 0x00368c00013d7983 */ /* 0x000f240000300800 */
[----:B------:R-:W-:-:S04]  /*fbe0*/  IMAD R49, R74, 0x400000, R49 ;  /* 0x004000004a317824 */ /* 0x000fc800078e0231 */
[----:B------:R-:W-:Y:S02]  /*fbf0*/  IMAD R45, R73, 0x200000, R49 ;  /* 0x00200000492d7824 */ /* 0x000fe400078e0231 */
[----:B------:R-:W4:Y:S02]  /*fc00*/  LDL.LU R49, [R1+0x3698] ;  /* 0x0036980001317983 */ /* 0x000f240000300800 */
[----:B------:R-:W-:Y:S02]  /*fc10*/  IMAD R45, R63, 0x100000, R45 ;  /* 0x001000003f2d7824 */ /* 0x000fe400078e022d */
[----:B------:R-:W4:Y:S02]  /*fc20*/  LDL.LU R63, [R1+0x3684] ;  /* 0x00368400013f7983 */ /* 0x000f240000300800 */
[----:B------:R-:W-:-:S04]  /*fc30*/  IMAD R45, R72, 0x80000, R45 ;  /* 0x00080000482d7824 */ /* 0x000fc800078e022d */
[----:B------:R-:W-:Y:S02]  /*fc40*/  IMAD R45, R71, 0x40000, R45 ;  /* 0x00040000472d7824 */ /* 0x000fe400078e022d */
        /* <DEDUP_REMOVED lines=12> */
[----:B------:R0:W-:Y:S04]  /*fd10*/  STL.128 [R1], RZ ;  /* 0x000000ff01007387 */ /* 0x0001e80000100c00 */
[----:B------:R0:W-:Y:S04]  /*fd20*/  STL.128 [R1+0x10], RZ ;  /* 0x000010ff01007387 */ /* 0x0001e80000100c00 */
[----:B------:R0:W-:Y:S04]  /*fd30*/  STL.128 [R1+0x20], RZ ;  /* 0x000020ff01007387 */ /* 0x0001e80000100c00 */
[----:B------:R0:W-:Y:S01]  /*fd40*/  STL.128 [R1+0x30], RZ ;  /* 0x000030ff01007387 */ /* 0x0001e20000100c00 */
[----:B------:R-:W-:-:S03]  /*fd50*/  VIADD R38, R38, 0x1 ;  /* 0x0000000126267836 */ /* 0x000fc60000000000 */
[----:B------:R0:W-:Y:S04]  /*fd60*/  STL.128 [R1+0x40], RZ ;  /* 0x000040ff01007387 */ /* 0x0001e80000100c00 */
[----:B------:R0:W-:Y:S04]  /*fd70*/  STL.128 [R1+0x50], RZ ;  /* 0x000050ff01007387 */ /* 0x0001e80000100c00 */
[----:B------:R0:W-:Y:S04]  /*fd80*/  STL.128 [R1+0x60], RZ ;  /* 0x000060ff01007387 */ /* 0x0001e80000100c00 */
[----:B------:R0:W-:Y:S04]  /*fd90*/  STL.64 [R1+0x70], RZ ;  /* 0x000070ff01007387 */ /* 0x0001e80000100a00 */
[----:B------:R0:W-:Y:S01]  /*fda0*/  STL [R1+0x3910], R38 ;  /* 0x0039102601007387 */ /* 0x0001e20000100800 */
[----:B------:R-:W-:Y:S01]  /*fdb0*/  BSSY.RECONVERGENT B1, `(.L_x_84) ;  /* 0x0000050000017945 */ /* 0x000fe20003800200 */
[----:B--2---:R-:W-:-:S04]  /*fdc0*/  IMAD R41, R70, 0x20000, R45 ;  /* 0x0002000046297824 */ /* 0x004fc800078e022d */
[----:B---3--:R-:W-:-:S04]  /*fdd0*/  IMAD R41, R69, 0x10000, R41 ;  /* 0x0001000045297824 */ /* 0x008fc800078e0229 */
[----:B----4-:R-:W-:-:S04]  /*fde0*/  IMAD R41, R68, 0x8000, R41 ;  /* 0x0000800044297824 */ /* 0x010fc800078e0229 */
        /* <DEDUP_REMOVED lines=15> */
[----:B------:R-:W-:-:S04]  /*fee0*/  IADD3 R24, PT, PT, R24, R27, R26 ;  /* 0x0000001b18187210 */ /* 0x000fc80007ffe01a */
[----:B------:R-:W-:-:S13]  /*fef0*/  ISETP.NE.AND P0, PT, R24, RZ, PT ;  /* 0x000000ff1800720c */ /* 0x000fda0003f05270 */
        /* <DEDUP_REMOVED lines=14> */
.L_x_88:
        /* <DEDUP_REMOVED lines=23> */
.L_x_87:
[----:B------:R-:W-:Y:S05]  /*10150*/  BSYNC.RECONVERGENT B2 ;  /* 0x0000000000027941 */ /* 0x000fea0003800200 */
.L_x_86:
[----:B------:R-:W-:Y:S05]  /*10160*/  @!P1 BRA `(.L_x_85) ;  /* 0x0000000000509947 */ /* 0x000fea0003800000 */
[C---:B0-----:R-:W-:Y:S01]  /*10170*/  LOP3.LUT R24, R29.reuse, 0x7, RZ, 0xc0, !PT ;  /* 0x000000071d187812 */ /* 0x041fe200078ec0ff */
[----:B------:R-:W-:Y:S01]  /*10180*/  BSSY.RECONVERGENT B2, `(.L_x_89) ;  /* 0x000000f000027945 */ /* 0x000fe20003800200 */
[----:B------:R-:W-:Y:S02]  /*10190*/  LOP3.LUT P1, RZ, R29, 0x2, RZ, 0xc0, !PT ;  /* 0x000000021dff7812 */ /* 0x000fe4000782c0ff */
[----:B------:R-:W-:-:S13]  /*101a0*/  ISETP.GE.U32.AND P0, PT, R24, 0x4, PT ;  /* 0x000000041800780c */ /* 0x000fda0003f06070 */
[----:B------:R-:W-:Y:S05]  /*101b0*/  @!P0 BRA `(.L_x_90) ;  /* 0x00000000002c8947 */ /* 0x000fea0003800000 */
[--C-:B------:R-:W-:Y:S02]  /*101c0*/  SHF.R.U32.HI R24, RZ, 0x1, R28.reuse ;  /* 0x00000001ff187819 */ /* 0x100fe4000001161c */
[--C-:B------:R-:W-:Y:S02]  /*101d0*/  SHF.R.U32.HI R25, RZ, 0x2, R28.reuse ;  /* 0x00000002ff197819 */ /* 0x100fe4000001161c */
[----:B------:R-:W-:Y:S01]  /*101e0*/  LOP3.LUT R27, R24, 0x1, RZ, 0xc0, !PT ;  /* 0x00000001181b7812 */ /* 0x000fe200078ec0ff */
[C---:B------:R-:W-:Y:S01]  /*101f0*/  IMAD R24, R30.reuse, 0x4, R1 ;  /* 0x000000041e187824 */ /* 0x040fe200078e0201 */
[----:B------:R-:W-:Y:S01]  /*10200*/  LOP3.LUT R26, R25, 0x1, RZ, 0xc0, !PT ;  /* 0x00000001191a7812 */ /* 0x000fe200078ec0ff */
[----:B------:R-:W-:Y:S01]  /*10210*/  VIADD R30, R30, 0xfffffffc ;  /* 0xfffffffc1e1e7836 */ /* 0x000fe20000000000 */
[----:B------:R-:W-:Y:S02]  /*10220*/  LOP3.LUT R25, R28, 0x1, RZ, 0xc0, !PT ;  /* 0x000000011c197812 */ /* 0x000fe400078ec0ff */
[----:B------:R0:W-:Y:S01]  /*10230*/  STL [R24+-0x4], R27 ;  /* 0xfffffc1b18007387 */ /* 0x0001e20000100800 */
[----:B------:R-:W-:-:S03]  /*10240*/  SHF.R.U32.HI R28, RZ, 0x4, R28 ;  /* 0x00000004ff1c7819 */ /* 0x000fc6000001161c */
[----:B------:R0:W-:Y:S04]  /*10250*/  STL [R24], R25 ;  /* 0x0000001918007387 */ /* 0x0001e80000100800 */
[----:B------:R0:W-:Y:S02]  /*10260*/  STL [R24+-0x8], R26 ;  /* 0xfffff81a18007387 */ /* 0x0001e40000100800 */
.L_x_90:
[----:B------:R-:W-:Y:S05]  /*10270*/  BSYNC.RECONVERGENT B2 ;  /* 0x0000000000027941 */ /* 0x000fea0003800200 */
.L_x_89:
[----:B0-----:R-:W-:Y:S01]  /*10280*/  @P1 LOP3.LUT R24, R28, 0x1, RZ, 0xc0, !PT ;  /* 0x000000011c181812 */ /* 0x001fe200078ec0ff */
[----:B------:R-:W-:-:S05]  /*10290*/  @P1 IMAD R25, R30, 0x4, R1 ;  /* 0x000000041e191824 */ /* 0x000fca00078e0201 */
[----:B------:R2:W-:Y:S02]  /*102a0*/  @P1 STL [R25], R24 ;  /* 0x0000001819001387 */ /* 0x0005e40000100800 */
.L_x_85:
[----:B------:R-:W-:Y:S05]  /*102b0*/  BSYNC.RECONVERGENT B1 ;  /* 0x0000000000017941 */ /* 0x000fea0003800200 */
.L_x_84:
[----:B0-2---:R-:W2:Y:S04]  /*102c0*/  LDL.LU R24, [R1+0x35c0] ;  /* 0x0035c00001187983 */ /* 0x005ea80000300800 */
[----:B------:R-:W3:Y:S04]  /*102d0*/  LDL.LU R49, [R1+0x35c4] ;  /* 0x0035c40001317983 */ /* 0x000ee80000300800 */
[----:B------:R-:W4:Y:S04]  /*102e0*/  LDL.LU R48, [R1+0x35c8] ;  /* 0x0035c80001307983 */ /* 0x000f280000300800 */
[----:B------:R-:W5:Y:S04]  /*102f0*/  LDL.LU R47, [R1+0x35cc] ;  /* 0x0035cc00012f7983 */ /* 0x000f680000300800 */
        /* <DEDUP_REMOVED lines=22> */
[----:B------:R-:W5:Y:S04]  /*10460*/  LDL.128 R72, [R1] ;  /* 0x0000000001487983 */ /* 0x000f680000100c00 */
[----:B------:R-:W5:Y:S04]  /*10470*/  LDL.128 R68, [R1+0x10] ;  /* 0x0000100001447983 */ /* 0x000f680000100c00 */
[----:B------:R-:W5:Y:S01]  /*10480*/  LDL.128 R64, [R1+0x20] ;  /* 0x0000200001407983 */ /* 0x000f620000100c00 */
[----:B--2---:R-:W-:-:S04]  /*10490*/  IMAD.U32 R24, R24, -0x80000000, RZ ;  /* 0x8000000018187824 */ /* 0x004fc800078e00ff */
[----:B---3--:R-:W-:-:S04]  /*104a0*/  IMAD R24, R49, 0x40000000, R24 ;  /* 0x4000000031187824 */ /* 0x008fc800078e0218 */
[----:B----4-:R-:W-:Y:S02]  /*104b0*/  IMAD R24, R48, 0x20000000, R24 ;  /* 0x2000000030187824 */ /* 0x010fe400078e0218 */
[----:B------:R-:W2:Y:S02]  /*104c0*/  LDL.128 R48, [R1+0x30] ;  /* 0x0000300001307983 */ /* 0x000ea40000100c00 */
[----:B-----5:R-:W-:-:S04]  /*104d0*/  IMAD R24, R47, 0x10000000, R24 ;  /* 0x100000002f187824 */ /* 0x020fc800078e0218 */
[----:B------:R-:W-:Y:S02]  /*104e0*/  IMAD R24, R30, 0x8000000, R24 ;  /* 0x080000001e187824 */ /* 0x000fe400078e0218 */
[----:B------:R-:W3:Y:S02]  /*104f0*/  LDL.LU R30, [R1+0x3668] ;  /* 0x00366800011e7983 */ /* 0x000ee40000300800 */
[----:B------:R-:W-:Y:S02]  /*10500*/  IMAD R24, R29, 0x4000000, R24 ;  /* 0x040000001d187824 */ /* 0x000fe400078e0218 */
[----:B------:R-:W4:Y:S02]  /*10510*/  LDL.LU R29, [R1+0x366c] ;  /* 0x00366c00011d7983 */ /* 0x000f240000300800 */
[----:B------:R-:W-:Y:S02]  /*10520*/  IMAD R24, R28, 0x2000000, R24 ;  /* 0x020000001c187824 */ /* 0x000fe400078e0218 */
[----:B------:R-:W5:Y:S02]  /*10530*/  LDL.LU R28, [R1+0x36b0] ;  /* 0x0036b000011c7983 */ /* 0x000f640000300800 */
[----:B------:R-:W-:-:S02]  /*10540*/  IMAD R24, R27, 0x1000000, R24 ;  /* 0x010000001b187824 */ /* 0x000fc400078e0218 */
[----:B------:R-:W2:Y:S02]  /*10550*/  LDL.LU R27, [R1+0x36b4] ;  /* 0x0036b400011b7983 */ /* 0x000ea40000300800 */
[----:B------:R-:W-:-:S04]  /*10560*/  IMAD R24, R46, 0x800000, R24 ;  /* 0x008000002e187824 */ /* 0x000fc800078e0218 */
[----:B------:R-:W-:-:S04]  /*10570*/  IMAD R24, R45, 0x400000, R24 ;  /* 0x004000002d187824 */ /* 0x000fc800078e0218 */
[----:B------:R-:W-:Y:S02]  /*10580*/  IMAD R24, R44, 0x200000, R24 ;  /* 0x002000002c187824 */ /* 0x000fe400078e0218 */
[----:B------:R-:W2:Y:S02]  /*10590*/  LDL.128 R44, [R1+0x40] ;  /* 0x00004000012c7983 */ /* 0x000ea40000100c00 */
[----:B------:R-:W-:-:S04]  /*105a0*/  IMAD R24, R43, 0x100000, R24 ;  /* 0x001000002b187824 */ /* 0x000fc800078e0218 */
[----:B------:R-:W-:-:S04]  /*105b0*/  IMAD R24, R42, 0x80000, R24 ;  /* 0x000800002a187824 */ /* 0x000fc800078e0218 */
[----:B------:R-:W-:-:S04]  /*105c0*/  IMAD R24, R41, 0x40000, R24 ;  /* 0x0004000029187824 */ /* 0x000fc800078e0218 */
[----:B------:R-:W-:Y:S02]  /*105d0*/  IMAD R24, R26, 0x20000, R24 ;  /* 0x000200001a187824 */ /* 0x000fe400078e0218 */
[----:B------:R-:W2:Y:S02]  /*105e0*/  LDL.LU R26, [R1+0x36b8] ;  /* 0x0036b800011a7983 */ /* 0x000ea40000300800 */
[----:B------:R-:W-:Y:S02]  /*105f0*/  IMAD R24, R25, 0x10000, R24 ;  /* 0x0001000019187824 */ /* 0x000fe400078e0218 */
[----:B------:R-:W2:Y:S02]  /*10600*/  LDL.LU R25, [R1+0x36bc] ;  /* 0x0036bc0001197983 */ /* 0x000ea40000300800 */
[----:B------:R-:W-:Y:S02]  /*10610*/  IMAD R24, R40, 0x8000, R24 ;  /* 0x0000800028187824 */ /* 0x000fe400078e0218 */
[----:B------:R-:W2:Y:S02]  /*10620*/  LDL.128 R40, [R1+0x50] ;  /* 0x0000500001287983 */ /* 0x000ea40000100c00 */
[----:B------:R-:W-:-:S04]  /*10630*/  IMAD R24, R39, 0x4000, R24 ;  /* 0x0000400027187824 */ /* 0x000fc800078e0218 */
        /* <DEDUP_REMOVED lines=8> */
[----:B------:R-:W2:Y:S02]  /*106c0*/  LDL.128 R32, [R1+0x70] ;  /* 0x0000700001207983 */ /* 0x000ea40000100c00 */
[----:B------:R-:W-:Y:S02]  /*106d0*/  IMAD R24, R31, 0x40, R24 ;  /* 0x000000401f187824 */ /* 0x000fe400078e0218 */
[----:B------:R0:W-:Y:S04]  /*106e0*/  STL.128 [R1], RZ ;  /* 0x000000ff01007387 */ /* 0x0001e80000100c00 */
[----:B------:R0:W-:Y:S04]  /*106f0*/  STL.128 [R1+0x10], RZ ;  /* 0x000010ff01007387 */ /* 0x0001e80000100c00 */
[----:B------:R0:W-:Y:S04]  /*10700*/  STL.128 [R1+0x20], RZ ;  /* 0x000020ff01007387 */ /* 0x0001e80000100c00 */
[----:B------:R0:W-:Y:S04]  /*10710*/  STL.128 [R1+0x30], RZ ;  /* 0x000030ff01007387 */ /* 0x0001e80000100c00 */
[----:B------:R0:W-:Y:S04]  /*10720*/  STL.128 [R1+0x40], RZ ;  /* 0x000040ff01007387 */ /* 0x0001e80000100c00 */
[----:B------:R0:W-:Y:S04]  /*10730*/  STL.128 [R1+0x50], RZ ;  /* 0x000050ff01007387 */ /* 0x0001e80000100c00 */
[----:B------:R0:W-:Y:S04]  /*10740*/  STL.128 [R1+0x60], RZ ;  /* 0x000060ff01007387 */ /* 0x0001e80000100c00 */
[----:B------:R0:W-:Y:S04]  /*10750*/  STL.64 [R1+0x70], RZ ;  /* 0x000070ff01007387 */ /* 0x0001e80000100a00 */
[----:B------:R0:W-:Y:S04]  /*10760*/  STL.128 [R1+0x3630], R64 ;  /* 0x0036304001007387 */ /* 0x0001e80000100c00 */
[----:B------:R0:W-:Y:S04]  /*10770*/  STL.128 [R1+0x3610], R68 ;  /* 0x0036104401007387 */ /* 0x0001e80000100c00 */
[----:B------:R0:W-:Y:S01]  /*10780*/  STL.128 [R1+0x35f0], R72 ;  /* 0x0035f04801007387 */ /* 0x0001e20000100c00 */
[----:B------:R-:W-:Y:S01]  /*10790*/  BSSY.RECONVERGENT B1, `(.L_x_91) ;  /* 0x0000048000017945 */ /* 0x000fe20003800200 */
[----:B---3--:R-:W-:-:S04]  /*107a0*/  IMAD R24, R30, 0x20, R24 ;  /* 0x000000201e187824 */ /* 0x008fc800078e0218 */
[----:B----4-:R-:W-:-:S04]  /*107b0*/  IMAD R24, R29, 0x10, R24 ;  /* 0x000000101d187824 */ /* 0x010fc800078e0218 */
[----:B-----5:R-:W-:-:S04]  /*107c0*/  IMAD R24, R28, 0x8, R24 ;  /* 0x000000081c187824 */ /* 0x020fc800078e0218 */
[----:B--2---:R-:W-:Y:S01]  /*107d0*/  IMAD R24, R27, 0x4, R24 ;  /* 0x000000041b187824 */ /* 0x004fe200078e0218 */
[----:B------:R0:W-:Y:S04]  /*107e0*/  STL.128 [R1+0x3650], R48 ;  /* 0x0036503001007387 */ /* 0x0001e80000100c00 */
[----:B------:R0:W-:Y:S01]  /*107f0*/  STL.128 [R1+0x3670], R44 ;  /* 0x0036702c01007387 */ /* 0x0001e20000100c00 */
[----:B------:R-:W-:-:S05]  /*10800*/  IMAD R24, R26, 0x2, R24 ;  /* 0x000000021a187824 */ /* 0x000fca00078e0218 */
[----:B------:R-:W-:Y:S01]  /*10810*/  IADD3 R24, PT, PT, R60, R25, R24 ;  /* 0x000000193c187210 */ /* 0x000fe20007ffe018 */
[----:B------:R0:W-:Y:S03]  /*10820*/  STL.128 [R1+0x3680], R40 ;  /* 0x0036802801007387 */ /* 0x0001e60000100c00 */
[----:B------:R-:W-:Y:S01]  /*10830*/  ISETP.NE.AND P0, PT, R24, RZ, PT ;  /* 0x000000ff1800720c */ /* 0x000fe20003f05270 */
[----:B------:R0:W-:Y:S04]  /*10840*/  STL.128 [R1+0x3690], R36 ;  /* 0x0036902401007387 */ /* 0x0001e80000100c00 */
[----:B------:R0:W-:Y:S08]  /*10850*/  STL.128 [R1+0x36a0], R32 ;  /* 0x0036a02001007387 */ /* 0x0001f00000100c00 */
[----:B------:R-:W-:Y:S05]  /*10860*/  @!P0 BRA `(.L_x_92) ;  /* 0x0000000000e88947 */ /* 0x000fea0003800000 */
[----:B------:R-:W-:Y:S01]  /*10870*/  IMAD.MOV.U32 R28, RZ, RZ, R24 ;  /* 0x000000ffff1c7224 */ /* 0x000fe200078e0018 */
[----:B------:R-:W-:Y:S01]  /*10880*/  BSSY.RECONVERGENT B2, `(.L_x_93) ;  /* 0x0000023000027945 */ /* 0x000fe20003800200 */
[----:B------:R-:W-:Y:S02]  /*10890*/  IMAD.MOV.U32 R30, RZ, RZ, 0x1f ;  /* 0x0000001fff1e7424 */ /* 0x000fe400078e00ff */
[----:B------:R-:W2:Y:S02]  /*108a0*/  FLO.U32 R25, R28 ;  /* 0x0000001c00197300 */ /* 0x000ea400000e0000 */
[----:B--2---:R-:W-:-:S04]  /*108b0*/  IADD3 R25, PT, PT, -R25, 0x1f, RZ ;  /* 0x0000001f19197810 */ /* 0x004fc80007ffe1ff */
[C---:B------:R-:W-:Y:S02]  /*108c0*/  LOP3.LUT R24, R25.reuse, 0x1f, RZ, 0x3c, !PT ;  /* 0x0000001f19187812 */ /* 0x040fe400078e3cff */
[----:B------:R-:W-:Y:S02]  /*108d0*/  IADD3 R29, PT, PT, -R25, 0x20, RZ ;  /* 0x00000020191d7810 */ /* 0x000fe40007ffe1ff */
[----:B------:R-:W-:Y:S02]  /*108e0*/  ISETP.GE.U32.AND P0, PT, R24, 0x7, PT ;  /* 0x000000071800780c */ /* 0x000fe40003f06070 */
[----:B------:R-:W-:-:S11]  /*108f0*/  LOP3.LUT P1, RZ, R29, 0x7, RZ, 0xc0, !PT ;  /* 0x000000071dff7812 */ /* 0x000fd6000782c0ff */
[----:B------:R-:W-:Y:S05]  /*10900*/  @!P0 BRA `(.L_x_94) ;  /* 0x0000000000688947 */ /* 0x000fea0003800000 */
[----:B------:R-:W-:Y:S01]  /*10910*/  IMAD.MOV.U32 R31, RZ, RZ, RZ ;  /* 0x000000ffff1f7224 */ /* 0x000fe200078e00ff */
[----:B0-----:R-:W-:Y:S01]  /*10920*/  LOP3.LUT R32, R29, 0x38, RZ, 0xc0, !PT ;  /* 0x000000381d207812 */ /* 0x001fe200078ec0ff */
[----:B------:R-:W-:-:S07]  /*10930*/  IMAD.MOV.U32 R30, RZ, RZ, 0x1f ;  /* 0x0000001fff1e7424 */ /* 0x000fce00078e00ff */
.L_x_95:
[--C-:B--2---:R-:W-:Y:S01]  /*10940*/  SHF.R.U32.HI R26, RZ, 0x1, R28.reuse ;  /* 0x00000001ff1a7819 */ /* 0x104fe2000001161c */
        /* <DEDUP_REMOVED lines=22> */
.L_x_94:
[----:B------:R-:W-:Y:S05]  /*10ab0*/  BSYNC.RECONVERGENT B2 ;  /* 0x0000000000027941 */ /* 0x000fea0003800200 */
.L_x_93:
[----:B------:R-:W-:Y:S05]  /*10ac0*/  @!P1 BRA `(.L_x_92) ;  /* 0x0000000000509947 */ /* 0x000fea0003800000 */
[C---:B--2---:R-:W-:Y:S01]  /*10ad0*/  LOP3.LUT R24, R29.reuse, 0x7, RZ, 0xc0, !PT ;  /* 0x000000071d187812 */ /* 0x044fe200078ec0ff */
        /* <DEDUP_REMOVED lines=15> */
.L_x_97:
[----:B------:R-:W-:Y:S05]  /*10bd0*/  BSYNC.RECONVERGENT B2 ;  /* 0x0000000000027941 */ /* 0x000fea0003800200 */
.L_x_96:
[----:B--2---:R-:W-:Y:S01]  /*10be0*/  @P1 LOP3.LUT R24, R28, 0x1, RZ, 0xc0, !PT ;  /* 0x000000011c181812 */ /* 0x004fe200078ec0ff */
[----:B------:R-:W-:-:S05]  /*10bf0*/  @P1 IMAD R25, R30, 0x4, R1 ;  /* 0x000000041e191824 */ /* 0x000fca00078e0201 */
[----:B------:R3:W-:Y:S02]  /*10c00*/  @P1 STL [R25], R24 ;  /* 0x0000001819001387 */ /* 0x0007e40000100800 */
.L_x_92:
[----:B------:R-:W-:Y:S05]  /*10c10*/  BSYNC.RECONVERGENT B1 ;  /* 0x0000000000017941 */ /* 0x000fea0003800200 */
.L_x_91:
[----:B--23--:R-:W2:Y:S04]  /*10c20*/  LDL.LU R24, [R1+0x3580] ;  /* 0x0035800001187983 */ /* 0x00cea80000300800 */
[----:B------:R-:W3:Y:S04]  /*10c30*/  LDL.LU R25, [R1+0x3584] ;  /* 0x0035840001197983 */ /* 0x000ee80000300800 */
[----:B0-----:R-:W4:Y:S04]  /*10c40*/  LDL.LU R37, [R1+0x3588] ;  /* 0x0035880001257983 */ /* 0x001f280000300800 */
        /* <DEDUP_REMOVED lines=18> */
[----:B------:R-:W5:Y:S04]  /*10d70*/  LDL.128 R72, [R1+0x20] ;  /* 0x0000200001487983 */ /* 0x000f680000100c00 */
[----:B------:R-:W5:Y:S04]  /*10d80*/  LDL.128 R68, [R1+0x30] ;  /* 0x0000300001447983 */ /* 0x000f680000100c00 */
[----:B------:R-:W5:Y:S04]  /*10d90*/  LDL.128 R64, [R1+0x40] ;  /* 0x0000400001407983 */ /* 0x000f680000100c00 */
[----:B------:R-:W5:Y:S04]  /*10da0*/  LDL.128 R60, [R1+0x50] ;  /* 0x00005000013c7983 */ /* 0x000f680000100c00 */
[----:B------:R-:W5:Y:S04]  /*10db0*/  LDL.128 R48, [R1+0x60] ;  /* 0x0000600001307983 */ /* 0x000f680000100c00 */
[----:B------:R-:W5:Y:S01]  /*10dc0*/  LDL.128 R44, [R1+0x70] ;  /* 0x00007000012c7983 */ /* 0x000f620000100c00 */
[----:B--2---:R-:W-:-:S04]  /*10dd0*/  IMAD.U32 R24, R24, -0x80000000, RZ ;  /* 0x8000000018187824 */ /* 0x004fc800078e00ff */
[----:B---3--:R-:W-:Y:S02]  /*10de0*/  IMAD R24, R25, 0x40000000, R24 ;  /* 0x4000000019187824 */ /* 0x008fe400078e0218 */
[----:B------:R-:W-:Y:S02]  /*10df0*/  IMAD.U32 R25, R131, -0x80000000, RZ ;  /* 0x8000000083197824 */ /* 0x000fe400078e00ff */
[----:B----4-:R-:W-:Y:S02]  /*10e00*/  IMAD R24, R37, 0x20000000, R24 ;  /* 0x2000000025187824 */ /* 0x010fe400078e0218 */
[----:B------:R-:W-:Y:S01]  /*10e10*/  IMAD R25, R132, 0x40000000, R25 ;  /* 0x4000000084197824 */ /* 0x000fe200078e0219 */
[----:B------:R-:W2:Y:S01]  /*10e20*/  LDL.LU R37, [R1+0x3710] ;  /* 0x0037100001257983 */ /* 0x000ea20000300800 */
[----:B-----5:R-:W-:Y:S02]  /*10e30*/  IMAD R24, R36, 0x10000000, R24 ;  /* 0x1000000024187824 */ /* 0x020fe400078e0218 */
[----:B------:R-:W-:Y:S01]  /*10e40*/  IMAD R25, R133, 0x20000000, R25 ;  /* 0x2000000085197824 */ /* 0x000fe200078e0219 */
[----:B------:R-:W3:Y:S01]  /*10e50*/  LDL.LU R36, [R1+0x3714] ;  /* 0x0037140001247983 */ /* 0x000ee20000300800 */
[----:B------:R-:W-:-:S02]  /*10e60*/  IMAD R24, R35, 0x8000000, R24 ;  /* 0x0800000023187824 */ /* 0x000fc400078e0218 */
[----:B------:R-:W-:Y:S01]  /*10e70*/  IMAD R25, R134, 0x10000000, R25 ;  /* 0x1000000086197824 */ /* 0x000fe200078e0219 */
[----:B------:R-:W4:Y:S01]  /*10e80*/  LDL.LU R35, [R1+0x3718] ;  /* 0x0037180001237983 */ /* 0x000f220000300800 */
[----:B------:R-:W-:Y:S02]  /*10e90*/  IMAD R24, R34, 0x4000000, R24 ;  /* 0x0400000022187824 */ /* 0x000fe400078e0218 */
[----:B------:R-:W-:Y:S01]  /*10ea0*/  IMAD R25, R135, 0x8000000, R25 ;  /* 0x0800000087197824 */ /* 0x000fe200078e0219 */
[----:B------:R-:W5:Y:S01]  /*10eb0*/  LDL.LU R34, [R1+0x371c] ;  /* 0x00371c0001227983 */ /* 0x000f620000300800 */
[----:B------:R-:W-:Y:S02]  /*10ec0*/  IMAD R24, R33, 0x2000000, R24 ;  /* 0x0200000021187824 */ /* 0x000fe400078e0218 */
[----:B------:R-:W-:Y:S01]  /*10ed0*/  IMAD R25, R136, 0x4000000, R25 ;  /* 0x0400000088197824 */ /* 0x000fe200078e0219 */
[----:B------:R-:W5:Y:S01]  /*10ee0*/  LDL.LU R33, [R1+0x3720] ;  /* 0x0037200001217983 */ /* 0x000f620000300800 */
[----:B------:R-:W-:-:S02]  /*10ef0*/  IMAD R24, R32, 0x1000000, R24 ;  /* 0x0100000020187824 */ /* 0x000fc400078e0218 */
[----:B------:R-:W-:Y:S01]  /*10f00*/  IMAD R25, R137, 0x2000000, R25 ;  /* 0x0200000089197824 */ /* 0x000fe200078e0219 */
[----:B------:R-:W5:Y:S01]  /*10f10*/  LDL.LU R32, [R1+0x3724] ;  /* 0x0037240001207983 */ /* 0x000f620000300800 */
        /* <DEDUP_REMOVED lines=9> */
[----:B------:R-:W-:-:S03]  /*10fb0*/  IMAD R24, R27, 0x100000, R24 ;  /* 0x001000001b187824 */ /* 0x000fc600078e0218 */
[----:B------:R-:W2:Y:S01]  /*10fc0*/  LDL.LU R27, [R1+0x36cc] ;  /* 0x0036cc00011b7983 */ /* 0x000ea20000300800 */
[----:B------:R-:W-:Y:S02]  /*10fd0*/  IMAD R25, R141, 0x200000, R25 ;  /* 0x002000008d197824 */ /* 0x000fe400078e0219 */
[----:B------:R-:W-:Y:S02]  /*10fe0*/  IMAD R26, R26, 0x80000, R24 ;  /* 0x000800001a1a7824 */ /* 0x000fe400078e0218 */
[----:B------:R-:W-:-:S04]  /*10ff0*/  IMAD R25, R142, 0x100000, R25 ;  /* 0x001000008e197824 */ /* 0x000fc800078e0219 */
[----:B------:R-:W-:Y:S02]  /*11000*/  IMAD R24, R143, 0x80000, R25 ;  /* 0x000800008f187824 */ /* 0x000fe400078e0219 */
[----:B------:R-:W-:Y:S02]  /*11010*/  IMAD R25, R28, 0x40000, R26 ;  /* 0x000400001c197824 */ /* 0x000fe400078e021a */
[----:B------:R-:W5:Y:S02]  /*11020*/  LDL.LU R28, [R1+0x3734] ;  /* 0x00373400011c7983 */ /* 0x000f640000300800 */
[----:B------:R-:W-:Y:S02]  /*11030*/  IMAD R25, R42, 0x20000, R25 ;  /* 0x000200002a197824 */ /* 0x000fe400078e0219 */
[----:B------:R-:W5:Y:S02]  /*11040*/  LDL.LU R26, [R1+0x3738] ;  /* 0x00373800011a7983 */ /* 0x000f640000300800 */
[----:B------:R-:W-:-:S04]  /*11050*/  IMAD R25, R41, 0x10000, R25 ;  /* 0x0001000029197824 */ /* 0x000fc800078e0219 */
[----:B------:R-:W-:-:S04]  /*11060*/  IMAD R25, R40, 0x8000, R25 ;  /* 0x0000800028197824 */ /* 0x000fc800078e0219 */
[----:B------:R-:W-:-:S04]  /*11070*/  IMAD R25, R39, 0x4000, R25 ;  /* 0x0000400027197824 */ /* 0x000fc800078e0219 */
[----:B------:R-:W-:Y:S02]  /*11080*/  IMAD R25, R38, 0x2000, R25 ;  /* 0x0000200026197824 */ /* 0x000fe400078e0219 */
[----:B------:R-:W-:-:S04]  /*11090*/  IMAD R24, R145, 0x40000, R24 ;  /* 0x0004000091187824 */ /* 0x000fc800078e0218 */
[----:B------:R-:W-:-:S04]  /*110a0*/  IMAD R24, R146, 0x20000, R24 ;  /* 0x0002000092187824 */ /* 0x000fc800078e0218 */
[----:B------:R-:W-:-:S04]  /*110b0*/  IMAD R24, R147, 0x10000, R24 ;  /* 0x0001000093187824 */ /* 0x000fc800078e0218 */
[----:B------:R-:W-:-:S04]  /*110c0*/  IMAD R24, R148, 0x8000, R24 ;  /* 0x0000800094187824 */ /* 0x000fc800078e0218 */
[----:B------:R-:W-:Y:S02]  /*110d0*/  IMAD R24, R149, 0x4000, R24 ;  /* 0x0000400095187824 */ /* 0x000fe400078e0218 */
[----:B--2---:R-:W-:Y:S02]  /*110e0*/  IMAD R25, R27, 0x1000, R25 ;  /* 0x000010001b197824 */ /* 0x004fe400078e0219 */
[----:B------:R-:W2:Y:S01]  /*110f0*/  LDL.LU R27, [R1+0x373c] ;  /* 0x00373c00011b7983 */ /* 0x000ea20000300800 */
[----:B------:R-:W-:Y:S02]  /*11100*/  IMAD R24, R213, 0x2000, R24 ;  /* 0x00002000d5187824 */ /* 0x000fe400078e0218 */
[----:B------:R-:W-:Y:S02]  /*11110*/  IMAD R25, R37, 0x800, R25 ;  /* 0x0000080025197824 */ /* 0x000fe400078e0219 */
[----:B------:R-:W-:Y:S02]  /*11120*/  IMAD R24, R214, 0x1000, R24 ;  /* 0x00001000d6187824 */ /* 0x000fe400078e0218 */
[----:B---3--:R-:W-:-:S02]  /*11130*/  IMAD R25, R36, 0x400, R25 ;  /* 0x0000040024197824 */ /* 0x008fc400078e0219 */
[----:B------:R-:W-:Y:S02]  /*11140*/  IMAD R24, R215, 0x800, R24 ;  /* 0x00000800d7187824 */ /* 0x000fe400078e0218 */
[----:B----4-:R-:W-:Y:S02]  /*11150*/  IMAD R25, R35, 0x200, R25 ;  /* 0x0000020023197824 */ /* 0x010fe400078e0219 */
[----:B------:R-:W-:Y:S02]  /*11160*/  IMAD R24, R216, 0x400, R24 ;  /* 0x00000400d8187824 */ /* 0x000fe400078e0218 */
[----:B-----5:R-:W-:Y:S02]  /*11170*/  IMAD R25, R34, 0x100, R25 ;  /* 0x0000010022197824 */ /* 0x020fe400078e0219 */
        /* <DEDUP_REMOVED lines=14> */
[----:B------:R-:W-:-:S04]  /*11260*/  IMAD R24, R224, 0x4, R24 ;  /* 0x00000004e0187824 */ /* 0x000fc800078e0218 */
[----:B------:R-:W-:Y:S01]  /*11270*/  IMAD R26, R225, 0x2, R24 ;  /* 0x00000002e11a7824 */ /* 0x000fe200078e0218 */
        /* <DEDUP_REMOVED lines=8> */
[----:B------:R0:W-:Y:S04]  /*11300*/  STL.128 [R1], RZ ;  /* 0x000000ff01007387 */ /* 0x0001e80000100c00 */
[----:B------:R0:W-:Y:S04]  /*11310*/  STL.128 [R1+0x10], RZ ;  /* 0x000010ff01007387 */ /* 0x0001e80000100c00 */
[----:B------:R0:W-:Y:S04]  /*11320*/  STL.128 [R1+0x20], RZ ;  /* 0x000020ff01007387 */ /* 0x0001e80000100c00 */
[----:B------:R0:W-:Y:S04]  /*11330*/  STL.128 [R1+0x30], RZ ;  /* 0x000030ff01007387 */ /* 0x0001e80000100c00 */
[----:B------:R0:W-:Y:S04]  /*11340*/  STL.128 [R1+0x40], RZ ;  /* 0x000040ff01007387 */ /* 0x0001e80000100c00 */
[----:B------:R0:W-:Y:S04]  /*11350*/  STL.128 [R1+0x50], RZ ;  /* 0x000050ff01007387 */ /* 0x0001e80000100c00 */
[----:B------:R0:W-:Y:S04]  /*11360*/  STL.128 [R1+0x60], RZ ;  /* 0x000060ff01007387 */ /* 0x0001e80000100c00 */
[----:B------:R0:W-:Y:S01]  /*11370*/  STL.64 [R1+0x70], RZ ;  /* 0x000070ff01007387 */ /* 0x0001e20000100a00 */
[----:B------:R-:W-:Y:S01]  /*11380*/  BSSY.RECONVERGENT B1, `(.L_x_98) ;  /* 0x000003f000017945 */ /* 0x000fe20003800200 */
[----:B--2---:R-:W-:-:S05]  /*11390*/  IMAD.IADD R24, R25, 0x1, R27 ;  /* 0x0000000119187824 */ /* 0x004fca00078e021b */
        /* <DEDUP_REMOVED lines=16> */
.L_x_102:
        /* <DEDUP_REMOVED lines=23> */
.L_x_101:
[----:B------:R-:W-:Y:S05]  /*11610*/  BSYNC.RECONVERGENT B2 ;  /* 0x0000000000027941 */ /* 0x000fea0003800200 */
.L_x_100:
        /* <DEDUP_REMOVED lines=17> */
.L_x_104:
[----:B------:R-:W-:Y:S05]  /*11730*/  BSYNC.RECONVERGENT B2 ;  /* 0x0000000000027941 */ /* 0x000fea0003800200 */
.L_x_103:
[----:B0-----:R-:W-:Y:S01]  /*11740*/  @P1 LOP3.LUT R24, R28, 0x1, RZ, 0xc0, !PT ;  /* 0x000000011c181812 */ /* 0x001fe200078ec0ff */
[----:B------:R-:W-:-:S05]  /*11750*/  @P1 IMAD R25, R30, 0x4, R1 ;  /* 0x000000041e191824 */ /* 0x000fca00078e0201 */
[----:B------:R2:W-:Y:S02]  /*11760*/  @P1 STL [R25], R24 ;  /* 0x0000001819001387 */ /* 0x0005e40000100800 */
.L_x_99:
[----:B------:R-:W-:Y:S05]  /*11770*/  BSYNC.RECONVERGENT B1 ;  /* 0x0000000000017941 */ /* 0x000fea0003800200 */
.L_x_98:
        /* <DEDUP_REMOVED lines=47> */
[----:B------:R-:W2:Y:S01]  /*11a70*/  LDL.LU R27, [R1+0x375c] ;  /* 0x00375c00011b7983 */ /* 0x000ea20000300800 */
        /* <DEDUP_REMOVED lines=13> */
[----:B------:R-:W-:-:S04]  /*11b50*/  IMAD R25, R114, 0x100000, R25 ;  /* 0x0010000072197824 */ /* 0x000fc800078e0219 */
[----:B------:R-:W-:Y:S02]  /*11b60*/  IMAD R24, R115, 0x80000, R25 ;  /* 0x0008000073187824 */ /* 0x000fe400078e0219 */
[----:B------:R-:W-:Y:S02]  /*11b70*/  IMAD R25, R28, 0x40000, R26 ;  /* 0x000400001c197824 */ /* 0x000fe400078e021a */
[----:B------:R-:W5:Y:S02]  /*11b80*/  LDL.LU R28, [R1+0x37b4] ;  /* 0x0037b400011c7983 */ /* 0x000f640000300800 */
[----:B------:R-:W-:Y:S02]  /*11b90*/  IMAD R25, R42, 0x20000, R25 ;  /* 0x000200002a197824 */ /* 0x000fe400078e0219 */
[----:B------:R-:W5:Y:S01]  /*11ba0*/  LDL.LU R26, [R1+0x37bc] ;  /* 0x0037bc00011a7983 */ /* 0x000f620000300800 */
[----:B------:R-:W-:-:S04]  /*11bb0*/  IMAD R24, R116, 0x40000, R24 ;  /* 0x0004000074187824 */ /* 0x000fc800078e0218 */
[----:B------:R-:W-:-:S04]  /*11bc0*/  IMAD R24, R117, 0x20000, R24 ;  /* 0x0002000075187824 */ /* 0x000fc800078e0218 */
[----:B------:R-:W-:-:S04]  /*11bd0*/  IMAD R24, R118, 0x10000, R24 ;  /* 0x0001000076187824 */ /* 0x000fc800078e0218 */
[----:B------:R-:W-:-:S04]  /*11be0*/  IMAD R24, R119, 0x8000, R24 ;  /* 0x0000800077187824 */ /* 0x000fc800078e0218 */
[----:B------:R-:W-:Y:S02]  /*11bf0*/  IMAD R24, R120, 0x4000, R24 ;  /* 0x0000400078187824 */ /* 0x000fe400078e0218 */
[----:B--2---:R-:W-:Y:S02]  /*11c00*/  IMAD R25, R27, 0x10000, R25 ;  /* 0x000100001b197824 */ /* 0x004fe400078e0219 */
[----:B------:R-:W2:Y:S02]  /*11c10*/  LDL.LU R27, [R1+0x37b8] ;  /* 0x0037b800011b7983 */ /* 0x000ea40000300800 */
[----:B------:R-:W-:-:S04]  /*11c20*/  IMAD R25, R41, 0x8000, R25 ;  /* 0x0000800029197824 */ /* 0x000fc800078e0219 */
[----:B------:R-:W-:-:S04]  /*11c30*/  IMAD R25, R40, 0x4000, R25 ;  /* 0x0000400028197824 */ /* 0x000fc800078e0219 */
[----:B------:R-:W-:Y:S02]  /*11c40*/  IMAD R25, R39, 0x2000, R25 ;  /* 0x0000200027197824 */ /* 0x000fe400078e0219 */
[----:B------:R-:W-:Y:S02]  /*11c50*/  IMAD R24, R121, 0x2000, R24 ;  /* 0x0000200079187824 */ /* 0x000fe400078e0218 */
[----:B------:R-:W-:Y:S02]  /*11c60*/  IMAD R25, R38, 0x1000, R25 ;  /* 0x0000100026197824 */ /* 0x000fe400078e0219 */
[----:B------:R-:W-:Y:S02]  /*11c70*/  IMAD R24, R122, 0x1000, R24 ;  /* 0x000010007a187824 */ /* 0x000fe400078e0218 */
[----:B------:R-:W-:Y:S02]  /*11c80*/  IMAD R25, R37, 0x800, R25 ;  /* 0x0000080025197824 */ /* 0x000fe400078e0219 */
[----:B------:R-:W-:-:S02]  /*11c90*/  IMAD R24, R123, 0x800, R24 ;  /* 0x000008007b187824 */ /* 0x000fc400078e0218 */
[----:B---3--:R-:W-:Y:S02]  /*11ca0*/  IMAD R25, R36, 0x400, R25 ;  /* 0x0000040024197824 */ /* 0x008fe400078e0219 */
[----:B------:R-:W-:Y:S02]  /*11cb0*/  IMAD R24, R124, 0x400, R24 ;  /* 0x000004007c187824 */ /* 0x000fe400078e0218 */
[----:B----4-:R-:W-:Y:S02]  /*11cc0*/  IMAD R25, R35, 0x200, R25 ;  /* 0x0000020023197824 */ /* 0x010fe400078e0219 */
[----:B------:R-:W-:Y:S02]  /*11cd0*/  IMAD R24, R125, 0x200, R24 ;  /* 0x000002007d187824 */ /* 0x000fe400078e0218 */
[----:B-----5:R-:W-:Y:S02]  /*11ce0*/  IMAD R25, R34, 0x100, R25 ;  /* 0x0000010022197824 */ /* 0x020fe400078e0219 */
        /* <DEDUP_REMOVED lines=31> */
[----:B--2---:R-:W-:-:S04]  /*11ee0*/  IMAD R2, R27, 0x2, R25 ;  /* 0x000000021b027824 */ /* 0x004fc800078e0219 */
[----:B------:R-:W-:-:S05]  /*11ef0*/  IMAD.IADD R0, R2, 0x1, R26 ;  /* 0x0000000102007824 */ /* 0x000fca00078e021a */
[----:B------:R-:W-:-:S04]  /*11f00*/  IADD3 R0, PT, PT, R0, R84, R3 ;  /* 0x0000005400007210 */ /* 0x000fc80007ffe003 */
[----:B------:R-:W-:-:S13]  /*11f10*/  ISETP.NE.AND P0, PT, R0, RZ, PT ;  /* 0x000000ff0000720c */ /* 0x000fda0003f05270 */
[----:B0-----:R-:W-:Y:S05]  /*11f20*/  @!P0 BRA `(.L_x_106) ;  /* 0x0000000000e48947 */ /* 0x001fea0003800000 */
[----:B------:R-:W0:Y:S01]  /*11f30*/  FLO.U32 R2, R0 ;  /* 0x0000000000027300 */ /* 0x000e2200000e0000 */
[----:B------:R-:W-:Y:S01]  /*11f40*/  BSSY.RECONVERGENT B2, `(.L_x_107) ;  /* 0x0000022000027945 */ /* 0x000fe20003800200 */
[----:B0-----:R-:W-:-:S04]  /*11f50*/  IADD3 R2, PT, PT, -R2, 0x1f, RZ ;  /* 0x0000001f02027810 */ /* 0x001fc80007ffe1ff */
[C---:B------:R-:W-:Y:S02]  /*11f60*/  LOP3.LUT R3, R2.reuse, 0x1f, RZ, 0x3c, !PT ;  /* 0x0000001f02037812 */ /* 0x040fe400078e3cff */
[----:B------:R-:W-:Y:S02]  /*11f70*/  IADD3 R2, PT, PT, -R2, 0x20, RZ ;  /* 0x0000002002027810 */ /* 0x000fe40007ffe1ff */
[----:B------:R-:W-:Y:S01]  /*11f80*/  ISETP.GE.U32.AND P0, PT, R3, 0x7, PT ;  /* 0x000000070300780c */ /* 0x000fe20003f06070 */
[----:B------:R-:W-:Y:S01]  /*11f90*/  IMAD.MOV.U32 R3, RZ, RZ, 0x1f ;  /* 0x0000001fff037424 */ /* 0x000fe200078e00ff */
[----:B------:R-:W-:-:S11]  /*11fa0*/  LOP3.LUT P1, RZ, R2, 0x7, RZ, 0xc0, !PT ;  /* 0x0000000702ff7812 */ /* 0x000fd6000782c0ff */
[----:B------:R-:W-:Y:S05]  /*11fb0*/  @!P0 BRA `(.L_x_108) ;  /* 0x0000000000688947 */ /* 0x000fea0003800000 */
[----:B------:R-:W-:Y:S01]  /*11fc0*/  IMAD.MOV.U32 R28, RZ, RZ, RZ ;  /* 0x000000ffff1c7224 */ /* 0x000fe200078e00ff */
[----:B------:R-:W-:Y:S01]  /*11fd0*/  LOP3.LUT R29, R2, 0x38, RZ, 0xc0, !PT ;  /* 0x00000038021d7812 */ /* 0x000fe200078ec0ff */
[----:B------:R-:W-:-:S07]  /*11fe0*/  IMAD.MOV.U32 R3, RZ, RZ, 0x1f ;  /* 0x0000001fff037424 */ /* 0x000fce00078e00ff */
.L_x_109:
        /* <DEDUP_REMOVED lines=23> */
.L_x_108:
[----:B------:R-:W-:Y:S05]  /*12160*/  BSYNC.RECONVERGENT B2 ;  /* 0x0000000000027941 */ /* 0x000fea0003800200 */
.L_x_107:
        /* <DEDUP_REMOVED lines=17> */
.L_x_111:
[----:B------:R-:W-:Y:S05]  /*12280*/  BSYNC.RECONVERGENT B2 ;  /* 0x0000000000027941 */ /* 0x000fea0003800200 */
.L_x_110:
[----:B------:R-:W-:Y:S01]  /*12290*/  @P1 LOP3.LUT R0, R0, 0x1, RZ, 0xc0, !PT ;  /* 0x0000000100001812 */ /* 0x000fe200078ec0ff */
[----:B------:R-:W-:-:S05]  /*122a0*/  @P1 IMAD R3, R3, 0x4, R1 ;  /* 0x0000000403031824 */ /* 0x000fca00078e0201 */
[----:B------:R2:W-:Y:S02]  /*122b0*/  @P1 STL [R3], R0 ;  /* 0x0000000003001387 */ /* 0x0005e40000100800 */
.L_x_106:
[----:B------:R-:W-:Y:S05]  /*122c0*/  BSYNC.RECONVERGENT B1 ;  /* 0x0000000000017941 */ /* 0x000fea0003800200 */
.L_x_105:
[----:B--2---:R-:W2:Y:S04]  /*122d0*/  LDL.LU R0, [R1+0x3760] ;  /* 0x0037600001007983 */ /* 0x004ea80000300800 */
[----:B0-----:R-:W3:Y:S04]  /*122e0*/  LDL.LU R2, [R1+0x3764] ;  /* 0x0037640001027983 */ /* 0x001ee80000300800 */
        /* <DEDUP_REMOVED lines=42> */
[----:B------:R-:W5:Y:S03]  /*12590*/  LDL.LU R29, [R1+0x381c] ;  /* 0x00381c00011d7983 */ /* 0x000f660000300800 */
[----:B------:R-:W-:Y:S02]  /*125a0*/  IMAD R2, R59, 0x1000000, R2 ;  /* 0x010000003b027824 */ /* 0x000fe400078e0202 */
[----:B------:R-:W-:Y:S01]  /*125b0*/  IMAD R0, R28, 0x800000, R0 ;  /* 0x008000001c007824 */ /* 0x000fe200078e0200 */
[----:B------:R-:W5:Y:S01]  /*125c0*/  LDL.128 R56, [R1+0x30] ;  /* 0x0000300001387983 */ /* 0x000f620000100c00 */
        /* <DEDUP_REMOVED lines=16> */
[----:B------:R-:W5:Y:S01]  /*126d0*/  LDL.LU R24, [R1+0x3830] ;  /* 0x0038300001187983 */ /* 0x000f620000300800 */
[----:B------:R-:W-:-:S03]  /*126e0*/  IMAD R0, R22, 0x20000, R0 ;  /* 0x0002000016007824 */ /* 0x000fc600078e0200 */
[----:B------:R-:W5:Y:S01]  /*126f0*/  LDL.LU R3, [R1+0x3838] ;  /* 0x0038380001037983 */ /* 0x000f620000300800 */
[----:B------:R-:W-:-:S03]  /*12700*/  IMAD R0, R23, 0x10000, R0 ;  /* 0x0001000017007824 */ /* 0x000fc600078e0200 */
[----:B------:R-:W5:Y:S01]  /*12710*/  LDL.128 R52, [R1+0x40] ;  /* 0x0000400001347983 */ /* 0x000f620000100c00 */
[----:B------:R-:W-:-:S03]  /*12720*/  IMAD R0, R16, 0x8000, R0 ;  /* 0x0000800010007824 */ /* 0x000fc600078e0200 */
[----:B------:R-:W5:Y:S01]  /*12730*/  LDL.LU R16, [R1+0x383c] ;  /* 0x00383c0001107983 */ /* 0x000f620000300800 */
        /* <DEDUP_REMOVED lines=33> */
[----:B---3--:R-:W-:-:S04]  /*12950*/  IMAD R2, R33, 0x1000, R2 ;  /* 0x0000100021027824 */ /* 0x008fc800078e0202 */
[----:B----4-:R-:W-:-:S04]  /*12960*/  IMAD R2, R32, 0x800, R2 ;  /* 0x0000080020027824 */ /* 0x010fc800078e0202 */
        /* <DEDUP_REMOVED lines=9> */
[----:B------:R-:W-:Y:S02]  /*12a00*/  IMAD R2, R3, 0x2, R2 ;  /* 0x0000000203027824 */ /* 0x000fe400078e0202 */
[----:B------:R-:W-:Y:S02]  /*12a10*/  IMAD R3, R6, 0x2, R0 ;  /* 0x0000000206037824 */ /* 0x000fe400078e0200 */
[----:B------:R-:W-:Y:S01]  /*12a20*/  IMAD.IADD R0, R2, 0x1, R16 ;  /* 0x0000000102007824 */ /* 0x000fe200078e0210 */
[----:B------:R0:W-:Y:S04]  /*12a30*/  STL.128 [R1+0x3750], R56 ;  /* 0x0037503801007387 */ /* 0x0001e80000100c00 */
[----:B------:R0:W-:Y:S01]  /*12a40*/  STL.128 [R1+0x3770], R52 ;  /* 0x0037703401007387 */ /* 0x0001e20000100c00 */
        /* <DEDUP_REMOVED lines=15> */
.L_x_116:
        /* <DEDUP_REMOVED lines=23> */
.L_x_115:
[----:B------:R-:W-:Y:S05]  /*12cb0*/  BSYNC.RECONVERGENT B2 ;  /* 0x0000000000027941 */ /* 0x000fea0003800200 */
.L_x_114:
        /* <DEDUP_REMOVED lines=17> */
.L_x_118:
[----:B------:R-:W-:Y:S05]  /*12dd0*/  BSYNC.RECONVERGENT B2 ;  /* 0x0000000000027941 */ /* 0x000fea0003800200 */
.L_x_117:
[----:B------:R-:W-:Y:S01]  /*12de0*/  @P1 LOP3.LUT R0, R0, 0x1, RZ, 0xc0, !PT ;  /* 0x0000000100001812 */ /* 0x000fe200078ec0ff */
[----:B------:R-:W-:-:S05]  /*12df0*/  @P1 IMAD R3, R3, 0x4, R1 ;  /* 0x0000000403031824 */ /* 0x000fca00078e0201 */
[----:B------:R2:W-:Y:S02]  /*12e00*/  @P1 STL [R3], R0 ;  /* 0x0000000003001387 */ /* 0x0005e40000100800 */
.L_x_113:
[----:B------:R-:W-:Y:S05]  /*12e10*/  BSYNC.RECONVERGENT B1 ;  /* 0x0000000000017941 */ /* 0x000fea0003800200 */
.L_x_112:
[----:B--2---:R-:W2:Y:S04]  /*12e20*/  LDL.LU R0, [R1+0x3510] ;  /* 0x0035100001007983 */ /* 0x004ea80000300800 */
[----:B------:R-:W3:Y:S04]  /*12e30*/  LDL.LU R26, [R1+0x3514] ;  /* 0x00351400011a7983 */ /* 0x000ee80000300800 */
[----:B------:R-:W4:Y:S04]  /*12e40*/  LDL.LU R25, [R1+0x3518] ;  /* 0x0035180001197983 */ /* 0x000f280000300800 */
[----:B------:R-:W5:Y:S04]  /*12e50*/  LDL.LU R24, [R1+0x351c] ;  /* 0x00351c0001187983 */ /* 0x000f680000300800 */
[----:B0-----:R-:W5:Y:S04]  /*12e60*/  LDL.LU R7, [R1+0x3520] ;  /* 0x0035200001077983 */ /* 0x001f680000300800 */
        /* <DEDUP_REMOVED lines=26> */
[----:B----4-:R-:W-:-:S04]  /*13010*/  IMAD R0, R25, 0x20000000, R0 ;  /* 0x2000000019007824 */ /* 0x010fc800078e0200 */
[----:B-----5:R-:W-:Y:S02]  /*13020*/  IMAD R0, R24, 0x10000000, R0 ;  /* 0x1000000018007824 */ /* 0x020fe400078e0200 */
[----:B------:R-:W2:Y:S02]  /*13030*/  LDL.128 R24, [R1+0x30] ;  /* 0x0000300001187983 */ /* 0x000ea40000100c00 */
[----:B------:R-:W-:Y:S02]  /*13040*/  IMAD R0, R7, 0x8000000, R0 ;  /* 0x0800000007007824 */ /* 0x000fe400078e0200 */
[----:B------:R-:W3:Y:S02]  /*13050*/  LDL.LU R7, [R1+0x37e8] ;  /* 0x0037e80001077983 */ /* 0x000ee40000300800 */
[----:B------:R-:W-:Y:S02]  /*13060*/  IMAD R0, R6, 0x4000000, R0 ;  /* 0x0400000006007824 */ /* 0x000fe400078e0200 */
[----:B------:R-:W4:Y:S02]  /*13070*/  LDL.LU R6, [R1+0x37ec] ;  /* 0x0037ec0001067983 */ /* 0x000f240000300800 */
[----:B------:R-:W-:-:S02]  /*13080*/  IMAD R0, R5, 0x2000000, R0 ;  /* 0x0200000005007824 */ /* 0x000fc400078e0200 */
[----:B------:R-:W5:Y:S02]  /*13090*/  LDL.LU R5, [R1+0x3800] ;  /* 0x0038000001057983 */ /* 0x000f640000300800 */
[----:B------:R-:W-:Y:S02]  /*130a0*/  IMAD R0, R4, 0x1000000, R0 ;  /* 0x0100000004007824 */ /* 0x000fe400078e0200 */
[----:B------:R-:W2:Y:S02]  /*130b0*/  LDL.LU R4, [R1+0x3804] ;  /* 0x0038040001047983 */ /* 0x000ea40000300800 */
[----:B------:R-:W-:-:S04]  /*130c0*/  IMAD R0, R23, 0x800000, R0 ;  /* 0x0080000017007824 */ /* 0x000fc800078e0200 */
[----:B------:R-:W-:-:S04]  /*130d0*/  IMAD R0, R22, 0x400000, R0 ;  /* 0x0040000016007824 */ /* 0x000fc800078e0200 */
[----:B------:R-:W-:-:S04]  /*130e0*/  IMAD R0, R21, 0x200000, R0 ;  /* 0x0020000015007824 */ /* 0x000fc800078e0200 */
[----:B------:R-:W-:Y:S02]  /*130f0*/  IMAD R0, R20, 0x100000, R0 ;  /* 0x0010000014007824 */ /* 0x000fe400078e0200 */
[----:B------:R-:W2:Y:S02]  /*13100*/  LDL.128 R20, [R1+0x40] ;  /* 0x0000400001147983 */ /* 0x000ea40000100c00 */
[----:B------:R-:W-:-:S04]  /*13110*/  IMAD R0, R19, 0x80000, R0 ;  /* 0x0008000013007824 */ /* 0x000fc800078e0200 */
[----:B------:R-:W-:-:S04]  /*13120*/  IMAD R0, R18, 0x40000, R0 ;  /* 0x0004000012007824 */ /* 0x000fc800078e0200 */
[----:B------:R-:W-:Y:S02]  /*13130*/  IMAD R0, R3, 0x20000, R0 ;  /* 0x0002000003007824 */ /* 0x000fe400078e0200 */
[----:B------:R-:W2:Y:S02]  /*13140*/  LDL.LU R3, [R1+0x3808] ;  /* 0x0038080001037983 */ /* 0x000ea40000300800 */
[----:B------:R-:W-:Y:S02]  /*13150*/  IMAD R0, R2, 0x10000, R0 ;  /* 0x0001000002007824 */ /* 0x000fe400078e0200 */
[----:B------:R-:W2:Y:S02]  /*13160*/  LDL.LU R2, [R1+0x380c] ;  /* 0x00380c0001027983 */ /* 0x000ea40000300800 */
        /* <DEDUP_REMOVED lines=12> */
[----:B------:R-:W2:Y:S04]  /*13230*/  LDL.128 R8, [R1+0x70] ;  /* 0x0000700001087983 */ /* 0x000ea80000100c00 */
        /* <DEDUP_REMOVED lines=25> */
[----:B------:R-:W2:Y:S01]  /*133d0*/  FLO.U32 R2, R0 ;  /* 0x0000000000027300 */ /* 0x000ea200000e0000 */
[----:B------:R-:W-:Y:S01]  /*133e0*/  BSSY.RECONVERGENT B2, `(.L_x_121) ;  /* 0x0000022000027945 */ /* 0x000fe20003800200 */
[----:B--2---:R-:W-:-:S04]  /*133f0*/  IADD3 R2, PT, PT, -R2, 0x1f, RZ ;  /* 0x0000001f02027810 */ /* 0x004fc80007ffe1ff */
[C---:B------:R-:W-:Y:S02]  /*13400*/  LOP3.LUT R3, R2.reuse, 0x1f, RZ, 0x3c, !PT ;  /* 0x0000001f02037812 */ /* 0x040fe400078e3cff */
[----:B------:R-:W-:Y:S02]  /*13410*/  IADD3 R2, PT, PT, -R2, 0x20, RZ ;  /* 0x0000002002027810 */ /* 0x000fe40007ffe1ff */
[----:B------:R-:W-:Y:S01]  /*13420*/  ISETP.GE.U32.AND P0, PT, R3, 0x7, PT ;  /* 0x000000070300780c */ /* 0x000fe20003f06070 */
[----:B------:R-:W-:Y:S01]  /*13430*/  IMAD.MOV.U32 R3, RZ, RZ, 0x1f ;  /* 0x0000001fff037424 */ /* 0x000fe200078e00ff */
[----:B------:R-:W-:-:S11]  /*13440*/  LOP3.LUT P1, RZ, R2, 0x7, RZ, 0xc0, !PT ;  /* 0x0000000702ff7812 */ /* 0x000fd6000782c0ff */
[----:B------:R-:W-:Y:S05]  /*13450*/  @!P0 BRA `(.L_x_122) ;  /* 0x0000000000688947 */ /* 0x000fea0003800000 */
[----:B0-----:R-:W-:Y:S01]  /*13460*/  IMAD.MOV.U32 R8, RZ, RZ, RZ ;  /* 0x000000ffff087224 */ /* 0x001fe200078e00ff */
[----:B------:R-:W-:Y:S01]  /*13470*/  LOP3.LUT R9, R2, 0x38, RZ, 0xc0, !PT ;  /* 0x0000003802097812 */ /* 0x000fe200078ec0ff */
[----:B------:R-:W-:-:S07]  /*13480*/  IMAD.MOV.U32 R3, RZ, RZ, 0x1f ;  /* 0x0000001fff037424 */ /* 0x000fce00078e00ff */
.L_x_123:
        /* <DEDUP_REMOVED lines=23> */
.L_x_122:
[----:B------:R-:W-:Y:S05]  /*13600*/  BSYNC.RECONVERGENT B2 ;  /* 0x0000000000027941 */ /* 0x000fea0003800200 */
.L_x_121:
        /* <DEDUP_REMOVED lines=17> */
.L_x_125:
[----:B------:R-:W-:Y:S05]  /*13720*/  BSYNC.RECONVERGENT B2 ;  /* 0x0000000000027941 */ /* 0x000fea0003800200 */
.L_x_124:
[----:B------:R-:W-:Y:S01]  /*13730*/  @P1 LOP3.LUT R0, R0, 0x1, RZ, 0xc0, !PT ;  /* 0x0000000100001812 */ /* 0x000fe200078ec0ff */
[----:B------:R-:W-:-:S05]  /*13740*/  @P1 IMAD R3, R3, 0x4, R1 ;  /* 0x0000000403031824 */ /* 0x000fca00078e0201 */
[----:B------:R3:W-:Y:S02]  /*13750*/  @P1 STL [R3], R0 ;  /* 0x0000000003001387 */ /* 0x0007e40000100800 */
.L_x_120:
[----:B------:R-:W-:Y:S05]  /*13760*/  BSYNC.RECONVERGENT B1 ;  /* 0x0000000000017941 */ /* 0x000fea0003800200 */
.L_x_119:
[----:B--2---:R-:W2:Y:S04]  /*13770*/  LDL.LU R2, [R1+0x348c] ;  /* 0x00348c0001027983 */ /* 0x004ea80000300800 */
[----:B0-----:R-:W4:Y:S04]  /*13780*/  LDL.LU R26, [R1+0x3490] ;  /* 0x00349000011a7983 */ /* 0x001f280000300800 */
[----:B------:R-:W5:Y:S04]  /*13790*/  LDL.LU R7, [R1+0x3494] ;  /* 0x0034940001077983 */ /* 0x000f680000300800 */
[----:B------:R-:W5:Y:S04]  /*137a0*/  LDL.LU R4, [R1+0x3498] ;  /* 0x0034980001047983 */ /* 0x000f680000300800 */
[----:B---3--:R-:W3:Y:S04]  /*137b0*/  LDL.LU R0, [R1+0x36d0] ;  /* 0x0036d00001007983 */ /* 0x008ee80000300800 */
[----:B------:R-:W3:Y:S04]  /*137c0*/  LDL.LU R27, [R1+0x36d4] ;  /* 0x0036d400011b7983 */ /* 0x000ee80000300800 */
        /* <DEDUP_REMOVED lines=26> */
[----:B------:R-:W3:Y:S04]  /*13970*/  LDL.128 R60, [R1] ;  /* 0x00000000013c7983 */ /* 0x000ee80000100c00 */
[----:B------:R-:W3:Y:S04]  /*13980*/  LDL.128 R56, [R1+0x20] ;  /* 0x0000200001387983 */ /* 0x000ee80000100c00 */
[----:B------:R-:W3:Y:S04]  /*13990*/  LDL.128 R52, [R1+0x30] ;  /* 0x0000300001347983 */ /* 0x000ee80000100c00 */
[----:B------:R-:W3:Y:S04]  /*139a0*/  LDL.128 R48, [R1+0x40] ;  /* 0x0000400001307983 */ /* 0x000ee80000100c00 */
[----:B------:R-:W3:Y:S04]  /*139b0*/  LDL.128 R44, [R1+0x50] ;  /* 0x00005000012c7983 */ /* 0x000ee80000100c00 */
[----:B------:R-:W3:Y:S04]  /*139c0*/  LDL.128 R40, [R1+0x60] ;  /* 0x0000600001287983 */ /* 0x000ee80000100c00 */
[----:B------:R-:W3:Y:S01]  /*139d0*/  LDL.128 R36, [R1+0x70] ;  /* 0x0000700001247983 */ /* 0x000ee20000100c00 */
[----:B--2---:R-:W-:-:S04]  /*139e0*/  IMAD.U32 R2, R2, -0x80000000, RZ ;  /* 0x8000000002027824 */ /* 0x004fc800078e00ff */
[----:B----4-:R-:W-:Y:S02]  /*139f0*/  IMAD R2, R26, 0x40000000, R2 ;  /* 0x400000001a027824 */ /* 0x010fe400078e0202 */
[----:B------:R-:W2:Y:S02]  /*13a00*/  LDL.LU R26, [R1+0x3860] ;  /* 0x00386000011a7983 */ /* 0x000ea40000300800 */
[----:B-----5:R-:W-:Y:S02]  /*13a10*/  IMAD R2, R7, 0x20000000, R2 ;  /* 0x2000000007027824 */ /* 0x020fe400078e0202 */
[----:B------:R-:W4:Y:S02]  /*13a20*/  LDL.LU R7, [R1+0x3848] ;  /* 0x0038480001077983 */ /* 0x000f240000300800 */
[----:B------:R-:W-:Y:S02]  /*13a30*/  IMAD R2, R4, 0x10000000, R2 ;  /* 0x1000000004027824 */ /* 0x000fe400078e0202 */
[----:B------:R-:W5:Y:S01]  /*13a40*/  LDL.LU R4, [R1+0x384c] ;  /* 0x00384c0001047983 */ /* 0x000f620000300800 */
[----:B---3--:R-:W-:-:S04]  /*13a50*/  IMAD.U32 R0, R0, -0x80000000, RZ ;  /* 0x8000000000007824 */ /* 0x008fc800078e00ff */
[----:B------:R-:W-:Y:S02]  /*13a60*/  IMAD R0, R27, 0x40000000, R0 ;  /* 0x400000001b007824 */ /* 0x000fe400078e0200 */
[----:B------:R-:W3:Y:S02]  /*13a70*/  LDL.LU R27, [R1+0x34d4] ;  /* 0x0034d400011b7983 */ /* 0x000ee40000300800 */
[----:B------:R-:W-:Y:S02]  /*13a80*/  IMAD R0, R8, 0x20000000, R0 ;  /* 0x2000000008007824 */ /* 0x000fe400078e0200 */
[----:B------:R-:W2:Y:S02]  /*13a90*/  LDL.LU R8, [R1+0x34c0] ;  /* 0x0034c00001087983 */ /* 0x000ea40000300800 */
[----:B------:R-:W-:Y:S02]  /*13aa0*/  IMAD R0, R6, 0x10000000, R0 ;  /* 0x1000000006007824 */ /* 0x000fe400078e0200 */
[----:B------:R-:W3:Y:S02]  /*13ab0*/  LDL.LU R6, [R1+0x34c4] ;  /* 0x0034c40001067983 */ /* 0x000ee40000300800 */
[----:B------:R-:W-:-:S02]  /*13ac0*/  IMAD R0, R25, 0x8000000, R0 ;  /* 0x0800000019007824 */ /* 0x000fc400078e0200 */
[----:B------:R-:W3:Y:S01]  /*13ad0*/  LDL.LU R25, [R1+0x34e0] ;  /* 0x0034e00001197983 */ /* 0x000ee20000300800 */
[----:B------:R-:W-:-:S03]  /*13ae0*/  IMAD R2, R24, 0x8000000, R2 ;  /* 0x0800000018027824 */ /* 0x000fc600078e0202 */
        /* <DEDUP_REMOVED lines=19> */
[----:B------:R-:W-:Y:S02]  /*13c20*/  IMAD R2, R15, 0x400000, R2 ;  /* 0x004000000f027824 */ /* 0x000fe400078e0202 */
[----:B------:R-:W-:Y:S02]  /*13c30*/  IMAD R0, R14, 0x200000, R0 ;  /* 0x002000000e007824 */ /* 0x000fe400078e0200 */
[----:B------:R-:W-:Y:S02]  /*13c40*/  IMAD R2, R13, 0x200000, R2 ;  /* 0x002000000d027824 */ /* 0x000fe400078e0202 */
[----:B------:R-:W-:Y:S02]  /*13c50*/  IMAD R0, R12, 0x100000, R0 ;  /* 0x001000000c007824 */ /* 0x000fe400078e0200 */
[----:B------:R-:W3:Y:S01]  /*13c60*/  LDL.128 R12, [R1+0x10] ;  /* 0x00001000010c7983 */ /* 0x000ee20000100c00 */
[----:B------:R-:W-:-:S03]  /*13c70*/  IMAD R2, R11, 0x100000, R2 ;  /* 0x001000000b027824 */ /* 0x000fc600078e0202 */
[----:B------:R-:W3:Y:S01]  /*13c80*/  LDL.LU R11, [R1+0x34fc] ;  /* 0x0034fc00010b7983 */ /* 0x000ee20000300800 */
[----:B------:R-:W-:Y:S02]  /*13c90*/  IMAD R3, R3, 0x80000, R0 ;  /* 0x0008000003037824 */ /* 0x000fe400078e0200 */
[----:B------:R-:W-:Y:S02]  /*13ca0*/  IMAD R0, R10, 0x80000, R2 ;  /* 0x000800000a007824 */ /* 0x000fe400078e0202 */
[----:B------:R-:W3:Y:S01]  /*13cb0*/  LDL.LU R10, [R1+0x3880] ;  /* 0x00388000010a7983 */ /* 0x000ee20000300800 */
[----:B------:R-:W-:-:S03]  /*13cc0*/  IMAD R2, R9, 0x40000, R3 ;  /* 0x0004000009027824 */ /* 0x000fc600078e0203 */
[----:B------:R-:W3:Y:S04]  /*13cd0*/  LDL.LU R3, [R1+0x34dc] ;  /* 0x0034dc0001037983 */ /* 0x000ee80000300800 */
[----:B------:R-:W3:Y:S01]  /*13ce0*/  LDL.LU R9, [R1+0x3500] ;  /* 0x0035000001097983 */ /* 0x000ee20000300800 */
[----:B----4-:R-:W-:-:S03]  /*13cf0*/  IMAD R2, R7, 0x20000, R2 ;  /* 0x0002000007027824 */ /* 0x010fc600078e0202 */
[----:B------:R-:W4:Y:S01]  /*13d00*/  LDL.LU R7, [R1+0x3504] ;  /* 0x0035040001077983 */ /* 0x000f220000300800 */
[----:B-----5:R-:W-:-:S03]  /*13d10*/  IMAD R2, R4, 0x10000, R2 ;  /* 0x0001000004027824 */ /* 0x020fc600078e0202 */
[----:B------:R-:W5:Y:S01]  /*13d20*/  LDL.LU R4, [R1+0x385c] ;  /* 0x00385c0001047983 */ /* 0x000f620000300800 */
[----:B------:R-:W-:Y:S02]  /*13d30*/  IMAD R2, R32, 0x8000, R2 ;  /* 0x0000800020027824 */ /* 0x000fe400078e0202 */
[----:B--2---:R-:W-:Y:S02]  /*13d40*/  IMAD R0, R8, 0x40000, R0 ;  /* 0x0004000008007824 */ /* 0x004fe400078e0200 */
[----:B------:R-:W-:Y:S01]  /*13d50*/  IMAD R2, R30, 0x4000, R2 ;  /* 0x000040001e027824 */ /* 0x000fe200078e0202 */
[----:B------:R-:W2:Y:S01]  /*13d60*/  LDL.LU R8, [R1+0x3884] ;  /* 0x0038840001087983 */ /* 0x000ea20000300800 */
[----:B---3--:R-:W-:Y:S02]  /*13d70*/  IMAD R0, R6, 0x20000, R0 ;  /* 0x0002000006007824 */ /* 0x008fe400078e0200 */
[----:B------:R-:W-:Y:S01]  /*13d80*/  IMAD R2, R28, 0x2000, R2 ;  /* 0x000020001c027824 */ /* 0x000fe200078e0202 */
[----:B------:R-:W3:Y:S01]  /*13d90*/  LDL.LU R6, [R1+0x3888] ;  /* 0x0038880001067983 */ /* 0x000ee20000300800 */
[----:B------:R-:W-:-:S03]  /*13da0*/  IMAD R0, R5, 0x10000, R0 ;  /* 0x0001000005007824 */ /* 0x000fc600078e0200 */
[----:B------:R-:W3:Y:S01]  /*13db0*/  LDL.LU R5, [R1+0x3508] ;  /* 0x0035080001057983 */ /* 0x000ee20000300800 */
[----:B------:R-:W-:-:S04]  /*13dc0*/  IMAD R0, R31, 0x8000, R0 ;  /* 0x000080001f007824 */ /* 0x000fc800078e0200 */
[----:B------:R-:W-:Y:S01]  /*13dd0*/  IMAD R0, R29, 0x4000, R0 ;  /* 0x000040001d007824 */ /* 0x000fe200078e0200 */
[----:B------:R0:W-:Y:S04]  /*13de0*/  STL.128 [R1+0x3520], R12 ;  /* 0x0035200c01007387 */ /* 0x0001e80000100c00 */
[----:B0-----:R-:W4:Y:S04]  /*13df0*/  LDL.LU R15, [R1+0x34f4] ;  /* 0x0034f400010f7983 */ /* 0x001f280000300800 */
[----:B------:R-:W2:Y:S04]  /*13e00*/  LDL.LU R14, [R1+0x3878] ;  /* 0x00387800010e7983 */ /* 0x000ea80000300800 */
[----:B------:R-:W3:Y:S04]  /*13e10*/  LDL.LU R13, [R1+0x34f8] ;  /* 0x0034f800010d7983 */ /* 0x000ee80000300800 */
[----:B------:R-:W3:Y:S01]  /*13e20*/  LDL.LU R12, [R1+0x387c] ;  /* 0x00387c00010c7983 */ /* 0x000ee20000300800 */
[----:B------:R-:W-:-:S04]  /*13e30*/  IMAD R0, R27, 0x2000, R0 ;  /* 0x000020001b007824 */ /* 0x000fc800078e0200 */
[----:B------:R-:W-:Y:S02]  /*13e40*/  IMAD R0, R3, 0x1000, R0 ;  /* 0x0000100003007824 */ /* 0x000fe400078e0200 */
[----:B------:R-:W3:Y:S01]  /*13e50*/  LDL.LU R3, [R1+0x350c] ;  /* 0x00350c0001037983 */ /* 0x000ee20000300800 */
[----:B-----5:R-:W-:-:S03]  /*13e60*/  IMAD R2, R4, 0x1000, R2 ;  /* 0x0000100004027824 */ /* 0x020fc600078e0202 */
[----:B------:R-:W5:Y:S01]  /*13e70*/  LDL.LU R4, [R1+0x388c] ;  /* 0x00388c0001047983 */ /* 0x000f620000300800 */
        /* <DEDUP_REMOVED lines=21> */
[----:B------:R0:W-:Y:S01]  /*13fd0*/  STL.128 [R1+0x30], RZ ;  /* 0x000030ff01007387 */ /* 0x0001e20000100c00 */
[----:B----4-:R-:W-:-:S02]  /*13fe0*/  IMAD R0, R15, 0x40, R0 ;  /* 0x000000400f007824 */ /* 0x010fc400078e0200 */
[----:B--2---:R-:W-:Y:S02]  /*13ff0*/  IMAD R2, R14, 0x20, R2 ;  /* 0x000000200e027824 */ /* 0x004fe400078e0202 */
[----:B---3--:R-:W-:Y:S02]  /*14000*/  IMAD R0, R13, 0x20, R0 ;  /* 0x000000200d007824 */ /* 0x008fe400078e0200 */
[----:B------:R-:W-:Y:S02]  /*14010*/  IMAD R2, R12, 0x10, R2 ;  /* 0x000000100c027824 */ /* 0x000fe400078e0202 */
[----:B------:R-:W-:Y:S02]  /*14020*/  IMAD R0, R11, 0x10, R0 ;  /* 0x000000100b007824 */ /* 0x000fe400078e0200 */
[----:B------:R-:W-:Y:S02]  /*14030*/  IMAD R2, R10, 0x8, R2 ;  /* 0x000000080a027824 */ /* 0x000fe400078e0202 */
[----:B------:R-:W-:-:S02]  /*14040*/  IMAD R0, R9, 0x8, R0 ;  /* 0x0000000809007824 */ /* 0x000fc400078e0200 */
[----:B------:R-:W-:Y:S02]  /*14050*/  IMAD R2, R8, 0x4, R2 ;  /* 0x0000000408027824 */ /* 0x000fe400078e0202 */
[----:B------:R-:W-:Y:S02]  /*14060*/  IMAD R0, R7, 0x4, R0 ;  /* 0x0000000407007824 */ /* 0x000fe400078e0200 */
[----:B------:R-:W-:Y:S02]  /*14070*/  IMAD R2, R6, 0x2, R2 ;  /* 0x0000000206027824 */ /* 0x000fe400078e0202 */
[----:B------:R-:W-:Y:S01]  /*14080*/  IMAD R0, R5, 0x2, R0 ;  /* 0x0000000205007824 */ /* 0x000fe200078e0200 */
[----:B------:R0:W-:Y:S04]  /*14090*/  STL.128 [R1+0x40], RZ ;  /* 0x000040ff01007387 */ /* 0x0001e80000100c00 */
[----:B------:R0:W-:Y:S04]  /*140a0*/  STL.128 [R1+0x50], RZ ;  /* 0x000050ff01007387 */ /* 0x0001e80000100c00 */
[----:B------:R0:W-:Y:S04]  /*140b0*/  STL.128 [R1+0x60], RZ ;  /* 0x000060ff01007387 */ /* 0x0001e80000100c00 */
[----:B------:R0:W-:Y:S01]  /*140c0*/  STL.64 [R1+0x70], RZ ;  /* 0x000070ff01007387 */ /* 0x0001e20000100a00 */
[----:B------:R-:W-:Y:S01]  /*140d0*/  BSSY.RECONVERGENT B1, `(.L_x_126) ;  /* 0x000003e000017945 */ /* 0x000fe20003800200 */
[----:B-----5:R-:W-:-:S05]  /*140e0*/  IMAD.IADD R2, R2, 0x1, R4 ;  /* 0x0000000102027824 */ /* 0x020fca00078e0204 */
        /* <DEDUP_REMOVED lines=15> */
.L_x_130:
        /* <DEDUP_REMOVED lines=23> */
.L_x_129:
[----:B------:R-:W-:Y:S05]  /*14350*/  BSYNC.RECONVERGENT B2 ;  /* 0x0000000000027941 */ /* 0x000fea0003800200 */
.L_x_128:
        /* <DEDUP_REMOVED lines=8> */
[----:B------:R-:W-:Y:S02]  /*143e0*/  LOP3.LUT R6, R2, 0x1, RZ, 0xc0, !PT ;  /* 0x0000000102067812 */ /* 0x000fe400078ec0ff */
[----:B------:R-:W-:Y:S01]  /*143f0*/  LOP3.LUT R2, R4, 0x1, RZ, 0xc0, !PT ;  /* 0x0000000104027812 */ /* 0x000fe200078ec0ff */
[C---:B------:R-:W-:Y:S01]  /*14400*/  IMAD R4, R3.reuse, 0x4, R1 ;  /* 0x0000000403047824 */ /* 0x040fe200078e0201 */
[----:B------:R-:W-:Y:S01]  /*14410*/  LOP3.LUT R5, R0, 0x1, RZ, 0xc0, !PT ;  /* 0x0000000100057812 */ /* 0x000fe200078ec0ff */
[----:B------:R-:W-:Y:S01]  /*14420*/  VIADD R3, R3, 0xfffffffc ;  /* 0xfffffffc03037836 */ /* 0x000fe20000000000 */
[----:B------:R-:W-:-:S02]  /*14430*/  SHF.R.U32.HI R0, RZ, 0x4, R0 ;  /* 0x00000004ff007819 */ /* 0x000fc40000011600 */
[----:B------:R0:W-:Y:S04]  /*14440*/  STL [R4+-0x4], R6 ;  /* 0xfffffc0604007387 */ /* 0x0001e80000100800 */
[----:B------:R0:W-:Y:S04]  /*14450*/  STL [R4], R5 ;  /* 0x0000000504007387 */ /* 0x0001e80000100800 */
[----:B------:R0:W-:Y:S02]  /*14460*/  STL [R4+-0x8], R2 ;  /* 0xfffff80204007387 */ /* 0x0001e40000100800 */
.L_x_132:
[----:B------:R-:W-:Y:S05]  /*14470*/  BSYNC.RECONVERGENT B2 ;  /* 0x0000000000027941 */ /* 0x000fea0003800200 */
.L_x_131:
[----:B------:R-:W-:Y:S01]  /*14480*/  @P1 LOP3.LUT R0, R0, 0x1, RZ, 0xc0, !PT ;  /* 0x0000000100001812 */ /* 0x000fe200078ec0ff */
[----:B------:R-:W-:-:S05]  /*14490*/  @P1 IMAD R3, R3, 0x4, R1 ;  /* 0x0000000403031824 */ /* 0x000fca00078e0201 */
[----:B------:R2:W-:Y:S02]  /*144a0*/  @P1 STL [R3], R0 ;  /* 0x0000000003001387 */ /* 0x0005e40000100800 */
.L_x_127:
[----:B------:R-:W-:Y:S05]  /*144b0*/  BSYNC.RECONVERGENT B1 ;  /* 0x0000000000017941 */ /* 0x000fea0003800200 */
.L_x_126:
        /* <DEDUP_REMOVED lines=67> */
[----:B------:R-:W2:Y:S02]  /*148f0*/  LDL.LU R4, [R1+0x38dc] ;  /* 0x0038dc0001047983 */ /* 0x000ea40000300800 */
        /* <DEDUP_REMOVED lines=12> */
[----:B------:R-:W-:Y:S02]  /*149c0*/  IMAD R0, R252, 0x1000, R0 ;  /* 0x00001000fc007824 */ /* 0x000fe400078e0200 */
[----:B--2---:R-:W-:Y:S02]  /*149d0*/  IMAD R2, R4, 0x1000, R2 ;  /* 0x0000100004027824 */ /* 0x004fe400078e0202 */
[----:B------:R-:W2:Y:S02]  /*149e0*/  LDL.LU R4, [R1+0x390c] ;  /* 0x00390c0001047983 */ /* 0x000ea40000300800 */
[----:B------:R-:W-:Y:S02]  /*149f0*/  IMAD R2, R17, 0x800, R2 ;  /* 0x0000080011027824 */ /* 0x000fe400078e0202 */
[----:B------:R-:W-:Y:S02]  /*14a00*/  IMAD R0, R16, 0x800, R0 ;  /* 0x0000080010007824 */ /* 0x000fe400078e0200 */
[----:B------:R-:W-:-:S02]  /*14a10*/  IMAD R2, R15, 0x400, R2 ;  /* 0x000004000f027824 */ /* 0x000fc400078e0202 */
[----:B------:R-:W-:Y:S02]  /*14a20*/  IMAD R0, R14, 0x400, R0 ;  /* 0x000004000e007824 */ /* 0x000fe400078e0200 */
[----:B---3--:R-:W-:Y:S02]  /*14a30*/  IMAD R2, R13, 0x200, R2 ;  /* 0x000002000d027824 */ /* 0x008fe400078e0202 */
[----:B----4-:R-:W-:Y:S02]  /*14a40*/  IMAD R0, R12, 0x200, R0 ;  /* 0x000002000c007824 */ /* 0x010fe400078e0200 */
        /* <DEDUP_REMOVED lines=49> */
.L_x_137:
        /* <DEDUP_REMOVED lines=23> */
.L_x_136:
[----:B------:R-:W-:Y:S05]  /*14ed0*/  BSYNC.RECONVERGENT B2 ;  /* 0x0000000000027941 */ /* 0x000fea0003800200 */
.L_x_135:
        /* <DEDUP_REMOVED lines=17> */
.L_x_139:
[----:B------:R-:W-:Y:S05]  /*14ff0*/  BSYNC.RECONVERGENT B2 ;  /* 0x0000000000027941 */ /* 0x000fea0003800200 */
.L_x_138:
[----:B------:R-:W-:Y:S01]  /*15000*/  @P1 LOP3.LUT R0, R0, 0x1, RZ, 0xc0, !PT ;  /* 0x0000000100001812 */ /* 0x000fe200078ec0ff */
[----:B------:R-:W-:-:S05]  /*15010*/  @P1 IMAD R3, R3, 0x4, R1 ;  /* 0x0000000403031824 */ /* 0x000fca00078e0201 */
[----:B------:R2:W-:Y:S02]  /*15020*/  @P1 STL [R3], R0 ;  /* 0x0000000003001387 */ /* 0x0005e40000100800 */
.L_x_134:
[----:B------:R-:W-:Y:S05]  /*15030*/  BSYNC.RECONVERGENT B1 ;  /* 0x0000000000017941 */ /* 0x000fea0003800200 */
.L_x_133:
[----:B0-----:R-:W3:Y:S04]  /*15040*/  LDL.128 R4, [R1] ;  /* 0x0000000001047983 */ /* 0x001ee80000100c00 */
[----:B------:R-:W4:Y:S04]  /*15050*/  LDL.128 R48, [R1+0x70] ;  /* 0x0000700001307983 */ /* 0x000f280000100c00 */
[----:B--2---:R-:W2:Y:S01]  /*15060*/  LDL R0, [R1+0x3910] ;  /* 0x0039100001007983 */ /* 0x004ea20000100800 */
[----:B---3--:R-:W-:-:S03]  /*15070*/  IMAD.MOV.U32 R44, RZ, RZ, R4 ;  /* 0x000000ffff2c7224 */ /* 0x008fc600078e0004 */
[----:B------:R0:W-:Y:S01]  /*15080*/  STL.128 [R1+0x3890], R4 ;  /* 0x0038900401007387 */ /* 0x0001e20000100c00 */
[----:B------:R-:W-:Y:S02]  /*15090*/  IMAD.MOV.U32 R43, RZ, RZ, R5 ;  /* 0x000000ffff2b7224 */ /* 0x000fe400078e0005 */
[----:B------:R-:W-:Y:S02]  /*150a0*/  IMAD.MOV.U32 R42, RZ, RZ, R6 ;  /* 0x000000ffff2a7224 */ /* 0x000fe400078e0006 */
[----:B------:R-:W-:Y:S02]  /*150b0*/  IMAD.MOV.U32 R41, RZ, RZ, R7 ;  /* 0x000000ffff297224 */ /* 0x000fe400078e0007 */
[----:B0-----:R-:W3:Y:S02]  /*150c0*/  LDL.128 R4, [R1+0x10] ;  /* 0x0000100001047983 */ /* 0x001ee40000100c00 */
[----:B---3--:R-:W-:Y:S02]  /*150d0*/  IMAD.MOV.U32 R40, RZ, RZ, R4 ;  /* 0x000000ffff287224 */ /* 0x008fe400078e0004 */
[----:B------:R0:W-:Y:S01]  /*150e0*/  STL.128 [R1+0x38a0], R4 ;  /* 0x0038a00401007387 */ /* 0x0001e20000100c00 */
[----:B------:R-:W-:-:S02]  /*150f0*/  IMAD.MOV.U32 R39, RZ, RZ, R5 ;  /* 0x000000ffff277224 */ /* 0x000fc400078e0005 */
[----:B------:R-:W-:Y:S02]  /*15100*/  IMAD.MOV.U32 R38, RZ, RZ, R6 ;  /* 0x000000ffff267224 */ /* 0x000fe400078e0006 */
[----:B------:R-:W-:Y:S02]  /*15110*/  IMAD.MOV.U32 R37, RZ, RZ, R7 ;  /* 0x000000ffff257224 */ /* 0x000fe400078e0007 */
[----:B0-----:R-:W3:Y:S02]  /*15120*/  LDL.128 R4, [R1+0x20] ;  /* 0x0000200001047983 */ /* 0x001ee40000100c00 */
[----:B---3--:R-:W-:Y:S02]  /*15130*/  IMAD.MOV.U32 R36, RZ, RZ, R4 ;  /* 0x000000ffff247224 */ /* 0x008fe400078e0004 */
[----:B------:R0:W-:Y:S01]  /*15140*/  STL.128 [R1+0x38b0], R4 ;  /* 0x0038b00401007387 */ /* 0x0001e20000100c00 */
[----:B------:R-:W-:Y:S02]  /*15150*/  IMAD.MOV.U32 R35, RZ, RZ, R5 ;  /* 0x000000ffff237224 */ /* 0x000fe400078e0005 */
[----:B------:R-:W-:-:S02]  /*15160*/  IMAD.MOV.U32 R34, RZ, RZ, R6 ;  /* 0x000000ffff227224 */ /* 0x000fc400078e0006 */
[----:B------:R-:W-:Y:S02]  /*15170*/  IMAD.MOV.U32 R33, RZ, RZ, R7 ;  /* 0x000000ffff217224 */ /* 0x000fe400078e0007 */
[----:B0-----:R-:W3:Y:S02]  /*15180*/  LDL.128 R4, [R1+0x30] ;  /* 0x0000300001047983 */ /* 0x001ee40000100c00 */
[----:B---3--:R-:W-:Y:S02]  /*15190*/  IMAD.MOV.U32 R32, RZ, RZ, R4 ;  /* 0x000000ffff207224 */ /* 0x008fe400078e0004 */
[----:B------:R0:W-:Y:S01]  /*151a0*/  STL.128 [R1+0x38c0], R4 ;  /* 0x0038c00401007387 */ /* 0x0001e20000100c00 */
[----:B------:R-:W-:Y:S02]  /*151b0*/  IMAD.MOV.U32 R31, RZ, RZ, R5 ;  /* 0x000000ffff1f7224 */ /* 0x000fe400078e0005 */
[----:B------:R-:W-:Y:S02]  /*151c0*/  IMAD.MOV.U32 R30, RZ, RZ, R6 ;  /* 0x000000ffff1e7224 */ /* 0x000fe400078e0006 */
[----:B------:R-:W-:-:S02]  /*151d0*/  IMAD.MOV.U32 R29, RZ, RZ, R7 ;  /* 0x000000ffff1d7224 */ /* 0x000fc400078e0007 */
[----:B0-----:R-:W3:Y:S02]  /*151e0*/  LDL.128 R4, [R1+0x40] ;  /* 0x0000400001047983 */ /* 0x001ee40000100c00 */
[----:B---3--:R-:W-:Y:S02]  /*151f0*/  IMAD.MOV.U32 R28, RZ, RZ, R4 ;  /* 0x000000ffff1c7224 */ /* 0x008fe400078e0004 */
[----:B------:R0:W-:Y:S01]  /*15200*/  STL.128 [R1+0x38d0], R4 ;  /* 0x0038d00401007387 */ /* 0x0001e20000100c00 */
[----:B------:R-:W-:Y:S02]  /*15210*/  IMAD.MOV.U32 R27, RZ, RZ, R5 ;  /* 0x000000ffff1b7224 */ /* 0x000fe400078e0005 */
[----:B------:R-:W-:Y:S02]  /*15220*/  IMAD.MOV.U32 R26, RZ, RZ, R6 ;  /* 0x000000ffff1a7224 */ /* 0x000fe400078e0006 */
[----:B------:R-:W-:Y:S02]  /*15230*/  IMAD.MOV.U32 R25, RZ, RZ, R7 ;  /* 0x000000ffff197224 */ /* 0x000fe400078e0007 */
[----:B0-----:R-:W3:Y:S04]  /*15240*/  LDL.128 R4, [R1+0x50] ;  /* 0x0000500001047983 */ /* 0x001ee80000100c00 */
[----:B----4-:R-:W-:Y:S01]  /*15250*/  STL.128 [R1+0x3900], R48 ;  /* 0x0039003001007387 */ /* 0x010fe20000100c00 */
[----:B--2---:R-:W-:Y:S01]  /*15260*/  ISETP.NE.AND P0, PT, R0, 0x3, PT ;  /* 0x000000030000780c */ /* 0x004fe20003f05270 */
[----:B---3--:R-:W-:-:S02]  /*15270*/  IMAD.MOV.U32 R24, RZ, RZ, R4 ;  /* 0x000000ffff187224 */ /* 0x008fc400078e0004 */
[----:B------:R0:W-:Y:S01]  /*15280*/  STL.128 [R1+0x38e0], R4 ;  /* 0x0038e00401007387 */ /* 0x0001e20000100c00 */
[----:B------:R-:W-:Y:S02]  /*15290*/  IMAD.MOV.U32 R23, RZ, RZ, R5 ;  /* 0x000000ffff177224 */ /* 0x000fe400078e0005 */
[----:B------:R-:W-:Y:S02]  /*152a0*/  IMAD.MOV.U32 R22, RZ, RZ, R6 ;  /* 0x000000ffff167224 */ /* 0x000fe400078e0006 */
[----:B------:R-:W-:Y:S02]  /*152b0*/  IMAD.MOV.U32 R21, RZ, RZ, R7 ;  /* 0x000000ffff157224 */ /* 0x000fe400078e0007 */
[----:B0-----:R-:W2:Y:S01]  /*152c0*/  LDL.128 R4, [R1+0x60] ;  /* 0x0000600001047983 */ /* 0x001ea20000100c00 */
[----:B------:R-:W-:Y:S02]  /*152d0*/  IMAD.MOV.U32 R16, RZ, RZ, R48 ;  /* 0x000000ffff107224 */ /* 0x000fe400078e0030 */
[----:B------:R-:W-:-:S02]  /*152e0*/  IMAD.MOV.U32 R14, RZ, RZ, R49 ;  /* 0x000000ffff0e7224 */ /* 0x000fc400078e0031 */
[----:B------:R-:W-:Y:S02]  /*152f0*/  IMAD.MOV.U32 R12, RZ, RZ, R51 ;  /* 0x000000ffff0c7224 */ /* 0x000fe400078e0033 */
[----:B--2---:R-:W-:Y:S01]  /*15300*/  IMAD.MOV.U32 R18, RZ, RZ, R6 ;  /* 0x000000ffff127224 */ /* 0x004fe200078e0006 */
[----:B------:R0:W-:Y:S01]  /*15310*/  STL.128 [R1+0x38f0], R4 ;  /* 0x0038f00401007387 */ /* 0x0001e20000100c00 */
[----:B------:R-:W-:Y:S02]  /*15320*/  IMAD.MOV.U32 R20, RZ, RZ, R5 ;  /* 0x000000ffff147224 */ /* 0x000fe400078e0005 */
[----:B------:R-:W-:Y:S02]  /*15330*/  IMAD.MOV.U32 R8, RZ, RZ, R7 ;  /* 0x000000ffff087224 */ /* 0x000fe400078e0007 */
[----:B------:R-:W-:Y:S02]  /*15340*/  IMAD.MOV.U32 R10, RZ, RZ, R4 ;  /* 0x000000ffff0a7224 */ /* 0x000fe400078e0004 */
[----:B0-----:R-:W-:Y:S01]  /*15350*/  IMAD.MOV.U32 R6, RZ, RZ, R50 ;  /* 0x000000ffff067224 */ /* 0x001fe200078e0032 */
[----:B------:R-:W-:Y:S06]  /*15360*/  @P0 BRA `(.L_x_140) ;  /* 0xfffffef400000947 */ /* 0x000fec000383ffff */
[----:B------:R-:W-:Y:S05]  /*15370*/  BSYNC.RECONVERGENT B0 ;  /* 0x0000000000007941 */ /* 0x000fea0003800200 */
.L_x_5:
[----:B------:R-:W2:Y:S04]  /*15380*/  LDL.LU R9, [R1+0x35f0] ;  /* 0x0035f00001097983 */ /* 0x000ea80000300800 */
[----:B------:R-:W3:Y:S04]  /*15390*/  LDL.LU R7, [R1+0x35f4] ;  /* 0x0035f40001077983 */ /* 0x000ee80000300800 */
[----:B------:R-:W4:Y:S04]  /*153a0*/  LDL.LU R5, [R1+0x35f8] ;  /* 0x0035f80001057983 */ /* 0x000f280000300800 */
[----:B------:R-:W5:Y:S04]  /*153b0*/  LDL.LU R4, [R1+0x35fc] ;  /* 0x0035fc0001047983 */ /* 0x000f680000300800 */
[----:B------:R-:W5:Y:S01]  /*153c0*/  LDL.LU R19, [R1+0x3610] ;  /* 0x0036100001137983 */ /* 0x000f620000300800 */
[----:B------:R-:W0:Y:S03]  /*153d0*/  LDC.64 R2, c[0x0][0x398] ;  /* 0x0000e600ff027b82 */ /* 0x000e260000000a00 */
        /* <DEDUP_REMOVED lines=10> */
[----:B------:R-:W5:Y:S01]  /*15480*/  LDL.LU R51, [R1+0x35c0] ;  /* 0x0035c00001337983 */ /* 0x000f620000300800 */
[----:B--2---:R-:W-:-:S03]  /*15490*/  SHF.R.U32.HI R0, RZ, 0x18, R9 ;  /* 0x00000018ff007819 */ /* 0x004fc60000011609 */
[----:B0-----:R-:W-:Y:S04]  /*154a0*/  STG.E.U8 desc[UR38][R2.64], R9 ;  /* 0x0000000902007986 */ /* 0x001fe8000c101126 */
[----:B------:R0:W-:Y:S04]  /*154b0*/  STG.E.U8 desc[UR38][R2.64+0x3], R0 ;  /* 0x0000030002007986 */ /* 0x0001e8000c101126 */
[----:B----4-:R-:W-:Y:S04]  /*154c0*/  STG.E.U8 desc[UR38][R2.64+0x8], R5 ;  /* 0x0000080502007986 */ /* 0x010fe8000c101126 */
[----:B---3--:R-:W-:Y:S01]  /*154d0*/  STG.E.U8 desc[UR38][R2.64+0x4], R7 ;  /* 0x0000040702007986 */ /* 0x008fe2000c101126 */
[----:B0-----:R-:W-:-:S03]  /*154e0*/  SHF.R.U32.HI R0, RZ, 0x10, R9 ;  /* 0x00000010ff007819 */ /* 0x001fc60000011609 */
[----:B-----5:R-:W-:Y:S04]  /*154f0*/  STG.E.U8 desc[UR38][R2.64+0xc], R4 ;  /* 0x00000c0402007986 */ /* 0x020fe8000c101126 */
[----:B------:R0:W-:Y:S02]  /*15500*/  STG.E.U8 desc[UR38][R2.64+0x2], R0 ;  /* 0x0000020002007986 */ /* 0x0001e4000c101126 */
[----:B0-----:R-:W-:Y:S02]  /*15510*/  SHF.R.U32.HI R0, RZ, 0x8, R9 ;  /* 0x00000008ff007819 */ /* 0x001fe40000011609 */
[----:B------:R-:W2:Y:S04]  /*15520*/  LDL.LU R9, [R1+0x3630] ;  /* 0x0036300001097983 */ /* 0x000ea80000300800 */
[----:B------:R0:W-:Y:S02]  /*15530*/  STG.E.U8 desc[UR38][R2.64+0x1], R0 ;  /* 0x0000010002007986 */ /* 0x0001e4000c101126 */
[----:B0-----:R-:W-:-:S05]  /*15540*/  SHF.R.U32.HI R0, RZ, 0x18, R7 ;  /* 0x00000018ff007819 */ /* 0x001fca0000011607 */
[----:B------:R0:W-:Y:S02]  /*15550*/  STG.E.U8 desc[UR38][R2.64+0x7], R0 ;  /* 0x0000070002007986 */ /* 0x0001e4000c101126 */
[----:B0-----:R-:W-:-:S05]  /*15560*/  SHF.R.U32.HI R0, RZ, 0x10, R7 ;  /* 0x00000010ff007819 */ /* 0x001fca0000011607 */
[----:B------:R0:W-:Y:S02]  /*15570*/  STG.E.U8 desc[UR38][R2.64+0x6], R0 ;  /* 0x0000060002007986 */ /* 0x0001e4000c101126 */
[----:B0-----:R-:W-:Y:S02]  /*15580*/  SHF.R.U32.HI R0, RZ, 0x8, R7 ;  /* 0x00000008ff007819 */ /* 0x001fe40000011607 */
[----:B------:R-:W3:Y:S04]  /*15590*/  LDL.LU R7, [R1+0x3638] ;  /* 0x0036380001077983 */ /* 0x000ee80000300800 */
[----:B------:R0:W-:Y:S02]  /*155a0*/  STG.E.U8 desc[UR38][R2.64+0x5], R0 ;  /* 0x0000050002007986 */ /* 0x0001e4000c101126 */
[----:B0-----:R-:W-:-:S05]  /*155b0*/  SHF.R.U32.HI R0, RZ, 0x18, R5 ;  /* 0x00000018ff007819 */ /* 0x001fca0000011605 */
[----:B------:R0:W-:Y:S02]  /*155c0*/  STG.E.U8 desc[UR38][R2.64+0xb], R0 ;  /* 0x00000b0002007986 */ /* 0x0001e4000c101126 */
[----:B0-----:R-:W-:-:S05]  /*155d0*/  SHF.R.U32.HI R0, RZ, 0x10, R5 ;  /* 0x00000010ff007819 */ /* 0x001fca0000011605 */
[----:B------:R0:W-:Y:S02]  /*155e0*/  STG.E.U8 desc[UR38][R2.64+0xa], R0 ;  /* 0x00000a0002007986 */ /* 0x0001e4000c101126 */
[----:B0-----:R-:W-:Y:S02]  /*155f0*/  SHF.R.U32.HI R0, RZ, 0x8, R5 ;  /* 0x00000008ff007819 */ /* 0x001fe40000011605 */
[----:B------:R-:W4:Y:S04]  /*15600*/  LDL.LU R5, [R1+0x3634] ;  /* 0x0036340001057983 */ /* 0x000f280000300800 */
[----:B------:R0:W-:Y:S02]  /*15610*/  STG.E.U8 desc[UR38][R2.64+0x9], R0 ;  /* 0x0000090002007986 */ /* 0x0001e4000c101126 */
[----:B0-----:R-:W-:-:S05]  /*15620*/  SHF.R.U32.HI R0, RZ, 0x18, R4 ;  /* 0x00000018ff007819 */ /* 0x001fca0000011604 */
[----:B------:R0:W-:Y:S02]  /*15630*/  STG.E.U8 desc[UR38][R2.64+0xf], R0 ;  /* 0x00000f0002007986 */ /* 0x0001e4000c101126 */
[----:B0-----:R-:W-:-:S05]  /*15640*/  SHF.R.U32.HI R0, RZ, 0x10, R4 ;  /* 0x00000010ff007819 */ /* 0x001fca0000011604 */
[----:B------:R0:W-:Y:S02]  /*15650*/  STG.E.U8 desc[UR38][R2.64+0xe], R0 ;  /* 0x00000e0002007986 */ /* 0x0001e4000c101126 */
[----:B0-----:R-:W-:-:S05]  /*15660*/  SHF.R.U32.HI R0, RZ, 0x8, R4 ;  /* 0x00000008ff007819 */ /* 0x001fca0000011604 */
[----:B------:R0:W-:Y:S01]  /*15670*/  STG.E.U8 desc[UR38][R2.64+0xd], R0 ;  /* 0x00000d0002007986 */ /* 0x0001e2000c101126 */
[----:B------:R-:W-:-:S03]  /*15680*/  SHF.R.U32.HI R4, RZ, 0x10, R19 ;  /* 0x00000010ff047819 */ /* 0x000fc60000011613 */
[----:B------:R-:W-:Y:S01]  /*15690*/  STG.E.U8 desc[UR38][R2.64+0x10], R19 ;  /* 0x0000101302007986 */ /* 0x000fe2000c101126 */
[----:B0-----:R-:W-:-:S05]  /*156a0*/  SHF.R.U32.HI R0, RZ, 0x18, R19 ;  /* 0x00000018ff007819 */ /* 0x001fca0000011613 */
[----:B------:R0:W-:Y:S02]  /*156b0*/  STG.E.U8 desc[UR38][R2.64+0x13], R0 ;  /* 0x0000130002007986 */ /* 0x0001e4000c101126 */
[----:B0-----:R-:W-:Y:S02]  /*156c0*/  SHF.R.U32.HI R0, RZ, 0x8, R19 ;  /* 0x00000008ff007819 */ /* 0x001fe40000011613 */
[----:B------:R-:W5:Y:S04]  /*156d0*/  LDL.LU R19, [R1+0x365c] ;  /* 0x00365c0001137983 */ /* 0x000f680000300800 */
[----:B------:R0:W-:Y:S02]  /*156e0*/  STG.E.U8 desc[UR38][R2.64+0x11], R0 ;  /* 0x0000110002007986 */ /* 0x0001e4000c101126 */
[----:B0-----:R-:W-:-:S05]  /*156f0*/  SHF.R.U32.HI R0, RZ, 0x18, R17 ;  /* 0x00000018ff007819 */ /* 0x001fca0000011611 */
[----:B------:R0:W-:Y:S02]  /*15700*/  STG.E.U8 desc[UR38][R2.64+0x17], R0 ;  /* 0x0000170002007986 */ /* 0x0001e4000c101126 */
[----:B0-----:R-:W-:-:S05]  /*15710*/  SHF.R.U32.HI R0, RZ, 0x8, R17 ;  /* 0x00000008ff007819 */ /* 0x001fca0000011611 */
[----:B------:R0:W-:Y:S02]  /*15720*/  STG.E.U8 desc[UR38][R2.64+0x15], R0 ;  /* 0x0000150002007986 */ /* 0x0001e4000c101126 */
[----:B0-----:R-:W-:-:S05]  /*15730*/  SHF.R.U32.HI R0, RZ, 0x18, R15 ;  /* 0x00000018ff007819 */ /* 0x001fca000001160f */
[----:B------:R0:W-:Y:S02]  /*15740*/  STG.E.U8 desc[UR38][R2.64+0x1b], R0 ;  /* 0x00001b0002007986 */ /* 0x0001e4000c101126 */
[----:B0-----:R-:W-:-:S05]  /*15750*/  SHF.R.U32.HI R0, RZ, 0x8, R15 ;  /* 0x00000008ff007819 */ /* 0x001fca000001160f */
[----:B------:R0:W-:Y:S04]  /*15760*/  STG.E.U8 desc[UR38][R2.64+0x19], R0 ;  /* 0x0000190002007986 */ /* 0x0001e8000c101126 */
[----:B------:R1:W-:Y:S01]  /*15770*/  STG.E.U8 desc[UR38][R2.64+0x12], R4 ;  /* 0x0000120402007986 */ /* 0x0003e2000c101126 */
[----:B0-----:R-:W-:Y:S02]  /*15780*/  SHF.R.U32.HI R0, RZ, 0x18, R11 ;  /* 0x00000018ff007819 */ /* 0x001fe4000001160b */
[----:B-1----:R-:W-:-:S03]  /*15790*/  SHF.R.U32.HI R4, RZ, 0x10, R17 ;  /* 0x00000010ff047819 */ /* 0x002fc60000011611 */
[----:B------:R0:W-:Y:S04]  /*157a0*/  STG.E.U8 desc[UR38][R2.64+0x1f], R0 ;  /* 0x00001f0002007986 */ /* 0x0001e8000c101126 */
[----:B------:R1:W-:Y:S01]  /*157b0*/  STG.E.U8 desc[UR38][R2.64+0x16], R4 ;  /* 0x0000160402007986 */ /* 0x0003e2000c101126 */
[----:B0-----:R-:W-:Y:S02]  /*157c0*/  SHF.R.U32.HI R0, RZ, 0x8, R11 ;  /* 0x00000008ff007819 */ /* 0x001fe4000001160b */
[----:B-1----:R-:W-:-:S03]  /*157d0*/  SHF.R.U32.HI R4, RZ, 0x10, R15 ;  /* 0x00000010ff047819 */ /* 0x002fc6000001160f */
[----:B------:R2:W-:Y:S04]  /*157e0*/  STG.E.U8 desc[UR38][R2.64+0x1d], R0 ;  /* 0x00001d0002007986 */ /* 0x0005e8000c101126 */
[----:B------:R0:W-:Y:S01]  /*157f0*/  STG.E.U8 desc[UR38][R2.64+0x1a], R4 ;  /* 0x00001a0402007986 */ /* 0x0001e2000c101126 */
[----:B--2---:R-:W-:Y:S02]  /*15800*/  SHF.R.U32.HI R0, RZ, 0x18, R9 ;  /* 0x00000018ff007819 */ /* 0x004fe40000011609 */
[----:B0-----:R-:W-:-:S03]  /*15810*/  SHF.R.U32.HI R4, RZ, 0x10, R11 ;  /* 0x00000010ff047819 */ /* 0x001fc6000001160b */
[----:B------:R0:W-:Y:S04]  /*15820*/  STG.E.U8 desc[UR38][R2.64+0x23], R0 ;  /* 0x0000230002007986 */ /* 0x0001e8000c101126 */
[----:B------:R1:W-:Y:S01]  /*15830*/  STG.E.U8 desc[UR38][R2.64+0x1e], R4 ;  /* 0x00001e0402007986 */ /* 0x0003e2000c101126 */
[--C-:B0-----:R-:W-:Y:S02]  /*15840*/  SHF.R.U32.HI R0, RZ, 0x8, R9.reuse ;  /* 0x00000008ff007819 */ /* 0x101fe40000011609 */
[----:B-1----:R-:W-:-:S03]  /*15850*/  SHF.R.U32.HI R4, RZ, 0x10, R9 ;  /* 0x00000010ff047819 */ /* 0x002fc60000011609 */
[----:B------:R-:W-:Y:S04]  /*15860*/  STG.E.U8 desc[UR38][R2.64+0x21], R0 ;  /* 0x0000210002007986 */ /* 0x000fe8000c101126 */
[----:B------:R-:W-:Y:S04]  /*15870*/  STG.E.U8 desc[UR38][R2.64+0x22], R4 ;  /* 0x0000220402007986 */ /* 0x000fe8000c101126 */
[----:B------:R0:W-:Y:S04]  /*15880*/  STG.E.U8 desc[UR38][R2.64+0x1c], R11 ;  /* 0x00001c0b02007986 */ /* 0x0001e8000c101126 */
[----:B------:R1:W-:Y:S01]  /*15890*/  STG.E.U8 desc[UR38][R2.64+0x20], R9 ;  /* 0x0000200902007986 */ /* 0x0003e2000c101126 */
[----:B0-----:R-:W-:-:S03]  /*158a0*/  SHF.R.U32.HI R11, RZ, 0x8, R13 ;  /* 0x00000008ff0b7819 */ /* 0x001fc6000001160d */
[----:B---3--:R-:W-:Y:S01]  /*158b0*/  STG.E.U8 desc[UR38][R2.64+0x28], R7 ;  /* 0x0000280702007986 */ /* 0x008fe2000c101126 */
[----:B-1----:R-:W-:-:S03]  /*158c0*/  SHF.R.U32.HI R9, RZ, 0x10, R13 ;  /* 0x00000010ff097819 */ /* 0x002fc6000001160d */
[----:B------:R0:W-:Y:S04]  /*158d0*/  STG.E.U8 desc[UR38][R2.64+0x2d], R11 ;  /* 0x00002d0b02007986 */ /* 0x0001e8000c101126 */
[----:B------:R1:W-:Y:S01]  /*158e0*/  STG.E.U8 desc[UR38][R2.64+0x2e], R9 ;  /* 0x00002e0902007986 */ /* 0x0003e2000c101126 */
[--C-:B0-----:R-:W-:Y:S02]  /*158f0*/  SHF.R.U32.HI R11, RZ, 0x8, R49.reuse ;  /* 0x00000008ff0b7819 */ /* 0x101fe40000011631 */
[----:B-1----:R-:W-:Y:S01]  /*15900*/  SHF.R.U32.HI R9, RZ, 0x10, R49 ;  /* 0x00000010ff097819 */ /* 0x002fe20000011631 */
[----:B------:R-:W-:Y:S04]  /*15910*/  STG.E.U8 desc[UR38][R2.64+0x18], R15 ;  /* 0x0000180f02007986 */ /* 0x000fe8000c101126 */
[----:B------:R-:W-:Y:S01]  /*15920*/  STG.E.U8 desc[UR38][R2.64+0x2c], R13 ;  /* 0x00002c0d02007986 */ /* 0x000fe2000c101126 */
[----:B----4-:R-:W-:-:S02]  /*15930*/  SHF.R.U32.HI R0, RZ, 0x18, R5 ;  /* 0x00000018ff007819 */ /* 0x010fc40000011605 */
[----:B------:R-:W-:-:S03]  /*15940*/  SHF.R.U32.HI R4, RZ, 0x10, R5 ;  /* 0x00000010ff047819 */ /* 0x000fc60000011605 */
[----:B------:R0:W-:Y:S04]  /*15950*/  STG.E.U8 desc[UR38][R2.64+0x27], R0 ;  /* 0x0000270002007986 */ /* 0x0001e8000c101126 */
[----:B------:R1:W-:Y:S01]  /*15960*/  STG.E.U8 desc[UR38][R2.64+0x26], R4 ;  /* 0x0000260402007986 */ /* 0x0003e2000c101126 */
[----:B0-----:R-:W-:-:S03]  /*15970*/  SHF.R.U32.HI R0, RZ, 0x8, R5 ;  /* 0x00000008ff007819 */ /* 0x001fc60000011605 */
[----:B------:R0:W-:Y:S01]  /*15980*/  STG.E.U8 desc[UR38][R2.64+0x24], R5 ;  /* 0x0000240502007986 */ /* 0x0001e2000c101126 */
[----:B-1----:R-:W-:-:S03]  /*15990*/  SHF.R.U32.HI R4, RZ, 0x8, R7 ;  /* 0x00000008ff047819 */ /* 0x002fc60000011607 */
[----:B------:R1:W-:Y:S01]  /*159a0*/  STG.E.U8 desc[UR38][R2.64+0x25], R0 ;  /* 0x0000250002007986 */ /* 0x0003e2000c101126 */
[--C-:B0-----:R-:W-:Y:S02]  /*159b0*/  SHF.R.U32.HI R5, RZ, 0x18, R7.reuse ;  /* 0x00000018ff057819 */ /* 0x101fe40000011607 */
[----:B-1----:R-:W-:Y:S02]  /*159c0*/  SHF.R.U32.HI R0, RZ, 0x10, R7 ;  /* 0x00000010ff007819 */ /* 0x002fe40000011607 */
[----:B------:R-:W-:-:S05]  /*159d0*/  SHF.R.U32.HI R7, RZ, 0x18, R13 ;  /* 0x00000018ff077819 */ /* 0x000fca000001160d */
[----:B------:R0:W-:Y:S01]  /*159e0*/  STG.E.U8 desc[UR38][R2.64+0x2f], R7 ;  /* 0x00002f0702007986 */ /* 0x0001e2000c101126 */
[--C-:B------:R-:W-:Y:S02]  /*159f0*/  SHF.R.U32.HI R13, RZ, 0x10, R50.reuse ;  /* 0x00000010ff0d7819 */ /* 0x100fe40000011632 */
[----:B------:R-:W-:Y:S01]  /*15a00*/  SHF.R.U32.HI R15, RZ, 0x8, R50 ;  /* 0x00000008ff0f7819 */ /* 0x000fe20000011632 */
[----:B------:R1:W-:Y:S01]  /*15a10*/  STG.E.U8 desc[UR38][R2.64+0x2b], R5 ;  /* 0x00002b0502007986 */ /* 0x0003e2000c101126 */
[----:B0-----:R-:W-:-:S03]  /*15a20*/  SHF.R.U32.HI R7, RZ, 0x18, R49 ;  /* 0x00000018ff077819 */ /* 0x001fc60000011631 */
[----:B------:R-:W-:Y:S01]  /*15a30*/  STG.E.U8 desc[UR38][R2.64+0x36], R9 ;  /* 0x0000360902007986 */ /* 0x000fe2000c101126 */
[----:B-1----:R-:W-:-:S03]  /*15a40*/  SHF.R.U32.HI R5, RZ, 0x18, R50 ;  /* 0x00000018ff057819 */ /* 0x002fc60000011632 */
[----:B------:R-:W-:Y:S04]  /*15a50*/  STG.E.U8 desc[UR38][R2.64+0x37], R7 ;  /* 0x0000370702007986 */ /* 0x000fe8000c101126 */
[----:B------:R-:W-:Y:S04]  /*15a60*/  STG.E.U8 desc[UR38][R2.64+0x35], R11 ;  /* 0x0000350b02007986 */ /* 0x000fe8000c101126 */
[----:B------:R0:W-:Y:S04]  /*15a70*/  STG.E.U8 desc[UR38][R2.64+0x14], R17 ;  /* 0x0000141102007986 */ /* 0x0001e8000c101126 */
[----:B------:R1:W-:Y:S04]  /*15a80*/  STG.E.U8 desc[UR38][R2.64+0x33], R5 ;  /* 0x0000330502007986 */ /* 0x0003e8000c101126 */
[----:B------:R2:W-:Y:S04]  /*15a90*/  STG.E.U8 desc[UR38][R2.64+0x32], R13 ;  /* 0x0000320d02007986 */ /* 0x0005e8000c101126 */
[----:B0-----:R-:W3:Y:S01]  /*15aa0*/  LDL.LU R17, [R1+0x367c] ;  /* 0x00367c0001117983 */ /* 0x001ee20000300800 */
[----:B-----5:R-:W-:-:S03]  /*15ab0*/  SHF.R.U32.HI R7, RZ, 0x18, R19 ;  /* 0x00000018ff077819 */ /* 0x020fc60000011613 */
[----:B------:R0:W-:Y:S01]  /*15ac0*/  STG.E.U8 desc[UR38][R2.64+0x3c], R19 ;  /* 0x00003c1302007986 */ /* 0x0001e2000c101126 */
[--C-:B------:R-:W-:Y:S02]  /*15ad0*/  SHF.R.U32.HI R9, RZ, 0x10, R19.reuse ;  /* 0x00000010ff097819 */ /* 0x100fe40000011613 */
[----:B------:R-:W-:Y:S01]  /*15ae0*/  SHF.R.U32.HI R11, RZ, 0x8, R19 ;  /* 0x00000008ff0b7819 */ /* 0x000fe20000011613 */
[----:B------:R4:W-:Y:S01]  /*15af0*/  STG.E.U8 desc[UR38][R2.64+0x31], R15 ;  /* 0x0000310f02007986 */ /* 0x0009e2000c101126 */
[--C-:B-1----:R-:W-:Y:S02]  /*15b00*/  SHF.R.U32.HI R5, RZ, 0x18, R45.reuse ;  /* 0x00000018ff057819 */ /* 0x102fe4000001162d */
[--C-:B--2---:R-:W-:Y:S01]  /*15b10*/  SHF.R.U32.HI R13, RZ, 0x10, R45.reuse ;  /* 0x00000010ff0d7819 */ /* 0x104fe2000001162d */
[----:B0-----:R-:W2:Y:S04]  /*15b20*/  LDL.LU R19, [R1+0x3680] ;  /* 0x0036800001137983 */ /* 0x001ea80000300800 */
[----:B------:R0:W-:Y:S01]  /*15b30*/  STG.E.U8 desc[UR38][R2.64+0x29], R4 ;  /* 0x0000290402007986 */ /* 0x0001e2000c101126 */
[----:B----4-:R-:W-:-:S03]  /*15b40*/  SHF.R.U32.HI R15, RZ, 0x8, R45 ;  /* 0x00000008ff0f7819 */ /* 0x010fc6000001162d */
[----:B------:R1:W-:Y:S04]  /*15b50*/  STG.E.U8 desc[UR38][R2.64+0x38], R45 ;  /* 0x0000382d02007986 */ /* 0x0003e8000c101126 */
[----:B0-----:R-:W4:Y:S04]  /*15b60*/  LDL.LU R4, [R1+0x3688] ;  /* 0x0036880001047983 */ /* 0x001f280000300800 */
[----:B-1----:R-:W5:Y:S04]  /*15b70*/  LDL.LU R45, [R1+0x3684] ;  /* 0x00368400012d7983 */ /* 0x002f680000300800 */
[----:B------:R0:W-:Y:S04]  /*15b80*/  STG.E.U8 desc[UR38][R2.64+0x2a], R0 ;  /* 0x00002a0002007986 */ /* 0x0001e8000c101126 */
[----:B0-----:R-:W5:Y:S04]  /*15b90*/  LDL.LU R0, [R1+0x368c] ;  /* 0x00368c0001007983 */ /* 0x001f680000300800 */
[----:B------:R0:W-:Y:S04]  /*15ba0*/  STG.E.U8 desc[UR38][R2.64+0x30], R50 ;  /* 0x0000303202007986 */ /* 0x0001e8000c101126 */
[----:B------:R1:W-:Y:S04]  /*15bb0*/  STG.E.U8 desc[UR38][R2.64+0x3b], R5 ;  /* 0x00003b0502007986 */ /* 0x0003e8000c101126 */
[----:B------:R1:W-:Y:S04]  /*15bc0*/  STG.E.U8 desc[UR38][R2.64+0x3a], R13 ;  /* 0x00003a0d02007986 */ /* 0x0003e8000c101126 */
[----:B0-----:R-:W5:Y:S04]  /*15bd0*/  LDL.LU R50, [R1+0x3690] ;  /* 0x0036900001327983 */ /* 0x001f680000300800 */
[----:B------:R0:W-:Y:S01]  /*15be0*/  STG.E.U8 desc[UR38][R2.64+0x39], R15 ;  /* 0x0000390f02007986 */ /* 0x0001e2000c101126 */
[----:B-1----:R-:W-:-:S03]  /*15bf0*/  SHF.R.U32.HI R5, RZ, 0x18, R48 ;  /* 0x00000018ff057819 */ /* 0x002fc60000011630 */
[----:B------:R1:W-:Y:S01]  /*15c00*/  STG.E.U8 desc[UR38][R2.64+0x3f], R7 ;  /* 0x00003f0702007986 */ /* 0x0003e2000c101126 */
[----:B------:R-:W-:-:S03]  /*15c10*/  SHF.R.U32.HI R13, RZ, 0x10, R48 ;  /* 0x00000010ff0d7819 */ /* 0x000fc60000011630 */
[----:B------:R1:W-:Y:S04]  /*15c20*/  STG.E.U8 desc[UR38][R2.64+0x3e], R9 ;  /* 0x00003e0902007986 */ /* 0x0003e8000c101126 */
[----:B------:R1:W-:Y:S01]  /*15c30*/  STG.E.U8 desc[UR38][R2.64+0x3d], R11 ;  /* 0x00003d0b02007986 */ /* 0x0003e2000c101126 */
[----:B0-----:R-:W-:-:S03]  /*15c40*/  SHF.R.U32.HI R15, RZ, 0x8, R48 ;  /* 0x00000008ff0f7819 */ /* 0x001fc60000011630 */
[----:B------:R0:W-:Y:S01]  /*15c50*/  STG.E.U8 desc[UR38][R2.64+0x40], R48 ;  /* 0x0000403002007986 */ /* 0x0001e2000c101126 */
[--C-:B-1----:R-:W-:Y:S02]  /*15c60*/  SHF.R.U32.HI R7, RZ, 0x18, R47.reuse ;  /* 0x00000018ff077819 */ /* 0x102fe4000001162f */
[--C-:B------:R-:W-:Y:S01]  /*15c70*/  SHF.R.U32.HI R9, RZ, 0x10, R47.reuse ;  /* 0x00000010ff097819 */ /* 0x100fe2000001162f */
[----:B------:R1:W-:Y:S01]  /*15c80*/  STG.E.U8 desc[UR38][R2.64+0x44], R47 ;  /* 0x0000442f02007986 */ /* 0x0003e2000c101126 */
[----:B------:R-:W-:-:S03]  /*15c90*/  SHF.R.U32.HI R11, RZ, 0x8, R47 ;  /* 0x00000008ff0b7819 */ /* 0x000fc6000001162f */
[----:B0-----:R-:W5:Y:S04]  /*15ca0*/  LDL.LU R48, [R1+0x3694] ;  /* 0x0036940001307983 */ /* 0x001f680000300800 */
[----:B-1----:R-:W5:Y:S04]  /*15cb0*/  LDL.LU R47, [R1+0x3698] ;  /* 0x00369800012f7983 */ /* 0x002f680000300800 */
[----:B------:R0:W-:Y:S04]  /*15cc0*/  STG.E.U8 desc[UR38][R2.64+0x43], R5 ;  /* 0x0000430502007986 */ /* 0x0001e8000c101126 */
[----:B------:R1:W-:Y:S04]  /*15cd0*/  STG.E.U8 desc[UR38][R2.64+0x42], R13 ;  /* 0x0000420d02007986 */ /* 0x0003e8000c101126 */
[----:B------:R1:W-:Y:S01]  /*15ce0*/  STG.E.U8 desc[UR38][R2.64+0x41], R15 ;  /* 0x0000410f02007986 */ /* 0x0003e2000c101126 */
[----:B0-----:R-:W-:-:S03]  /*15cf0*/  SHF.R.U32.HI R5, RZ, 0x18, R46 ;  /* 0x00000018ff057819 */ /* 0x001fc6000001162e */
[----:B------:R-:W-:Y:S01]  /*15d00*/  STG.E.U8 desc[UR38][R2.64+0x47], R7 ;  /* 0x0000470702007986 */ /* 0x000fe2000c101126 */
[----:B-1----:R-:W-:-:S03]  /*15d10*/  SHF.R.U32.HI R13, RZ, 0x10, R46 ;  /* 0x00000010ff0d7819 */ /* 0x002fc6000001162e */
[----:B------:R-:W-:Y:S01]  /*15d20*/  STG.E.U8 desc[UR38][R2.64+0x46], R9 ;  /* 0x0000460902007986 */ /* 0x000fe2000c101126 */
[----:B------:R-:W-:-:S03]  /*15d30*/  SHF.R.U32.HI R15, RZ, 0x8, R46 ;  /* 0x00000008ff0f7819 */ /* 0x000fc6000001162e */
[----:B------:R-:W-:Y:S04]  /*15d40*/  STG.E.U8 desc[UR38][R2.64+0x45], R11 ;  /* 0x0000450b02007986 */ /* 0x000fe8000c101126 */
[----:B------:R-:W-:Y:S04]  /*15d50*/  STG.E.U8 desc[UR38][R2.64+0x4b], R5 ;  /* 0x00004b0502007986 */ /* 0x000fe8000c101126 */
[----:B------:R0:W-:Y:S04]  /*15d60*/  STG.E.U8 desc[UR38][R2.64+0x48], R46 ;  /* 0x0000482e02007986 */ /* 0x0001e8000c101126 */
[----:B------:R1:W-:Y:S04]  /*15d70*/  STG.E.U8 desc[UR38][R2.64+0x34], R49 ;  /* 0x0000343102007986 */ /* 0x0003e8000c101126 */
[----:B------:R2:W-:Y:S04]  /*15d80*/  STG.E.U8 desc[UR38][R2.64+0x4a], R13 ;  /* 0x00004a0d02007986 */ /* 0x0005e8000c101126 */
[----:B0-----:R-:W5:Y:S04]  /*15d90*/  LDL.LU R46, [R1+0x369c] ;  /* 0x00369c00012e7983 */ /* 0x001f680000300800 */
[----:B-1----:R-:W5:Y:S04]  /*15da0*/  LDL.LU R49, [R1+0x36a0] ;  /* 0x0036a00001317983 */ /* 0x002f680000300800 */
[----:B------:R0:W-:Y:S01]  /*15db0*/  STG.E.U8 desc[UR38][R2.64+0x49], R15 ;  /* 0x0000490f02007986 */ /* 0x0001e2000c101126 */
[----:B---3--:R-:W-:-:S02]  /*15dc0*/  SHF.R.U32.HI R7, RZ, 0x18, R17 ;  /* 0x00000018ff077819 */ /* 0x008fc40000011611 */
[--C-:B------:R-:W-:Y:S02]  /*15dd0*/  SHF.R.U32.HI R9, RZ, 0x10, R17.reuse ;  /* 0x00000010ff097819 */ /* 0x100fe40000011611 */
[----:B------:R-:W-:Y:S01]  /*15de0*/  SHF.R.U32.HI R11, RZ, 0x8, R17 ;  /* 0x00000008ff0b7819 */ /* 0x000fe20000011611 */
[----:B------:R-:W-:Y:S04]  /*15df0*/  STG.E.U8 desc[UR38][R2.64+0x4f], R7 ;  /* 0x00004f0702007986 */ /* 0x000fe8000c101126 */
[----:B------:R-:W-:Y:S04]  /*15e00*/  STG.E.U8 desc[UR38][R2.64+0x4e], R9 ;  /* 0x00004e0902007986 */ /* 0x000fe8000c101126 */
[----:B------:R4:W-:Y:S01]  /*15e10*/  STG.E.U8 desc[UR38][R2.64+0x4d], R11 ;  /* 0x00004d0b02007986 */ /* 0x0009e2000c101126 */
[----:B--2---:R-:W-:-:S03]  /*15e20*/  SHF.R.U32.HI R5, RZ, 0x18, R19 ;  /* 0x00000018ff057819 */ /* 0x004fc60000011613 */
[----:B------:R-:W-:Y:S01]  /*15e30*/  STG.E.U8 desc[UR38][R2.64+0x4c], R17 ;  /* 0x00004c1102007986 */ /* 0x000fe2000c101126 */
[--C-:B------:R-:W-:Y:S02]  /*15e40*/  SHF.R.U32.HI R13, RZ, 0x10, R19.reuse ;  /* 0x00000010ff0d7819 */ /* 0x100fe40000011613 */
[----:B0-----:R-:W-:Y:S01]  /*15e50*/  SHF.R.U32.HI R15, RZ, 0x8, R19 ;  /* 0x00000008ff0f7819 */ /* 0x001fe20000011613 */
[----:B------:R0:W-:Y:S04]  /*15e60*/  STG.E.U8 desc[UR38][R2.64+0x53], R5 ;  /* 0x0000530502007986 */ /* 0x0001e8000c101126 */
[----:B------:R1:W-:Y:S01]  /*15e70*/  STG.E.U8 desc[UR38][R2.64+0x50], R19 ;  /* 0x0000501302007986 */ /* 0x0003e2000c101126 */
[----:B----4-:R-:W-:-:S03]  /*15e80*/  SHF.R.U32.HI R11, RZ, 0x18, R4 ;  /* 0x00000018ff0b7819 */ /* 0x010fc60000011604 */
[----:B------:R2:W-:Y:S01]  /*15e90*/  STG.E.U8 desc[UR38][R2.64+0x58], R4 ;  /* 0x0000580402007986 */ /* 0x0005e2000c101126 */
[--C-:B0-----:R-:W-:Y:S02]  /*15ea0*/  SHF.R.U32.HI R5, RZ, 0x8, R4.reuse ;  /* 0x00000008ff057819 */ /* 0x101fe40000011604 */
[--C-:B-----5:R-:W-:Y:S01]  /*15eb0*/  SHF.R.U32.HI R7, RZ, 0x18, R45.reuse ;  /* 0x00000018ff077819 */ /* 0x120fe2000001162d */
[----:B------:R0:W-:Y:S01]  /*15ec0*/  STG.E.U8 desc[UR38][R2.64+0x54], R45 ;  /* 0x0000542d02007986 */ /* 0x0001e2000c101126 */
[--C-:B------:R-:W-:Y:S02]  /*15ed0*/  SHF.R.U32.HI R17, RZ, 0x10, R45.reuse ;  /* 0x00000010ff117819 */ /* 0x100fe4000001162d */
[----:B------:R-:W-:Y:S02]  /*15ee0*/  SHF.R.U32.HI R9, RZ, 0x8, R45 ;  /* 0x00000008ff097819 */ /* 0x000fe4000001162d */
[----:B-1----:R-:W-:Y:S02]  /*15ef0*/  SHF.R.U32.HI R19, RZ, 0x10, R4 ;  /* 0x00000010ff137819 */ /* 0x002fe40000011604 */
[----:B--2---:R-:W2:Y:S04]  /*15f00*/  LDL.LU R4, [R1+0x36a8] ;  /* 0x0036a80001047983 */ /* 0x004ea80000300800 */
[----:B0-----:R-:W3:Y:S04]  /*15f10*/  LDL.LU R45, [R1+0x36a4] ;  /* 0x0036a400012d7983 */ /* 0x001ee80000300800 */
[----:B------:R0:W-:Y:S04]  /*15f20*/  STG.E.U8 desc[UR38][R2.64+0x52], R13 ;  /* 0x0000520d02007986 */ /* 0x0001e8000c101126 */
[----:B------:R1:W-:Y:S04]  /*15f30*/  STG.E.U8 desc[UR38][R2.64+0x51], R15 ;  /* 0x0000510f02007986 */ /* 0x0003e8000c101126 */
[----:B------:R4:W-:Y:S01]  /*15f40*/  STG.E.U8 desc[UR38][R2.64+0x57], R7 ;  /* 0x0000570702007986 */ /* 0x0009e2000c101126 */
[----:B0-----:R-:W-:-:S03]  /*15f50*/  SHF.R.U32.HI R13, RZ, 0x18, R0 ;  /* 0x00000018ff0d7819 */ /* 0x001fc60000011600 */
[----:B------:R0:W-:Y:S01]  /*15f60*/  STG.E.U8 desc[UR38][R2.64+0x5c], R0 ;  /* 0x00005c0002007986 */ /* 0x0001e2000c101126 */
[--C-:B-1----:R-:W-:Y:S02]  /*15f70*/  SHF.R.U32.HI R15, RZ, 0x10, R0.reuse ;  /* 0x00000010ff0f7819 */ /* 0x102fe40000011600 */
[----:B----4-:R-:W-:Y:S02]  /*15f80*/  SHF.R.U32.HI R7, RZ, 0x8, R0 ;  /* 0x00000008ff077819 */ /* 0x010fe40000011600 */
[----:B0-----:R-:W4:Y:S04]  /*15f90*/  LDL.LU R0, [R1+0x36ac] ;  /* 0x0036ac0001007983 */ /* 0x001f280000300800 */
[----:B------:R0:W-:Y:S04]  /*15fa0*/  STG.E.U8 desc[UR38][R2.64+0x55], R9 ;  /* 0x0000550902007986 */ /* 0x0001e8000c101126 */
[----:B------:R1:W-:Y:S04]  /*15fb0*/  STG.E.U8 desc[UR38][R2.64+0x5a], R19 ;  /* 0x00005a1302007986 */ /* 0x0003e8000c101126 */
[----:B------:R5:W-:Y:S01]  /*15fc0*/  STG.E.U8 desc[UR38][R2.64+0x59], R5 ;  /* 0x0000590502007986 */ /* 0x000be2000c101126 */
[----:B0-----:R-:W-:-:S03]  /*15fd0*/  SHF.R.U32.HI R9, RZ, 0x18, R50 ;  /* 0x00000018ff097819 */ /* 0x001fc60000011632 */
[----:B------:R0:W-:Y:S04]  /*15fe0*/  STG.E.U8 desc[UR38][R2.64+0x5f], R13 ;  /* 0x00005f0d02007986 */ /* 0x0001e8000c101126 */
[----:B------:R0:W-:Y:S01]  /*15ff0*/  STG.E.U8 desc[UR38][R2.64+0x5e], R15 ;  /* 0x00005e0f02007986 */ /* 0x0001e2000c101126 */
[--C-:B-1----:R-:W-:Y:S02]  /*16000*/  SHF.R.U32.HI R19, RZ, 0x10, R48.reuse ;  /* 0x00000010ff137819 */ /* 0x102fe40000011630 */
[--C-:B-----5:R-:W-:Y:S01]  /*16010*/  SHF.R.U32.HI R5, RZ, 0x18, R48.reuse ;  /* 0x00000018ff057819 */ /* 0x120fe20000011630 */
[----:B------:R1:W-:Y:S04]  /*16020*/  STG.E.U8 desc[UR38][R2.64+0x5d], R7 ;  /* 0x00005d0702007986 */ /* 0x0003e8000c101126 */
[----:B------:R5:W-:Y:S01]  /*16030*/  STG.E.U8 desc[UR38][R2.64+0x63], R9 ;  /* 0x0000630902007986 */ /* 0x000be2000c101126 */
[----:B0-----:R-:W-:-:S03]  /*16040*/  SHF.R.U32.HI R13, RZ, 0x8, R48 ;  /* 0x00000008ff0d7819 */ /* 0x001fc60000011630 */
[----:B------:R0:W-:Y:S01]  /*16050*/  STG.E.U8 desc[UR38][R2.64+0x64], R48 ;  /* 0x0000643002007986 */ /* 0x0001e2000c101126 */
[--C-:B------:R-:W-:Y:S02]  /*16060*/  SHF.R.U32.HI R15, RZ, 0x10, R47.reuse ;  /* 0x00000010ff0f7819 */ /* 0x100fe4000001162f */
[--C-:B-1----:R-:W-:Y:S01]  /*16070*/  SHF.R.U32.HI R7, RZ, 0x18, R47.reuse ;  /* 0x00000018ff077819 */ /* 0x102fe2000001162f */
[----:B------:R1:W-:Y:S01]  /*16080*/  STG.E.U8 desc[UR38][R2.64+0x68], R47 ;  /* 0x0000682f02007986 */ /* 0x0003e2000c101126 */
[----:B-----5:R-:W-:-:S03]  /*16090*/  SHF.R.U32.HI R9, RZ, 0x8, R47 ;  /* 0x00000008ff097819 */ /* 0x020fc6000001162f */
[----:B0-----:R-:W5:Y:S04]  /*160a0*/  LDL.LU R48, [R1+0x35c4] ;  /* 0x0035c40001307983 */ /* 0x001f680000300800 */
[----:B-1----:R-:W5:Y:S04]  /*160b0*/  LDL.LU R47, [R1+0x35c8] ;  /* 0x0035c800012f7983 */ /* 0x002f680000300800 */
[----:B------:R0:W-:Y:S04]  /*160c0*/  STG.E.U8 desc[UR38][R2.64+0x56], R17 ;  /* 0x0000561102007986 */ /* 0x0001e8000c101126 */
[----:B------:R1:W-:Y:S01]  /*160d0*/  STG.E.U8 desc[UR38][R2.64+0x5b], R11 ;  /* 0x00005b0b02007986 */ /* 0x0003e2000c101126 */
[----:B0-----:R-:W-:-:S02]  /*160e0*/  SHF.R.U32.HI R17, RZ, 0x10, R50 ;  /* 0x00000010ff117819 */ /* 0x001fc40000011632 */
[----:B-1----:R-:W-:-:S03]  /*160f0*/  SHF.R.U32.HI R11, RZ, 0x8, R50 ;  /* 0x00000008ff0b7819 */ /* 0x002fc60000011632 */
[----:B------:R0:W-:Y:S04]  /*16100*/  STG.E.U8 desc[UR38][R2.64+0x62], R17 ;  /* 0x0000621102007986 */ /* 0x0001e8000c101126 */
[----:B------:R1:W-:Y:S04]  /*16110*/  STG.E.U8 desc[UR38][R2.64+0x61], R11 ;  /* 0x0000610b02007986 */ /* 0x0003e8000c101126 */
[----:B------:R1:W-:Y:S04]  /*16120*/  STG.E.U8 desc[UR38][R2.64+0x67], R5 ;  /* 0x0000670502007986 */ /* 0x0003e8000c101126 */
[----:B------:R1:W-:Y:S01]  /*16130*/  STG.E.U8 desc[UR38][R2.64+0x65], R13 ;  /* 0x0000650d02007986 */ /* 0x0003e2000c101126 */
[----:B0-----:R-:W-:-:S02]  /*16140*/  SHF.R.U32.HI R17, RZ, 0x10, R46 ;  /* 0x00000010ff117819 */ /* 0x001fc4000001162e */
[--C-:B-1----:R-:W-:Y:S01]  /*16150*/  SHF.R.U32.HI R11, RZ, 0x18, R46.reuse ;  /* 0x00000018ff0b7819 */ /* 0x102fe2000001162e */
[----:B------:R0:W-:Y:S01]  /*16160*/  STG.E.U8 desc[UR38][R2.64+0x6c], R46 ;  /* 0x00006c2e02007986 */ /* 0x0001e2000c101126 */
[----:B------:R-:W-:-:S03]  /*16170*/  SHF.R.U32.HI R5, RZ, 0x8, R46 ;  /* 0x00000008ff057819 */ /* 0x000fc6000001162e */
[----:B------:R1:W-:Y:S01]  /*16180*/  STG.E.U8 desc[UR38][R2.64+0x60], R50 ;  /* 0x0000603202007986 */ /* 0x0003e2000c101126 */
[----:B------:R-:W-:-:S03]  /*16190*/  SHF.R.U32.HI R13, RZ, 0x18, R49 ;  /* 0x00000018ff0d7819 */ /* 0x000fc60000011631 */
[----:B0-----:R-:W5:Y:S04]  /*161a0*/  LDL.LU R46, [R1+0x35cc] ;  /* 0x0035cc00012e7983 */ /* 0x001f680000300800 */
[----:B-1----:R-:W5:Y:S04]  /*161b0*/  LDL.LU R50, [R1+0x35d0] ;  /* 0x0035d00001327983 */ /* 0x002f680000300800 */
[----:B------:R-:W-:Y:S04]  /*161c0*/  STG.E.U8 desc[UR38][R2.64+0x6a], R15 ;  /* 0x00006a0f02007986 */ /* 0x000fe8000c101126 */
[----:B------:R-:W-:Y:S04]  /*161d0*/  STG.E.U8 desc[UR38][R2.64+0x69], R9 ;  /* 0x0000690902007986 */ /* 0x000fe8000c101126 */
[----:B------:R-:W-:Y:S04]  /*161e0*/  STG.E.U8 desc[UR38][R2.64+0x6f], R11 ;  /* 0x00006f0b02007986 */ /* 0x000fe8000c101126 */
[----:B------:R-:W-:Y:S04]  /*161f0*/  STG.E.U8 desc[UR38][R2.64+0x6e], R17 ;  /* 0x00006e1102007986 */ /* 0x000fe8000c101126 */
[----:B------:R-:W-:Y:S04]  /*16200*/  STG.E.U8 desc[UR38][R2.64+0x6d], R5 ;  /* 0x00006d0502007986 */ /* 0x000fe8000c101126 */
[----:B------:R-:W-:Y:S04]  /*16210*/  STG.E.U8 desc[UR38][R2.64+0x73], R13 ;  /* 0x0000730d02007986 */ /* 0x000fe8000c101126 */
[----:B------:R0:W-:Y:S04]  /*16220*/  STG.E.U8 desc[UR38][R2.64+0x66], R19 ;  /* 0x0000661302007986 */ /* 0x0001e8000c101126 */
[----:B------:R1:W-:Y:S01]  /*16230*/  STG.E.U8 desc[UR38][R2.64+0x6b], R7 ;  /* 0x00006b0702007986 */ /* 0x0003e2000c101126 */
[----:B0-----:R-:W-:-:S02]  /*16240*/  SHF.R.U32.HI R19, RZ, 0x10, R49 ;  /* 0x00000010ff137819 */ /* 0x001fc40000011631 */
[----:B-1----:R-:W-:-:S03]  /*16250*/  SHF.R.U32.HI R7, RZ, 0x8, R49 ;  /* 0x00000008ff077819 */ /* 0x002fc60000011631 */
[----:B------:R-:W-:Y:S04]  /*16260*/  STG.E.U8 desc[UR38][R2.64+0x72], R19 ;  /* 0x0000721302007986 */ /* 0x000fe8000c101126 */
[----:B------:R-:W-:Y:S01]  /*16270*/  STG.E.U8 desc[UR38][R2.64+0x71], R7 ;  /* 0x0000710702007986 */ /* 0x000fe2000c101126 */
[----:B--2---:R-:W-:-:S03]  /*16280*/  SHF.R.U32.HI R5, RZ, 0x18, R4 ;  /* 0x00000018ff057819 */ /* 0x004fc60000011604 */
[----:B------:R0:W-:Y:S01]  /*16290*/  STG.E.U8 desc[UR38][R2.64+0x78], R4 ;  /* 0x0000780402007986 */ /* 0x0001e2000c101126 */
[--C-:B------:R-:W-:Y:S02]  /*162a0*/  SHF.R.U32.HI R17, RZ, 0x10, R4.reuse ;  /* 0x00000010ff117819 */ /* 0x100fe40000011604 */
[--C-:B---3--:R-:W-:Y:S01]  /*162b0*/  SHF.R.U32.HI R9, RZ, 0x18, R45.reuse ;  /* 0x00000018ff097819 */ /* 0x108fe2000001162d */
[----:B------:R1:W-:Y:S01]  /*162c0*/  STG.E.U8 desc[UR38][R2.64+0x74], R45 ;  /* 0x0000742d02007986 */ /* 0x0003e2000c101126 */
[--C-:B------:R-:W-:Y:S02]  /*162d0*/  SHF.R.U32.HI R15, RZ, 0x10, R45.reuse ;  /* 0x00000010ff0f7819 */ /* 0x100fe4000001162d */
[----:B------:R-:W-:Y:S02]  /*162e0*/  SHF.R.U32.HI R11, RZ, 0x8, R45 ;  /* 0x00000008ff0b7819 */ /* 0x000fe4000001162d */
[----:B------:R-:W-:Y:S02]  /*162f0*/  SHF.R.U32.HI R13, RZ, 0x8, R4 ;  /* 0x00000008ff0d7819 */ /* 0x000fe40000011604 */
[----:B0-----:R-:W2:Y:S04]  /*16300*/  LDL.LU R4, [R1+0x35d8] ;  /* 0x0035d80001047983 */ /* 0x001ea80000300800 */
[----:B-1----:R-:W3:Y:S04]  /*16310*/  LDL.LU R45, [R1+0x35d4] ;  /* 0x0035d400012d7983 */ /* 0x002ee80000300800 */
[----:B------:R0:W-:Y:S01]  /*16320*/  STG.E.U8 desc[UR38][R2.64+0x77], R9 ;  /* 0x0000770902007986 */ /* 0x0001e2000c101126 */
[----:B----4-:R-:W-:-:S03]  /*16330*/  SHF.R.U32.HI R7, RZ, 0x18, R0 ;  /* 0x00000018ff077819 */ /* 0x010fc60000011600 */
[----:B------:R1:W-:Y:S01]  /*16340*/  STG.E.U8 desc[UR38][R2.64+0x7c], R0 ;  /* 0x00007c0002007986 */ /* 0x0003e2000c101126 */
[--C-:B------:R-:W-:Y:S02]  /*16350*/  SHF.R.U32.HI R19, RZ, 0x10, R0.reuse ;  /* 0x00000010ff137819 */ /* 0x100fe40000011600 */
[----:B0-----:R-:W-:Y:S02]  /*16360*/  SHF.R.U32.HI R9, RZ, 0x8, R0 ;  /* 0x00000008ff097819 */ /* 0x001fe40000011600 */
[----:B-1----:R-:W4:Y:S04]  /*16370*/  LDL.LU R0, [R1+0x35dc] ;  /* 0x0035dc0001007983 */ /* 0x002f280000300800 */
[----:B------:R0:W-:Y:S04]  /*16380*/  STG.E.U8 desc[UR38][R2.64+0x75], R11 ;  /* 0x0000750b02007986 */ /* 0x0001e8000c101126 */
[----:B------:R1:W-:Y:S04]  /*16390*/  STG.E.U8 desc[UR38][R2.64+0x70], R49 ;  /* 0x0000703102007986 */ /* 0x0003e8000c101126 */
[----:B------:R-:W-:Y:S01]  /*163a0*/  STG.E.U8 desc[UR38][R2.64+0x7a], R17 ;  /* 0x00007a1102007986 */ /* 0x000fe2000c101126 */
[----:B0-----:R-:W-:-:S03]  /*163b0*/  SHF.R.U32.HI R11, RZ, 0x18, R51 ;  /* 0x00000018ff0b7819 */ /* 0x001fc60000011633 */
[----:B------:R5:W-:Y:S04]  /*163c0*/  STG.E.U8 desc[UR38][R2.64+0x79], R13 ;  /* 0x0000790d02007986 */ /* 0x000be8000c101126 */
[----:B-1----:R-:W4:Y:S04]  /*163d0*/  LDL.LU R49, [R1+0x35e0] ;  /* 0x0035e00001317983 */ /* 0x002f280000300800 */
[----:B------:R0:W-:Y:S04]  /*163e0*/  STG.E.U8 desc[UR38][R2.64+0x7f], R7 ;  /* 0x00007f0702007986 */ /* 0x0001e8000c101126 */
[----:B------:R1:W-:Y:S01]  /*163f0*/  STG.E.U8 desc[UR38][R2.64+0x7e], R19 ;  /* 0x00007e1302007986 */ /* 0x0003e2000c101126 */
[----:B-----5:R-:W-:-:S03]  /*16400*/  SHF.R.U32.HI R13, RZ, 0x18, R48 ;  /* 0x00000018ff0d7819 */ /* 0x020fc60000011630 */
[----:B------:R5:W-:Y:S01]  /*16410*/  STG.E.U8 desc[UR38][R2.64+0x7d], R9 ;  /* 0x00007d0902007986 */ /* 0x000be2000c101126 */
[----:B------:R-:W-:-:S03]  /*16420*/  SHF.R.U32.HI R17, RZ, 0x10, R48 ;  /* 0x00000010ff117819 */ /* 0x000fc60000011630 */
[----:B------:R5:W-:Y:S01]  /*16430*/  STG.E.U8 desc[UR38][R2.64+0x83], R11 ;  /* 0x0000830b02007986 */ /* 0x000be2000c101126 */
[----:B0-----:R-:W-:-:S03]  /*16440*/  SHF.R.U32.HI R7, RZ, 0x8, R48 ;  /* 0x00000008ff077819 */ /* 0x001fc60000011630 */
[----:B------:R0:W-:Y:S01]  /*16450*/  STG.E.U8 desc[UR38][R2.64+0x84], R48 ;  /* 0x0000843002007986 */ /* 0x0001e2000c101126 */
[--C-:B-1----:R-:W-:Y:S02]  /*16460*/  SHF.R.U32.HI R19, RZ, 0x10, R47.reuse ;  /* 0x00000010ff137819 */ /* 0x102fe4000001162f */
[--C-:B-----5:R-:W-:Y:S01]  /*16470*/  SHF.R.U32.HI R9, RZ, 0x18, R47.reuse ;  /* 0x00000018ff097819 */ /* 0x120fe2000001162f */
[----:B------:R1:W-:Y:S01]  /*16480*/  STG.E.U8 desc[UR38][R2.64+0x88], R47 ;  /* 0x0000882f02007986 */ /* 0x0003e2000c101126 */
[----:B------:R-:W-:-:S03]  /*16490*/  SHF.R.U32.HI R11, RZ, 0x8, R47 ;  /* 0x00000008ff0b7819 */ /* 0x000fc6000001162f */
        /* <DEDUP_REMOVED lines=47> */
[----:B------:R-:W-:Y:S04]  /*16790*/  STG.E.U8 desc[UR38][R2.64+0x9a], R15 ;  /* 0x00009a0f02007986 */ /* 0x000fe8000c101126 */
[----:B------:R-:W-:Y:S01]  /*167a0*/  STG.E.U8 desc[UR38][R2.64+0x99], R7 ;  /* 0x0000990702007986 */ /* 0x000fe2000c101126 */
[----:B0-----:R-:W-:-:S03]  /*167b0*/  SHF.R.U32.HI R5, RZ, 0x18, R49 ;  /* 0x00000018ff057819 */ /* 0x001fc60000011631 */
[----:B------:R-:W-:Y:S04]  /*167c0*/  STG.E.U8 desc[UR38][R2.64+0x9f], R9 ;  /* 0x00009f0902007986 */ /* 0x000fe8000c101126 */
[----:B------:R0:W-:Y:S04]  /*167d0*/  STG.E.U8 desc[UR38][R2.64+0x90], R50 ;  /* 0x0000903202007986 */ /* 0x0001e8000c101126 */
[----:B------:R-:W-:Y:S04]  /*167e0*/  STG.E.U8 desc[UR38][R2.64+0x9e], R17 ;  /* 0x00009e1102007986 */ /* 0x000fe8000c101126 */
[----:B------:R1:W-:Y:S04]  /*167f0*/  STG.E.U8 desc[UR38][R2.64+0x9d], R11 ;  /* 0x00009d0b02007986 */ /* 0x0003e8000c101126 */
[----:B------:R1:W-:Y:S04]  /*16800*/  STG.E.U8 desc[UR38][R2.64+0xa3], R5 ;  /* 0x0000a30502007986 */ /* 0x0003e8000c101126 */
[----:B0-----:R-:W4:Y:S01]  /*16810*/  LDL.LU R50, [R1+0x3620] ;  /* 0x0036200001327983 */ /* 0x001f220000300800 */
[----:B-----5:R-:W-:-:S03]  /*16820*/  SHF.R.U32.HI R7, RZ, 0x18, R48 ;  /* 0x00000018ff077819 */ /* 0x020fc60000011630 */
[----:B------:R0:W-:Y:S01]  /*16830*/  STG.E.U8 desc[UR38][R2.64+0xa4], R48 ;  /* 0x0000a43002007986 */ /* 0x0001e2000c101126 */
[--C-:B------:R-:W-:Y:S02]  /*16840*/  SHF.R.U32.HI R15, RZ, 0x10, R48.reuse ;  /* 0x00000010ff0f7819 */ /* 0x100fe40000011630 */
[----:B------:R-:W-:Y:S01]  /*16850*/  SHF.R.U32.HI R9, RZ, 0x8, R48 ;  /* 0x00000008ff097819 */ /* 0x000fe20000011630 */
[----:B------:R5:W-:Y:S01]  /*16860*/  STG.E.U8 desc[UR38][R2.64+0xa8], R47 ;  /* 0x0000a82f02007986 */ /* 0x000be2000c101126 */
[--C-:B-1----:R-:W-:Y:S02]  /*16870*/  SHF.R.U32.HI R11, RZ, 0x18, R47.reuse ;  /* 0x00000018ff0b7819 */ /* 0x102fe4000001162f */
[--C-:B------:R-:W-:Y:S02]  /*16880*/  SHF.R.U32.HI R17, RZ, 0x10, R47.reuse ;  /* 0x00000010ff117819 */ /* 0x100fe4000001162f */
[----:B------:R-:W-:Y:S01]  /*16890*/  SHF.R.U32.HI R5, RZ, 0x8, R47 ;  /* 0x00000008ff057819 */ /* 0x000fe2000001162f */
[----:B0-----:R-:W4:Y:S04]  /*168a0*/  LDL.LU R48, [R1+0x3624] ;  /* 0x0036240001307983 */ /* 0x001f280000300800 */
[----:B-----5:R-:W5:Y:S04]  /*168b0*/  LDL.LU R47, [R1+0x3628] ;  /* 0x00362800012f7983 */ /* 0x020f680000300800 */
[----:B------:R0:W-:Y:S04]  /*168c0*/  STG.E.U8 desc[UR38][R2.64+0x96], R19 ;  /* 0x0000961302007986 */ /* 0x0001e8000c101126 */
[----:B------:R1:W-:Y:S01]  /*168d0*/  STG.E.U8 desc[UR38][R2.64+0x9b], R13 ;  /* 0x00009b0d02007986 */ /* 0x0003e2000c101126 */
[----:B0-----:R-:W-:-:S02]  /*168e0*/  SHF.R.U32.HI R19, RZ, 0x10, R49 ;  /* 0x00000010ff137819 */ /* 0x001fc40000011631 */
[----:B-1----:R-:W-:-:S03]  /*168f0*/  SHF.R.U32.HI R13, RZ, 0x8, R49 ;  /* 0x00000008ff0d7819 */ /* 0x002fc60000011631 */
[----:B------:R-:W-:Y:S04]  /*16900*/  STG.E.U8 desc[UR38][R2.64+0xa2], R19 ;  /* 0x0000a21302007986 */ /* 0x000fe8000c101126 */
[----:B------:R0:W-:Y:S04]  /*16910*/  STG.E.U8 desc[UR38][R2.64+0xa1], R13 ;  /* 0x0000a10d02007986 */ /* 0x0001e8000c101126 */
[----:B------:R1:W-:Y:S04]  /*16920*/  STG.E.U8 desc[UR38][R2.64+0xa7], R7 ;  /* 0x0000a70702007986 */ /* 0x0003e8000c101126 */
[----:B------:R1:W-:Y:S04]  /*16930*/  STG.E.U8 desc[UR38][R2.64+0xa5], R9 ;  /* 0x0000a50902007986 */ /* 0x0003e8000c101126 */
[----:B------:R1:W-:Y:S01]  /*16940*/  STG.E.U8 desc[UR38][R2.64+0xa0], R49 ;  /* 0x0000a03102007986 */ /* 0x0003e2000c101126 */
[----:B0-----:R-:W-:-:S02]  /*16950*/  SHF.R.U32.HI R13, RZ, 0x18, R46 ;  /* 0x00000018ff0d7819 */ /* 0x001fc4000001162e */
[--C-:B------:R-:W-:Y:S01]  /*16960*/  SHF.R.U32.HI R19, RZ, 0x10, R46.reuse ;  /* 0x00000010ff137819 */ /* 0x100fe2000001162e */
[----:B------:R0:W-:Y:S01]  /*16970*/  STG.E.U8 desc[UR38][R2.64+0xac], R46 ;  /* 0x0000ac2e02007986 */ /* 0x0001e2000c101126 */
[----:B-1----:R-:W-:Y:S02]  /*16980*/  SHF.R.U32.HI R7, RZ, 0x8, R46 ;  /* 0x00000008ff077819 */ /* 0x002fe4000001162e */
[--C-:B------:R-:W-:Y:S01]  /*16990*/  SHF.R.U32.HI R9, RZ, 0x18, R51.reuse ;  /* 0x00000018ff097819 */ /* 0x100fe20000011633 */
[----:B------:R-:W5:Y:S04]  /*169a0*/  LDL.LU R49, [R1+0x3640] ;  /* 0x0036400001317983 */ /* 0x000f680000300800 */
[----:B0-----:R-:W5:Y:S04]  /*169b0*/  LDL.LU R46, [R1+0x362c] ;  /* 0x00362c00012e7983 */ /* 0x001f680000300800 */
        /* <DEDUP_REMOVED lines=28> */
[----:B------:R-:W-:Y:S04]  /*16b80*/  STG.E.U8 desc[UR38][R2.64+0xb6], R17 ;  /* 0x0000b61102007986 */ /* 0x000fe8000c101126 */
[----:B------:R0:W-:Y:S04]  /*16b90*/  STG.E.U8 desc[UR38][R2.64+0xb5], R13 ;  /* 0x0000b50d02007986 */ /* 0x0001e8000c101126 */
[----:B------:R1:W-:Y:S04]  /*16ba0*/  STG.E.U8 desc[UR38][R2.64+0xbb], R7 ;  /* 0x0000bb0702007986 */ /* 0x0003e8000c101126 */
[----:B------:R-:W-:Y:S04]  /*16bb0*/  STG.E.U8 desc[UR38][R2.64+0xba], R19 ;  /* 0x0000ba1302007986 */ /* 0x000fe8000c101126 */
[----:B------:R1:W-:Y:S04]  /*16bc0*/  STG.E.U8 desc[UR38][R2.64+0xb9], R9 ;  /* 0x0000b90902007986 */ /* 0x0003e8000c101126 */
[----:B------:R5:W-:Y:S01]  /*16bd0*/  STG.E.U8 desc[UR38][R2.64+0xbf], R11 ;  /* 0x0000bf0b02007986 */ /* 0x000be2000c101126 */
[----:B0-----:R-:W-:-:S02]  /*16be0*/  SHF.R.U32.HI R13, RZ, 0x18, R50 ;  /* 0x00000018ff0d7819 */ /* 0x001fc40000011632 */
[--C-:B------:R-:W-:Y:S01]  /*16bf0*/  SHF.R.U32.HI R17, RZ, 0x10, R50.reuse ;  /* 0x00000010ff117819 */ /* 0x100fe20000011632 */
[----:B------:R-:W-:Y:S01]  /*16c00*/  STG.E.U8 desc[UR38][R2.64+0xbd], R5 ;  /* 0x0000bd0502007986 */ /* 0x000fe2000c101126 */
[----:B-1----:R-:W-:-:S03]  /*16c10*/  SHF.R.U32.HI R7, RZ, 0x8, R50 ;  /* 0x00000008ff077819 */ /* 0x002fc60000011632 */
[----:B------:R0:W-:Y:S01]  /*16c20*/  STG.E.U8 desc[UR38][R2.64+0xb0], R51 ;  /* 0x0000b03302007986 */ /* 0x0001e2000c101126 */
[--C-:B------:R-:W-:Y:S02]  /*16c30*/  SHF.R.U32.HI R9, RZ, 0x18, R48.reuse ;  /* 0x00000018ff097819 */ /* 0x100fe40000011630 */
[--C-:B------:R-:W-:Y:S02]  /*16c40*/  SHF.R.U32.HI R19, RZ, 0x10, R48.reuse ;  /* 0x00000010ff137819 */ /* 0x100fe40000011630 */
[----:B-----5:R-:W-:Y:S01]  /*16c50*/  SHF.R.U32.HI R11, RZ, 0x8, R48 ;  /* 0x00000008ff0b7819 */ /* 0x020fe20000011630 */
[----:B0-----:R-:W5:Y:S01]  /*16c60*/  LDL.LU R51, [R1+0x3660] ;  /* 0x0036600001337983 */ /* 0x001f620000300800 */
[----:B------:R-:W-:-:S03]  /*16c70*/  SHF.R.U32.HI R5, RZ, 0x18, R47 ;  /* 0x00000018ff057819 */ /* 0x000fc6000001162f */
[----:B------:R0:W-:Y:S04]  /*16c80*/  STG.E.U8 desc[UR38][R2.64+0xbe], R15 ;  /* 0x0000be0f02007986 */ /* 0x0001e8000c101126 */
[----:B------:R1:W-:Y:S04]  /*16c90*/  STG.E.U8 desc[UR38][R2.64+0xc3], R13 ;  /* 0x0000c30d02007986 */ /* 0x0003e8000c101126 */
[----:B------:R-:W-:Y:S04]  /*16ca0*/  STG.E.U8 desc[UR38][R2.64+0xc2], R17 ;  /* 0x0000c21102007986 */ /* 0x000fe8000c101126 */
[----:B------:R-:W-:Y:S01]  /*16cb0*/  STG.E.U8 desc[UR38][R2.64+0xc1], R7 ;  /* 0x0000c10702007986 */ /* 0x000fe2000c101126 */
[----:B0-----:R-:W-:-:S03]  /*16cc0*/  SHF.R.U32.HI R15, RZ, 0x8, R47 ;  /* 0x00000008ff0f7819 */ /* 0x001fc6000001162f */
[----:B------:R-:W-:Y:S01]  /*16cd0*/  STG.E.U8 desc[UR38][R2.64+0xc0], R50 ;  /* 0x0000c03202007986 */ /* 0x000fe2000c101126 */
[----:B-1----:R-:W-:-:S03]  /*16ce0*/  SHF.R.U32.HI R13, RZ, 0x10, R47 ;  /* 0x00000010ff0d7819 */ /* 0x002fc6000001162f */
[----:B------:R-:W-:Y:S04]  /*16cf0*/  STG.E.U8 desc[UR38][R2.64+0xc7], R9 ;  /* 0x0000c70902007986 */ /* 0x000fe8000c101126 */
[----:B------:R-:W-:Y:S04]  /*16d00*/  STG.E.U8 desc[UR38][R2.64+0xc6], R19 ;  /* 0x0000c61302007986 */ /* 0x000fe8000c101126 */
[----:B------:R-:W-:Y:S04]  /*16d10*/  STG.E.U8 desc[UR38][R2.64+0xc5], R11 ;  /* 0x0000c50b02007986 */ /* 0x000fe8000c101126 */
[----:B------:R0:W-:Y:S04]  /*16d20*/  STG.E.U8 desc[UR38][R2.64+0xc4], R48 ;  /* 0x0000c43002007986 */ /* 0x0001e8000c101126 */
[----:B------:R-:W-:Y:S04]  /*16d30*/  STG.E.U8 desc[UR38][R2.64+0xcb], R5 ;  /* 0x0000cb0502007986 */ /* 0x000fe8000c101126 */
[----:B------:R1:W-:Y:S04]  /*16d40*/  STG.E.U8 desc[UR38][R2.64+0xc8], R47 ;  /* 0x0000c82f02007986 */ /* 0x0003e8000c101126 */
[----:B0-----:R-:W5:Y:S01]  /*16d50*/  LDL.LU R48, [R1+0x3664] ;  /* 0x0036640001307983 */ /* 0x001f620000300800 */
[----:B------:R-:W-:-:S02]  /*16d60*/  SHF.R.U32.HI R11, RZ, 0x18, R49 ;  /* 0x00000018ff0b7819 */ /* 0x000fc40000011631 */
[--C-:B------:R-:W-:Y:S01]  /*16d70*/  SHF.R.U32.HI R7, RZ, 0x18, R46.reuse ;  /* 0x00000018ff077819 */ /* 0x100fe2000001162e */
[----:B------:R-:W5:Y:S04]  /*16d80*/  LDL.LU R50, [R1+0x36b0] ;  /* 0x0036b00001327983 */ /* 0x000f680000300800 */
[----:B-1----:R-:W5:Y:S01]  /*16d90*/  LDL.LU R47, [R1+0x3668] ;  /* 0x00366800012f7983 */ /* 0x002f620000300800 */
[--C-:B------:R-:W-:Y:S02]  /*16da0*/  SHF.R.U32.HI R17, RZ, 0x10, R46.reuse ;  /* 0x00000010ff117819 */ /* 0x100fe4000001162e */
[----:B------:R-:W-:Y:S01]  /*16db0*/  SHF.R.U32.HI R9, RZ, 0x8, R46 ;  /* 0x00000008ff097819 */ /* 0x000fe2000001162e */
[----:B------:R0:W-:Y:S01]  /*16dc0*/  STG.E.U8 desc[UR38][R2.64+0xcc], R46 ;  /* 0x0000cc2e02007986 */ /* 0x0001e2000c101126 */
[----:B------:R-:W-:-:S03]  /*16dd0*/  SHF.R.U32.HI R19, RZ, 0x10, R49 ;  /* 0x00000010ff137819 */ /* 0x000fc60000011631 */
[----:B------:R-:W-:Y:S01]  /*16de0*/  STG.E.U8 desc[UR38][R2.64+0xca], R13 ;  /* 0x0000ca0d02007986 */ /* 0x000fe2000c101126 */
[----:B------:R-:W-:-:S03]  /*16df0*/  SHF.R.U32.HI R5, RZ, 0x8, R49 ;  /* 0x00000008ff057819 */ /* 0x000fc60000011631 */
[----:B0-----:R-:W5:Y:S04]  /*16e00*/  LDL.LU R46, [R1+0x366c] ;  /* 0x00366c00012e7983 */ /* 0x001f680000300800 */
[----:B------:R-:W-:Y:S04]  /*16e10*/  STG.E.U8 desc[UR38][R2.64+0xc9], R15 ;  /* 0x0000c90f02007986 */ /* 0x000fe8000c101126 */
[----:B------:R-:W-:Y:S04]  /*16e20*/  STG.E.U8 desc[UR38][R2.64+0xcf], R7 ;  /* 0x0000cf0702007986 */ /* 0x000fe8000c101126 */
[----:B------:R-:W-:Y:S04]  /*16e30*/  STG.E.U8 desc[UR38][R2.64+0xce], R17 ;  /* 0x0000ce1102007986 */ /* 0x000fe8000c101126 */
[----:B------:R2:W-:Y:S04]  /*16e40*/  STG.E.U8 desc[UR38][R2.64+0xcd], R9 ;  /* 0x0000cd0902007986 */ /* 0x0005e8000c101126 */
[----:B------:R0:W-:Y:S04]  /*16e50*/  STG.E.U8 desc[UR38][R2.64+0xd3], R11 ;  /* 0x0000d30b02007986 */ /* 0x0001e8000c101126 */
        /* <DEDUP_REMOVED lines=9> */
[----:B0-----:R-:W-:Y:S02]  /*16ef0*/  SHF.R.U32.HI R11, RZ, 0x8, R4 ;  /* 0x00000008ff0b7819 */ /* 0x001fe40000011604 */
[----:B-1----:R-:W3:Y:S04]  /*16f00*/  LDL.LU R4, [R1+0x36b8] ;  /* 0x0036b80001047983 */ /* 0x002ee80000300800 */
[----:B--2---:R-:W2:Y:S04]  /*16f10*/  LDL.LU R45, [R1+0x36b4] ;  /* 0x0036b400012d7983 */ /* 0x004ea80000300800 */
        /* <DEDUP_REMOVED lines=9> */
[----:B------:R1:W-:Y:S04]  /*16fb0*/  STG.E.U8 desc[UR38][R2.64+0xdb], R9 ;  /* 0x0000db0902007986 */ /* 0x0003e8000c101126 */
[----:B0-----:R-:W4:Y:S04]  /*16fc0*/  LDL.LU R49, [R1+0x3580] ;  /* 0x0035800001317983 */ /* 0x001f280000300800 */
[----:B------:R-:W-:Y:S04]  /*16fd0*/  STG.E.U8 desc[UR38][R2.64+0xda], R17 ;  /* 0x0000da1102007986 */ /* 0x000fe8000c101126 */
[----:B------:R-:W-:Y:S01]  /*16fe0*/  STG.E.U8 desc[UR38][R2.64+0xd9], R11 ;  /* 0x0000d90b02007986 */ /* 0x000fe2000c101126 */
[----:B-----5:R-:W-:-:S03]  /*16ff0*/  SHF.R.U32.HI R7, RZ, 0x18, R51 ;  /* 0x00000018ff077819 */ /* 0x020fc60000011633 */
[----:B------:R-:W-:Y:S01]  /*17000*/  STG.E.U8 desc[UR38][R2.64+0xdf], R5 ;  /* 0x0000df0502007986 */ /* 0x000fe2000c101126 */
[--C-:B-1----:R-:W-:Y:S02]  /*17010*/  SHF.R.U32.HI R15, RZ, 0x10, R51.reuse ;  /* 0x00000010ff0f7819 */ /* 0x102fe40000011633 */
[----:B------:R-:W-:Y:S01]  /*17020*/  SHF.R.U32.HI R9, RZ, 0x8, R51 ;  /* 0x00000008ff097819 */ /* 0x000fe20000011633 */
[----:B------:R-:W-:Y:S04]  /*17030*/  STG.E.U8 desc[UR38][R2.64+0xde], R19 ;  /* 0x0000de1302007986 */ /* 0x000fe8000c101126 */
[----:B------:R-:W-:Y:S04]  /*17040*/  STG.E.U8 desc[UR38][R2.64+0xdd], R13 ;  /* 0x0000dd0d02007986 */ /* 0x000fe8000c101126 */
[----:B------:R-:W-:Y:S04]  /*17050*/  STG.E.U8 desc[UR38][R2.64+0xe3], R7 ;  /* 0x0000e30702007986 */ /* 0x000fe8000c101126 */
[----:B------:R-:W-:Y:S04]  /*17060*/  STG.E.U8 desc[UR38][R2.64+0xe2], R15 ;  /* 0x0000e20f02007986 */ /* 0x000fe8000c101126 */
[----:B------:R-:W-:Y:S04]  /*17070*/  STG.E.U8 desc[UR38][R2.64+0xe1], R9 ;  /* 0x0000e10902007986 */ /* 0x000fe8000c101126 */
[----:B------:R0:W-:Y:S04]  /*17080*/  STG.E.U8 desc[UR38][R2.64+0xe0], R51 ;  /* 0x0000e03302007986 */ /* 0x0001e8000c101126 */
[----:B0-----:R-:W5:Y:S01]  /*17090*/  LDL.LU R51, [R1+0x3590] ;  /* 0x0035900001337983 */ /* 0x001f620000300800 */
[----:B------:R-:W-:-:S03]  /*170a0*/  SHF.R.U32.HI R11, RZ, 0x18, R48 ;  /* 0x00000018ff0b7819 */ /* 0x000fc60000011630 */
[----:B------:R0:W-:Y:S01]  /*170b0*/  STG.E.U8 desc[UR38][R2.64+0xe4], R48 ;  /* 0x0000e43002007986 */ /* 0x0001e2000c101126 */
[--C-:B------:R-:W-:Y:S02]  /*170c0*/  SHF.R.U32.HI R17, RZ, 0x10, R48.reuse ;  /* 0x00000010ff117819 */ /* 0x100fe40000011630 */
[----:B------:R-:W-:Y:S01]  /*170d0*/  SHF.R.U32.HI R5, RZ, 0x8, R48 ;  /* 0x00000008ff057819 */ /* 0x000fe20000011630 */
[----:B------:R-:W-:Y:S01]  /*170e0*/  STG.E.U8 desc[UR38][R2.64+0xe7], R11 ;  /* 0x0000e70b02007986 */ /* 0x000fe2000c101126 */
[----:B------:R-:W-:-:S03]  /*170f0*/  SHF.R.U32.HI R13, RZ, 0x18, R47 ;  /* 0x00000018ff0d7819 */ /* 0x000fc6000001162f */
[----:B------:R1:W-:Y:S01]  /*17100*/  STG.E.U8 desc[UR38][R2.64+0xe8], R47 ;  /* 0x0000e82f02007986 */ /* 0x0003e2000c101126 */
[--C-:B------:R-:W-:Y:S02]  /*17110*/  SHF.R.U32.HI R19, RZ, 0x10, R47.reuse ;  /* 0x00000010ff137819 */ /* 0x100fe4000001162f */
[----:B------:R-:W-:Y:S01]  /*17120*/  SHF.R.U32.HI R7, RZ, 0x8, R47 ;  /* 0x00000008ff077819 */ /* 0x000fe2000001162f */
[----:B0-----:R-:W5:Y:S04]  /*17130*/  LDL.LU R48, [R1+0x3584] ;  /* 0x0035840001307983 */ /* 0x001f680000300800 */
[----:B------:R0:W-:Y:S04]  /*17140*/  STG.E.U8 desc[UR38][R2.64+0xe5], R5 ;  /* 0x0000e50502007986 */ /* 0x0001e8000c101126 */
[----:B-1----:R-:W5:Y:S01]  /*17150*/  LDL.LU R47, [R1+0x3588] ;  /* 0x00358800012f7983 */ /* 0x002f620000300800 */
[----:B------:R-:W-:-:S03]  /*17160*/  SHF.R.U32.HI R9, RZ, 0x18, R46 ;  /* 0x00000018ff097819 */ /* 0x000fc6000001162e */
[----:B------:R1:W-:Y:S01]  /*17170*/  STG.E.U8 desc[UR38][R2.64+0xec], R46 ;  /* 0x0000ec2e02007986 */ /* 0x0003e2000c101126 */
[--C-:B------:R-:W-:Y:S02]  /*17180*/  SHF.R.U32.HI R15, RZ, 0x10, R46.reuse ;  /* 0x00000010ff0f7819 */ /* 0x100fe4000001162e */
[----:B------:R-:W-:Y:S02]  /*17190*/  SHF.R.U32.HI R11, RZ, 0x8, R46 ;  /* 0x00000008ff0b7819 */ /* 0x000fe4000001162e */
[--C-:B0-----:R-:W-:Y:S01]  /*171a0*/  SHF.R.U32.HI R5, RZ, 0x18, R50.reuse ;  /* 0x00000018ff057819 */ /* 0x101fe20000011632 */
[----:B------:R-:W-:Y:S04]  /*171b0*/  STG.E.U8 desc[UR38][R2.64+0xea], R19 ;  /* 0x0000ea1302007986 */ /* 0x000fe8000c101126 */
[----:B-1----:R-:W5:Y:S04]  /*171c0*/  LDL.LU R46, [R1+0x358c] ;  /* 0x00358c00012e7983 */ /* 0x002f680000300800 */
        /* <DEDUP_REMOVED lines=11> */
[----:B---3--:R-:W-:-:S03]  /*17280*/  SHF.R.U32.HI R11, RZ, 0x18, R4 ;  /* 0x00000018ff0b7819 */ /* 0x008fc60000011604 */
[----:B------:R0:W-:Y:S01]  /*17290*/  STG.E.U8 desc[UR38][R2.64+0xf8], R4 ;  /* 0x0000f80402007986 */ /* 0x0001e2000c101126 */
[--C-:B------:R-:W-:Y:S02]  /*172a0*/  SHF.R.U32.HI R15, RZ, 0x10, R4.reuse ;  /* 0x00000010ff0f7819 */ /* 0x100fe40000011604 */
[--C-:B--2---:R-:W-:Y:S01]  /*172b0*/  SHF.R.U32.HI R7, RZ, 0x18, R45.reuse ;  /* 0x00000018ff077819 */ /* 0x104fe2000001162d */
        /* <DEDUP_REMOVED lines=14> */
[----:B------:R1:W-:Y:S01]  /*173a0*/  STG.E.U8 desc[UR38][R2.64+0xf6], R19 ;  /* 0x0000f61302007986 */ /* 0x0003e2000c101126 */
[----:B0-----:R-:W-:-:S03]  /*173b0*/  SHF.R.U32.HI R9, RZ, 0x18, R49 ;  /* 0x00000018ff097819 */ /* 0x001fc60000011631 */
[----:B------:R0:W-:Y:S04]  /*173c0*/  STG.E.U8 desc[UR38][R2.64+0xfb], R11 ;  /* 0x0000fb0b02007986 */ /* 0x0001e8000c101126 */
[----:B-1----:R-:W4:Y:S01]  /*173d0*/  LDL.LU R50, [R1+0x35a0] ;  /* 0x0035a00001327983 */ /* 0x002f220000300800 */
[----:B------:R-:W-:-:S03]  /*173e0*/  SHF.R.U32.HI R19, RZ, 0x10, R49 ;  /* 0x00000010ff137819 */ /* 0x000fc60000011631 */
[----:B------:R-:W-:Y:S04]  /*173f0*/  STG.E.U8 desc[UR38][R2.64+0xfa], R15 ;  /* 0x0000fa0f02007986 */ /* 0x000fe8000c101126 */
[----:B------:R-:W-:Y:S01]  /*17400*/  STG.E.U8 desc[UR38][R2.64+0xf9], R5 ;  /* 0x0000f90502007986 */ /* 0x000fe2000c101126 */
[----:B0-----:R-:W-:-:S03]  /*17410*/  SHF.R.U32.HI R11, RZ, 0x8, R49 ;  /* 0x00000008ff0b7819 */ /* 0x001fc60000011631 */
[----:B------:R-:W-:Y:S04]  /*17420*/  STG.E.U8 desc[UR38][R2.64+0xff], R13 ;  /* 0x0000ff0d02007986 */ /* 0x000fe8000c101126 */
[----:B------:R-:W-:Y:S04]  /*17430*/  STG.E.U8 desc[UR38][R2.64+0xfe], R17 ;  /* 0x0000fe1102007986 */ /* 0x000fe8000c101126 */
[----:B------:R-:W-:Y:S04]  /*17440*/  STG.E.U8 desc[UR38][R2.64+0xfd], R7 ;  /* 0x0000fd0702007986 */ /* 0x000fe8000c101126 */
[----:B------:R-:W-:Y:S04]  /*17450*/  STG.E.U8 desc[UR38][R2.64+0x103], R9 ;  /* 0x0001030902007986 */ /* 0x000fe8000c101126 */
[----:B------:R-:W-:Y:S04]  /*17460*/  STG.E.U8 desc[UR38][R2.64+0x102], R19 ;  /* 0x0001021302007986 */ /* 0x000fe8000c101126 */
[----:B------:R-:W-:Y:S04]  /*17470*/  STG.E.U8 desc[UR38][R2.64+0x101], R11 ;  /* 0x0001010b02007986 */ /* 0x000fe8000c101126 */
[----:B------:R0:W-:Y:S04]  /*17480*/  STG.E.U8 desc[UR38][R2.64+0x100], R49 ;  /* 0x0001003102007986 */ /* 0x0001e8000c101126 */
[----:B0-----:R-:W4:Y:S01]  /*17490*/  LDL.LU R49, [R1+0x35b0] ;  /* 0x0035b00001317983 */ /* 0x001f220000300800 */
[----:B-----5:R-:W-:-:S03]  /*174a0*/  SHF.R.U32.HI R5, RZ, 0x18, R48 ;  /* 0x00000018ff057819 */ /* 0x020fc60000011630 */
[----:B------:R0:W-:Y:S01]  /*174b0*/  STG.E.U8 desc[UR38][R2.64+0x104], R48 ;  /* 0x0001043002007986 */ /* 0x0001e2000c101126 */
[--C-:B------:R-:W-:Y:S02]  /*174c0*/  SHF.R.U32.HI R15, RZ, 0x10, R48.reuse ;  /* 0x00000010ff0f7819 */ /* 0x100fe40000011630 */
[----:B------:R-:W-:Y:S02]  /*174d0*/  SHF.R.U32.HI R13, RZ, 0x8, R48 ;  /* 0x00000008ff0d7819 */ /* 0x000fe40000011630 */
[--C-:B------:R-:W-:Y:S01]  /*174e0*/  SHF.R.U32.HI R7, RZ, 0x18, R47.reuse ;  /* 0x00000018ff077819 */ /* 0x100fe2000001162f */
        /* <DEDUP_REMOVED lines=9> */
[----:B0-----:R-:W-:Y:S01]  /*17580*/  SHF.R.U32.HI R5, RZ, 0x8, R46 ;  /* 0x00000008ff057819 */ /* 0x001fe2000001162e */
[----:B------:R0:W-:Y:S01]  /*17590*/  STG.E.U8 desc[UR38][R2.64+0x10c], R46 ;  /* 0x00010c2e02007986 */ /* 0x0001e2000c101126 */
[----:B-1----:R-:W-:-:S03]  /*175a0*/  SHF.R.U32.HI R13, RZ, 0x18, R51 ;  /* 0x00000018ff0d7819 */ /* 0x002fc60000011633 */
        /* <DEDUP_REMOVED lines=57> */
[----:B-1----:R-:W5:Y:S04]  /*17940*/  LDL.LU R47, [R1+0x36c8] ;  /* 0x0036c800012f7983 */ /* 0x002f680000300800 */
[----:B------:R1:W-:Y:S01]  /*17950*/  STG.E.U8 desc[UR38][R2.64+0x125], R7 ;  /* 0x0001250702007986 */ /* 0x0003e2000c101126 */
[----:B------:R-:W-:-:S03]  /*17960*/  SHF.R.U32.HI R5, RZ, 0x18, R46 ;  /* 0x00000018ff057819 */ /* 0x000fc6000001162e */
[----:B------:R1:W-:Y:S01]  /*17970*/  STG.E.U8 desc[UR38][R2.64+0x12c], R46 ;  /* 0x00012c2e02007986 */ /* 0x0003e2000c101126 */
[--C-:B------:R-:W-:Y:S02]  /*17980*/  SHF.R.U32.HI R17, RZ, 0x10, R46.reuse ;  /* 0x00000010ff117819 */ /* 0x100fe4000001162e */
[----:B0-----:R-:W-:Y:S02]  /*17990*/  SHF.R.U32.HI R13, RZ, 0x8, R46 ;  /* 0x00000008ff0d7819 */ /* 0x001fe4000001162e */
[--C-:B-1----:R-:W-:Y:S01]  /*179a0*/  SHF.R.U32.HI R7, RZ, 0x18, R49.reuse ;  /* 0x00000018ff077819 */ /* 0x102fe20000011631 */
[----:B------:R-:W5:Y:S04]  /*179b0*/  LDL.LU R46, [R1+0x36cc] ;  /* 0x0036cc00012e7983 */ /* 0x000f680000300800 */
        /* <DEDUP_REMOVED lines=101> */
[----:B------:R0:W-:Y:S04]  /*18010*/  STG.E.U8 desc[UR38][R2.64+0x150], R50 ;  /* 0x0001503202007986 */ /* 0x0001e8000c101126 */
[----:B------:R-:W-:Y:S04]  /*18020*/  STG.E.U8 desc[UR38][R2.64+0x15e], R17 ;  /* 0x00015e1102007986 */ /* 0x000fe8000c101126 */
[----:B------:R-:W-:Y:S04]  /*18030*/  STG.E.U8 desc[UR38][R2.64+0x15d], R5 ;  /* 0x00015d0502007986 */ /* 0x000fe8000c101126 */
[----:B------:R-:W-:Y:S04]  /*18040*/  STG.E.U8 desc[UR38][R2.64+0x163], R13 ;  /* 0x0001630d02007986 */ /* 0x000fe8000c101126 */
[----:B0-----:R-:W4:Y:S04]  /*18050*/  LDL.LU R50, [R1+0x3570] ;  /* 0x0035700001327983 */ /* 0x001f280000300800 */
        /* <DEDUP_REMOVED lines=54> */
[----:B------:R-:W-:Y:S04]  /*183c0*/  STG.E.U8 desc[UR38][R2.64+0x17f], R5 ;  /* 0x00017f0502007986 */ /* 0x000fe8000c101126 */
[----:B------:R-:W-:Y:S04]  /*183d0*/  STG.E.U8 desc[UR38][R2.64+0x17a], R19 ;  /* 0x00017a1302007986 */ /* 0x000fe8000c101126 */
[----:B------:R-:W-:Y:S01]  /*183e0*/  STG.E.U8 desc[UR38][R2.64+0x17d], R13 ;  /* 0x00017d0d02007986 */ /* 0x000fe2000c101126 */
[----:B0-----:R-:W-:-:S03]  /*183f0*/  SHF.R.U32.HI R7, RZ, 0x18, R50 ;  /* 0x00000018ff077819 */ /* 0x001fc60000011632 */
[----:B------:R0:W-:Y:S01]  /*18400*/  STG.E.U8 desc[UR38][R2.64+0x170], R51 ;  /* 0x0001703302007986 */ /* 0x0001e2000c101126 */
[--C-:B------:R-:W-:Y:S02]  /*18410*/  SHF.R.U32.HI R17, RZ, 0x10, R50.reuse ;  /* 0x00000010ff117819 */ /* 0x100fe40000011632 */
[----:B-1----:R-:W-:Y:S01]  /*18420*/  SHF.R.U32.HI R9, RZ, 0x8, R50 ;  /* 0x00000008ff097819 */ /* 0x002fe20000011632 */
        /* <DEDUP_REMOVED lines=12> */
[----:B------:R1:W-:Y:S04]  /*184f0*/  STG.E.U8 desc[UR38][R2.64+0x187], R11 ;  /* 0x0001870b02007986 */ /* 0x0003e8000c101126 */
[----:B0-----:R-:W5:Y:S01]  /*18500*/  LDL.LU R48, [R1+0x3744] ;  /* 0x0037440001307983 */ /* 0x001f620000300800 */
[----:B------:R-:W-:-:S02]  /*18510*/  SHF.R.U32.HI R15, RZ, 0x10, R47 ;  /* 0x00000010ff0f7819 */ /* 0x000fc4000001162f */
[----:B------:R-:W-:Y:S01]  /*18520*/  SHF.R.U32.HI R7, RZ, 0x8, R47 ;  /* 0x00000008ff077819 */ /* 0x000fe2000001162f */
[----:B------:R0:W-:Y:S04]  /*18530*/  STG.E.U8 desc[UR38][R2.64+0x185], R5 ;  /* 0x0001850502007986 */ /* 0x0001e8000c101126 */
[----:B------:R0:W-:Y:S04]  /*18540*/  STG.E.U8 desc[UR38][R2.64+0x18b], R13 ;  /* 0x00018b0d02007986 */ /* 0x0001e8000c101126 */
[----:B------:R0:W-:Y:S01]  /*18550*/  STG.E.U8 desc[UR38][R2.64+0x188], R47 ;  /* 0x0001882f02007986 */ /* 0x0001e2000c101126 */
[----:B------:R-:W-:-:S03]  /*18560*/  SHF.R.U32.HI R9, RZ, 0x18, R46 ;  /* 0x00000018ff097819 */ /* 0x000fc6000001162e */
[----:B------:R0:W-:Y:S01]  /*18570*/  STG.E.U8 desc[UR38][R2.64+0x18c], R46 ;  /* 0x00018c2e02007986 */ /* 0x0001e2000c101126 */
[--C-:B------:R-:W-:Y:S02]  /*18580*/  SHF.R.U32.HI R17, RZ, 0x10, R46.reuse ;  /* 0x00000010ff117819 */ /* 0x100fe4000001162e */
[----:B-1----:R-:W-:Y:S02]  /*18590*/  SHF.R.U32.HI R11, RZ, 0x8, R46 ;  /* 0x00000008ff0b7819 */ /* 0x002fe4000001162e */
[--C-:B0-----:R-:W-:Y:S02]  /*185a0*/  SHF.R.U32.HI R5, RZ, 0x18, R49.reuse ;  /* 0x00000018ff057819 */ /* 0x101fe40000011631 */
[--C-:B------:R-:W-:Y:S01]  /*185b0*/  SHF.R.U32.HI R13, RZ, 0x10, R49.reuse ;  /* 0x00000010ff0d7819 */ /* 0x100fe20000011631 */
[----:B------:R-:W5:Y:S04]  /*185c0*/  LDL.LU R47, [R1+0x3748] ;  /* 0x00374800012f7983 */ /* 0x000f680000300800 */
[----:B------:R-:W5:Y:S04]  /*185d0*/  LDL.LU R46, [R1+0x374c] ;  /* 0x00374c00012e7983 */ /* 0x000f680000300800 */
[----:B------:R-:W-:Y:S04]  /*185e0*/  STG.E.U8 desc[UR38][R2.64+0x186], R19 ;  /* 0x0001861302007986 */ /* 0x000fe8000c101126 */
[----:B------:R0:W-:Y:S04]  /*185f0*/  STG.E.U8 desc[UR38][R2.64+0x18a], R15 ;  /* 0x00018a0f02007986 */ /* 0x0001e8000c101126 */
[----:B------:R-:W-:Y:S04]  /*18600*/  STG.E.U8 desc[UR38][R2.64+0x189], R7 ;  /* 0x0001890702007986 */ /* 0x000fe8000c101126 */
[----:B------:R-:W-:Y:S04]  /*18610*/  STG.E.U8 desc[UR38][R2.64+0x18f], R9 ;  /* 0x00018f0902007986 */ /* 0x000fe8000c101126 */
[----:B------:R-:W-:Y:S01]  /*18620*/  STG.E.U8 desc[UR38][R2.64+0x18e], R17 ;  /* 0x00018e1102007986 */ /* 0x000fe2000c101126 */
[----:B0-----:R-:W-:-:S03]  /*18630*/  SHF.R.U32.HI R15, RZ, 0x8, R49 ;  /* 0x00000008ff0f7819 */ /* 0x001fc60000011631 */
        /* <DEDUP_REMOVED lines=26> */
[----:B------:R1:W-:Y:S01]  /*187e0*/  STG.E.U8 desc[UR38][R2.64+0x190], R49 ;  /* 0x0001903102007986 */ /* 0x0003e2000c101126 */
[----:B0-----:R-:W-:-:S02]  /*187f0*/  SHF.R.U32.HI R9, RZ, 0x18, R51 ;  /* 0x00000018ff097819 */ /* 0x001fc40000011633 */
[--C-:B------:R-:W-:Y:S02]  /*18800*/  SHF.R.U32.HI R19, RZ, 0x10, R51.reuse ;  /* 0x00000010ff137819 */ /* 0x100fe40000011633 */
[----:B-1----:R-:W-:Y:S01]  /*18810*/  SHF.R.U32.HI R11, RZ, 0x8, R51 ;  /* 0x00000008ff0b7819 */ /* 0x002fe20000011633 */
[----:B------:R-:W4:Y:S04]  /*18820*/  LDL.LU R49, [R1+0x3770] ;  /* 0x0037700001317983 */ /* 0x000f280000300800 */
        /* <DEDUP_REMOVED lines=10> */
[----:B------:R-:W-:Y:S01]  /*188d0*/  SHF.R.U32.HI R13, RZ, 0x8, R48 ;  /* 0x00000008ff0d7819 */ /* 0x000fe20000011630 */
[----:B------:R-:W-:Y:S04]  /*188e0*/  STG.E.U8 desc[UR38][R2.64+0x1a7], R5 ;  /* 0x0001a70502007986 */ /* 0x000fe8000c101126 */
[----:B------:R1:W-:Y:S04]  /*188f0*/  STG.E.U8 desc[UR38][R2.64+0x1a5], R13 ;  /* 0x0001a50d02007986 */ /* 0x0003e8000c101126 */
[----:B0-----:R-:W5:Y:S01]  /*18900*/  LDL.LU R48, [R1+0x3774] ;  /* 0x0037740001307983 */ /* 0x001f620000300800 */
[----:B-1----:R-:W-:-:S02]  /*18910*/  SHF.R.U32.HI R13, RZ, 0x18, R50 ;  /* 0x00000018ff0d7819 */ /* 0x002fc40000011632 */
[--C-:B------:R-:W-:Y:S01]  /*18920*/  SHF.R.U32.HI R7, RZ, 0x18, R47.reuse ;  /* 0x00000018ff077819 */ /* 0x100fe2000001162f */
[----:B------:R0:W-:Y:S01]  /*18930*/  STG.E.U8 desc[UR38][R2.64+0x1a8], R47 ;  /* 0x0001a82f02007986 */ /* 0x0001e2000c101126 */
[--C-:B------:R-:W-:Y:S02]  /*18940*/  SHF.R.U32.HI R15, RZ, 0x10, R47.reuse ;  /* 0x00000010ff0f7819 */ /* 0x100fe4000001162f */
[----:B------:R-:W-:Y:S01]  /*18950*/  SHF.R.U32.HI R9, RZ, 0x8, R47 ;  /* 0x00000008ff097819 */ /* 0x000fe2000001162f */
[----:B------:R1:W-:Y:S01]  /*18960*/  STG.E.U8 desc[UR38][R2.64+0x1ac], R46 ;  /* 0x0001ac2e02007986 */ /* 0x0003e2000c101126 */
[--C-:B------:R-:W-:Y:S02]  /*18970*/  SHF.R.U32.HI R11, RZ, 0x18, R46.reuse ;  /* 0x00000018ff0b7819 */ /* 0x100fe4000001162e */
[--C-:B------:R-:W-:Y:S02]  /*18980*/  SHF.R.U32.HI R19, RZ, 0x10, R46.reuse ;  /* 0x00000010ff137819 */ /* 0x100fe4000001162e */
[----:B------:R-:W-:Y:S01]  /*18990*/  SHF.R.U32.HI R5, RZ, 0x8, R46 ;  /* 0x00000008ff057819 */ /* 0x000fe2000001162e */
        /* <DEDUP_REMOVED lines=303> */
[----:B------:R-:W-:Y:S04]  /*19c90*/  STG.E.U8 desc[UR38][R2.64+0x250], R49 ;  /* 0x0002503102007986 */ /* 0x000fe8000c101126 */
[----:B0-----:R-:W4:Y:S01]  /*19ca0*/  LDL.LU R50, [R1+0x3830] ;  /* 0x0038300001327983 */ /* 0x001f220000300800 */
[----:B-----5:R-:W-:-:S03]  /*19cb0*/  SHF.R.U32.HI R5, RZ, 0x18, R48 ;  /* 0x00000018ff057819 */ /* 0x020fc60000011630 */
[----:B------:R0:W-:Y:S01]  /*19cc0*/  STG.E.U8 desc[UR38][R2.64+0x244], R48 ;  /* 0x0002443002007986 */ /* 0x0001e2000c101126 */
[--C-:B------:R-:W-:Y:S02]  /*19cd0*/  SHF.R.U32.HI R15, RZ, 0x10, R48.reuse ;  /* 0x00000010ff0f7819 */ /* 0x100fe40000011630 */
[----:B------:R-:W-:Y:S01]  /*19ce0*/  SHF.R.U32.HI R13, RZ, 0x8, R48 ;  /* 0x00000008ff0d7819 */ /* 0x000fe20000011630 */
[----:B------:R-:W-:Y:S04]  /*19cf0*/  STG.E.U8 desc[UR38][R2.64+0x247], R5 ;  /* 0x0002470502007986 */ /* 0x000fe8000c101126 */
[----:B------:R1:W-:Y:S04]  /*19d00*/  STG.E.U8 desc[UR38][R2.64+0x245], R13 ;  /* 0x0002450d02007986 */ /* 0x0003e8000c101126 */
[----:B0-----:R-:W5:Y:S04]  /*19d10*/  LDL.LU R48, [R1+0x3824] ;  /* 0x0038240001307983 */ /* 0x001f680000300800 */
[----:B------:R-:W-:Y:S01]  /*19d20*/  STG.E.U8 desc[UR38][R2.64+0x246], R15 ;  /* 0x0002460f02007986 */ /* 0x000fe2000c101126 */
        /* <DEDUP_REMOVED lines=10> */
[----:B-1----:R-:W5:Y:S01]  /*19dd0*/  LDL.LU R46, [R1+0x382c] ;  /* 0x00382c00012e7983 */ /* 0x002f620000300800 */
[----:B------:R-:W-:-:S03]  /*19de0*/  SHF.R.U32.HI R15, RZ, 0x10, R49 ;  /* 0x00000010ff0f7819 */ /* 0x000fc60000011631 */
[----:B------:R0:W-:Y:S04]  /*19df0*/  STG.E.U8 desc[UR38][R2.64+0x24b], R7 ;  /* 0x00024b0702007986 */ /* 0x0001e8000c101126 */
[----:B------:R-:W-:Y:S04]  /*19e00*/  STG.E.U8 desc[UR38][R2.64+0x24a], R19 ;  /* 0x00024a1302007986 */ /* 0x000fe8000c101126 */
[----:B------:R-:W-:Y:S04]  /*19e10*/  STG.E.U8 desc[UR38][R2.64+0x249], R9 ;  /* 0x0002490902007986 */ /* 0x000fe8000c101126 */
[----:B------:R-:W-:Y:S01]  /*19e20*/  STG.E.U8 desc[UR38][R2.64+0x24f], R11 ;  /* 0x00024f0b02007986 */ /* 0x000fe2000c101126 */
[----:B0-----:R-:W-:-:S03]  /*19e30*/  SHF.R.U32.HI R7, RZ, 0x8, R49 ;  /* 0x00000008ff077819 */ /* 0x001fc60000011631 */
[----:B------:R-:W-:Y:S04]  /*19e40*/  STG.E.U8 desc[UR38][R2.64+0x24e], R17 ;  /* 0x00024e1102007986 */ /* 0x000fe8000c101126 */
[----:B------:R2:W-:Y:S04]  /*19e50*/  STG.E.U8 desc[UR38][R2.64+0x24d], R5 ;  /* 0x00024d0502007986 */ /* 0x0005e8000c101126 */
[----:B------:R0:W-:Y:S04]  /*19e60*/  STG.E.U8 desc[UR38][R2.64+0x253], R13 ;  /* 0x0002530d02007986 */ /* 0x0001e8000c101126 */
[----:B------:R-:W-:Y:S04]  /*19e70*/  STG.E.U8 desc[UR38][R2.64+0x252], R15 ;  /* 0x0002520f02007986 */ /* 0x000fe8000c101126 */
[----:B------:R-:W-:Y:S04]  /*19e80*/  STG.E.U8 desc[UR38][R2.64+0x251], R7 ;  /* 0x0002510702007986 */ /* 0x000fe8000c101126 */
[----:B------:R-:W5:Y:S01]  /*19e90*/  LDL.LU R49, [R1+0x3510] ;  /* 0x0035100001317983 */ /* 0x000f620000300800 */
[----:B--2---:R-:W-:-:S02]  /*19ea0*/  SHF.R.U32.HI R5, RZ, 0x18, R4 ;  /* 0x00000018ff057819 */ /* 0x004fc40000011604 */
[--C-:B------:R-:W-:Y:S02]  /*19eb0*/  SHF.R.U32.HI R17, RZ, 0x10, R4.reuse ;  /* 0x00000010ff117819 */ /* 0x100fe40000011604 */
[--C-:B---3--:R-:W-:Y:S01]  /*19ec0*/  SHF.R.U32.HI R9, RZ, 0x18, R45.reuse ;  /* 0x00000018ff097819 */ /* 0x108fe2000001162d */
[----:B------:R1:W-:Y:S01]  /*19ed0*/  STG.E.U8 desc[UR38][R2.64+0x254], R45 ;  /* 0x0002542d02007986 */ /* 0x0003e2000c101126 */
[--C-:B------:R-:W-:Y:S02]  /*19ee0*/  SHF.R.U32.HI R19, RZ, 0x10, R45.reuse ;  /* 0x00000010ff137819 */ /* 0x100fe4000001162d */
[----:B------:R-:W-:Y:S02]  /*19ef0*/  SHF.R.U32.HI R11, RZ, 0x8, R45 ;  /* 0x00000008ff0b7819 */ /* 0x000fe4000001162d */
[----:B0-----:R-:W-:Y:S01]  /*19f00*/  SHF.R.U32.HI R13, RZ, 0x8, R4 ;  /* 0x00000008ff0d7819 */ /* 0x001fe20000011604 */
[----:B------:R0:W-:Y:S04]  /*19f10*/  STG.E.U8 desc[UR38][R2.64+0x257], R9 ;  /* 0x0002570902007986 */ /* 0x0001e8000c101126 */
[----:B-1----:R-:W2:Y:S04]  /*19f20*/  LDL.LU R45, [R1+0x3834] ;  /* 0x00383400012d7983 */ /* 0x002ea80000300800 */
[----:B------:R-:W-:Y:S04]  /*19f30*/  STG.E.U8 desc[UR38][R2.64+0x256], R19 ;  /* 0x0002561302007986 */ /* 0x000fe8000c101126 */
[----:B------:R-:W-:Y:S04]  /*19f40*/  STG.E.U8 desc[UR38][R2.64+0x255], R11 ;  /* 0x0002550b02007986 */ /* 0x000fe8000c101126 */
[----:B------:R-:W-:Y:S04]  /*19f50*/  STG.E.U8 desc[UR38][R2.64+0x25b], R5 ;  /* 0x00025b0502007986 */ /* 0x000fe8000c101126 */
[----:B------:R-:W-:Y:S01]  /*19f60*/  STG.E.U8 desc[UR38][R2.64+0x25a], R17 ;  /* 0x00025a1102007986 */ /* 0x000fe2000c101126 */
[----:B----4-:R-:W-:-:S02]  /*19f70*/  SHF.R.U32.HI R7, RZ, 0x18, R0 ;  /* 0x00000018ff077819 */ /* 0x010fc40000011600 */
[--C-:B------:R-:W-:Y:S01]  /*19f80*/  SHF.R.U32.HI R15, RZ, 0x10, R0.reuse ;  /* 0x00000010ff0f7819 */ /* 0x100fe20000011600 */
[----:B------:R-:W-:Y:S01]  /*19f90*/  STG.E.U8 desc[UR38][R2.64+0x259], R13 ;  /* 0x0002590d02007986 */ /* 0x000fe2000c101126 */
[----:B0-----:R-:W-:-:S03]  /*19fa0*/  SHF.R.U32.HI R9, RZ, 0x8, R0 ;  /* 0x00000008ff097819 */ /* 0x001fc60000011600 */
[----:B------:R0:W-:Y:S04]  /*19fb0*/  STG.E.U8 desc[UR38][R2.64+0x25c], R0 ;  /* 0x00025c0002007986 */ /* 0x0001e8000c101126 */
[----:B------:R1:W-:Y:S04]  /*19fc0*/  STG.E.U8 desc[UR38][R2.64+0x258], R4 ;  /* 0x0002580402007986 */ /* 0x0003e8000c101126 */
[----:B0-----:R-:W3:Y:S04]  /*19fd0*/  LDL.LU R0, [R1+0x383c] ;  /* 0x00383c0001007983 */ /* 0x001ee80000300800 */
[----:B-1----:R-:W4:Y:S04]  /*19fe0*/  LDL.LU R4, [R1+0x3838] ;  /* 0x0038380001047983 */ /* 0x002f280000300800 */
[----:B------:R-:W-:Y:S04]  /*19ff0*/  STG.E.U8 desc[UR38][R2.64+0x25f], R7 ;  /* 0x00025f0702007986 */ /* 0x000fe8000c101126 */
[----:B------:R-:W-:Y:S01]  /*1a000*/  STG.E.U8 desc[UR38][R2.64+0x25e], R15 ;  /* 0x00025e0f02007986 */ /* 0x000fe2000c101126 */
[----:B------:R-:W-:-:S02]  /*1a010*/  SHF.R.U32.HI R11, RZ, 0x18, R51 ;  /* 0x00000018ff0b7819 */ /* 0x000fc40000011633 */
[--C-:B------:R-:W-:Y:S02]  /*1a020*/  SHF.R.U32.HI R19, RZ, 0x10, R51.reuse ;  /* 0x00000010ff137819 */ /* 0x100fe40000011633 */
[----:B------:R-:W-:Y:S01]  /*1a030*/  SHF.R.U32.HI R5, RZ, 0x8, R51 ;  /* 0x00000008ff057819 */ /* 0x000fe20000011633 */
        /* <DEDUP_REMOVED lines=10> */
[----:B------:R1:W-:Y:S04]  /*1a0e0*/  STG.E.U8 desc[UR38][R2.64+0x267], R13 ;  /* 0x0002670d02007986 */ /* 0x0003e8000c101126 */
[----:B0-----:R-:W5:Y:S04]  /*1a0f0*/  LDL.LU R48, [R1+0x3514] ;  /* 0x0035140001307983 */ /* 0x001f680000300800 */
[----:B------:R-:W-:Y:S01]  /*1a100*/  STG.E.U8 desc[UR38][R2.64+0x266], R17 ;  /* 0x0002661102007986 */ /* 0x000fe2000c101126 */
[----:B------:R-:W-:-:S03]  /*1a110*/  SHF.R.U32.HI R9, RZ, 0x18, R47 ;  /* 0x00000018ff097819 */ /* 0x000fc6000001162f */
[----:B------:R0:W-:Y:S01]  /*1a120*/  STG.E.U8 desc[UR38][R2.64+0x268], R47 ;  /* 0x0002682f02007986 */ /* 0x0001e2000c101126 */
[--C-:B------:R-:W-:Y:S02]  /*1a130*/  SHF.R.U32.HI R15, RZ, 0x10, R47.reuse ;  /* 0x00000010ff0f7819 */ /* 0x100fe4000001162f */
[----:B------:R-:W-:Y:S01]  /*1a140*/  SHF.R.U32.HI R11, RZ, 0x8, R47 ;  /* 0x00000008ff0b7819 */ /* 0x000fe2000001162f */
[----:B------:R0:W-:Y:S01]  /*1a150*/  STG.E.U8 desc[UR38][R2.64+0x26c], R46 ;  /* 0x00026c2e02007986 */ /* 0x0001e2000c101126 */
[--C-:B------:R-:W-:Y:S02]  /*1a160*/  SHF.R.U32.HI R5, RZ, 0x18, R46.reuse ;  /* 0x00000018ff057819 */ /* 0x100fe4000001162e */
[--C-:B------:R-:W-:Y:S02]  /*1a170*/  SHF.R.U32.HI R19, RZ, 0x10, R46.reuse ;  /* 0x00000010ff137819 */ /* 0x100fe4000001162e */
[----:B-1----:R-:W-:Y:S01]  /*1a180*/  SHF.R.U32.HI R13, RZ, 0x8, R46 ;  /* 0x00000008ff0d7819 */ /* 0x002fe2000001162e */
[----:B0-----:R-:W5:Y:S04]  /*1a190*/  LDL.LU R47, [R1+0x3518] ;  /* 0x00351800012f7983 */ /* 0x001f680000300800 */
[----:B------:R-:W5:Y:S01]  /*1a1a0*/  LDL.LU R46, [R1+0x351c] ;  /* 0x00351c00012e7983 */ /* 0x000f620000300800 */
[----:B------:R-:W-:-:S03]  /*1a1b0*/  SHF.R.U32.HI R17, RZ, 0x10, R50 ;  /* 0x00000010ff117819 */ /* 0x000fc60000011632 */
[----:B------:R0:W-:Y:S04]  /*1a1c0*/  STG.E.U8 desc[UR38][R2.64+0x26b], R9 ;  /* 0x00026b0902007986 */ /* 0x0001e8000c101126 */
[----:B------:R-:W-:Y:S04]  /*1a1d0*/  STG.E.U8 desc[UR38][R2.64+0x26a], R15 ;  /* 0x00026a0f02007986 */ /* 0x000fe8000c101126 */
[----:B------:R-:W-:Y:S04]  /*1a1e0*/  STG.E.U8 desc[UR38][R2.64+0x269], R11 ;  /* 0x0002690b02007986 */ /* 0x000fe8000c101126 */
[----:B------:R-:W-:Y:S01]  /*1a1f0*/  STG.E.U8 desc[UR38][R2.64+0x26f], R5 ;  /* 0x00026f0502007986 */ /* 0x000fe2000c101126 */
[----:B0-----:R-:W-:-:S03]  /*1a200*/  SHF.R.U32.HI R9, RZ, 0x8, R50 ;  /* 0x00000008ff097819 */ /* 0x001fc60000011632 */
[----:B------:R0:W-:Y:S04]  /*1a210*/  STG.E.U8 desc[UR38][R2.64+0x265], R7 ;  /* 0x0002650702007986 */ /* 0x0001e8000c101126 */
[----:B------:R-:W-:Y:S04]  /*1a220*/  STG.E.U8 desc[UR38][R2.64+0x272], R17 ;  /* 0x0002721102007986 */ /* 0x000fe8000c101126 */
[----:B------:R-:W-:Y:S01]  /*1a230*/  STG.E.U8 desc[UR38][R2.64+0x271], R9 ;  /* 0x0002710902007986 */ /* 0x000fe2000c101126 */
[----:B0-----:R-:W-:-:S03]  /*1a240*/  SHF.R.U32.HI R7, RZ, 0x18, R50 ;  /* 0x00000018ff077819 */ /* 0x001fc60000011632 */
[----:B------:R-:W-:Y:S04]  /*1a250*/  STG.E.U8 desc[UR38][R2.64+0x26e], R19 ;  /* 0x00026e1302007986 */ /* 0x000fe8000c101126 */
[----:B------:R-:W-:Y:S04]  /*1a260*/  STG.E.U8 desc[UR38][R2.64+0x26d], R13 ;  /* 0x00026d0d02007986 */ /* 0x000fe8000c101126 */
[----:B------:R-:W-:Y:S01]  /*1a270*/  STG.E.U8 desc[UR38][R2.64+0x273], R7 ;  /* 0x0002730702007986 */ /* 0x000fe2000c101126 */
[----:B--2---:R-:W-:-:S03]  /*1a280*/  SHF.R.U32.HI R11, RZ, 0x18, R45 ;  /* 0x00000018ff0b7819 */ /* 0x004fc6000001162d */
[----:B------:R0:W-:Y:S01]  /*1a290*/  STG.E.U8 desc[UR38][R2.64+0x274], R45 ;  /* 0x0002742d02007986 */ /* 0x0001e2000c101126 */
[--C-:B------:R-:W-:Y:S02]  /*1a2a0*/  SHF.R.U32.HI R15, RZ, 0x10, R45.reuse ;  /* 0x00000010ff0f7819 */ /* 0x100fe4000001162d */
[----:B------:R-:W-:Y:S01]  /*1a2b0*/  SHF.R.U32.HI R5, RZ, 0x8, R45 ;  /* 0x00000008ff057819 */ /* 0x000fe2000001162d */
[----:B------:R1:W-:Y:S04]  /*1a2c0*/  STG.E.U8 desc[UR38][R2.64+0x277], R11 ;  /* 0x0002770b02007986 */ /* 0x0003e8000c101126 */
[----:B0-----:R-:W2:Y:S01]  /*1a2d0*/  LDL.LU R45, [R1+0x3524] ;  /* 0x00352400012d7983 */ /* 0x001ea20000300800 */
[----:B---3--:R-:W-:-:S03]  /*1a2e0*/  SHF.R.U32.HI R9, RZ, 0x18, R0 ;  /* 0x00000018ff097819 */ /* 0x008fc60000011600 */
[----:B------:R0:W-:Y:S01]  /*1a2f0*/  STG.E.U8 desc[UR38][R2.64+0x27c], R0 ;  /* 0x00027c0002007986 */ /* 0x0001e2000c101126 */
[--C-:B------:R-:W-:Y:S02]  /*1a300*/  SHF.R.U32.HI R17, RZ, 0x10, R0.reuse ;  /* 0x00000010ff117819 */ /* 0x100fe40000011600 */
[----:B-1----:R-:W-:Y:S01]  /*1a310*/  SHF.R.U32.HI R11, RZ, 0x8, R0 ;  /* 0x00000008ff0b7819 */ /* 0x002fe20000011600 */
[----:B----4-:R1:W-:Y:S01]  /*1a320*/  STG.E.U8 desc[UR38][R2.64+0x278], R4 ;  /* 0x0002780402007986 */ /* 0x0103e2000c101126 */
[--C-:B------:R-:W-:Y:S02]  /*1a330*/  SHF.R.U32.HI R13, RZ, 0x18, R4.reuse ;  /* 0x00000018ff0d7819 */ /* 0x100fe40000011604 */
[--C-:B------:R-:W-:Y:S02]  /*1a340*/  SHF.R.U32.HI R19, RZ, 0x10, R4.reuse ;  /* 0x00000010ff137819 */ /* 0x100fe40000011604 */
[----:B------:R-:W-:Y:S01]  /*1a350*/  SHF.R.U32.HI R7, RZ, 0x8, R4 ;  /* 0x00000008ff077819 */ /* 0x000fe20000011604 */
[----:B0-----:R-:W3:Y:S04]  /*1a360*/  LDL.LU R0, [R1+0x352c] ;  /* 0x00352c0001007983 */ /* 0x001ee80000300800 */
[----:B-1----:R-:W4:Y:S04]  /*1a370*/  LDL.LU R4, [R1+0x3528] ;  /* 0x0035280001047983 */ /* 0x002f280000300800 */
[----:B------:R0:W-:Y:S04]  /*1a380*/  STG.E.U8 desc[UR38][R2.64+0x276], R15 ;  /* 0x0002760f02007986 */ /* 0x0001e8000c101126 */
[----:B------:R1:W-:Y:S04]  /*1a390*/  STG.E.U8 desc[UR38][R2.64+0x275], R5 ;  /* 0x0002750502007986 */ /* 0x0003e8000c101126 */
[----:B------:R1:W-:Y:S04]  /*1a3a0*/  STG.E.U8 desc[UR38][R2.64+0x27b], R13 ;  /* 0x00027b0d02007986 */ /* 0x0003e8000c101126 */
[----:B------:R-:W-:Y:S01]  /*1a3b0*/  STG.E.U8 desc[UR38][R2.64+0x27a], R19 ;  /* 0x00027a1302007986 */ /* 0x000fe2000c101126 */
[----:B0-----:R-:W-:-:S03]  /*1a3c0*/  SHF.R.U32.HI R15, RZ, 0x10, R49 ;  /* 0x00000010ff0f7819 */ /* 0x001fc60000011631 */
[----:B------:R-:W-:Y:S01]  /*1a3d0*/  STG.E.U8 desc[UR38][R2.64+0x279], R7 ;  /* 0x0002790702007986 */ /* 0x000fe2000c101126 */
[----:B-1----:R-:W-:-:S03]  /*1a3e0*/  SHF.R.U32.HI R5, RZ, 0x18, R49 ;  /* 0x00000018ff057819 */ /* 0x002fc60000011631 */
[----:B------:R-:W-:Y:S01]  /*1a3f0*/  STG.E.U8 desc[UR38][R2.64+0x27f], R9 ;  /* 0x00027f0902007986 */ /* 0x000fe2000c101126 */
[----:B------:R-:W-:-:S03]  /*1a400*/  SHF.R.U32.HI R13, RZ, 0x8, R49 ;  /* 0x00000008ff0d7819 */ /* 0x000fc60000011631 */
[----:B------:R0:W-:Y:S04]  /*1a410*/  STG.E.U8 desc[UR38][R2.64+0x270], R50 ;  /* 0x0002703202007986 */ /* 0x0001e8000c101126 */
        /* <DEDUP_REMOVED lines=8> */
[----:B-----5:R-:W-:-:S02]  /*1a4a0*/  SHF.R.U32.HI R7, RZ, 0x18, R48 ;  /* 0x00000018ff077819 */ /* 0x020fc40000011630 */
[--C-:B------:R-:W-:Y:S01]  /*1a4b0*/  SHF.R.U32.HI R19, RZ, 0x10, R48.reuse ;  /* 0x00000010ff137819 */ /* 0x100fe20000011630 */
[----:B------:R0:W-:Y:S01]  /*1a4c0*/  STG.E.U8 desc[UR38][R2.64+0x284], R48 ;  /* 0x0002843002007986 */ /* 0x0001e2000c101126 */
[----:B------:R-:W-:-:S03]  /*1a4d0*/  SHF.R.U32.HI R9, RZ, 0x8, R48 ;  /* 0x00000008ff097819 */ /* 0x000fc60000011630 */
        /* <DEDUP_REMOVED lines=235> */
[----:B------:R-:W-:Y:S04]  /*1b390*/  STG.E.U8 desc[UR38][R2.64+0x2f6], R17 ;  /* 0x0002f61102007986 */ /* 0x000fe8000c101126 */
[----:B------:R1:W-:Y:S04]  /*1b3a0*/  STG.E.U8 desc[UR38][R2.64+0x2f5], R11 ;  /* 0x0002f50b02007986 */ /* 0x0003e8000c101126 */
[----:B------:R1:W-:Y:S04]  /*1b3b0*/  STG.E.U8 desc[UR38][R2.64+0x2fb], R5 ;  /* 0x0002fb0502007986 */ /* 0x0003e8000c101126 */
[----:B------:R5:W-:Y:S04]  /*1b3c0*/  STG.E.U8 desc[UR38][R2.64+0x2f9], R13 ;  /* 0x0002f90d02007986 */ /* 0x000be8000c101126 */
[----:B0-----:R-:W4:Y:S01]  /*1b3d0*/  LDL.LU R51, [R1+0x36f0] ;  /* 0x0036f00001337983 */ /* 0x001f220000300800 */
[----:B-1----:R-:W-:-:S02]  /*1b3e0*/  SHF.R.U32.HI R11, RZ, 0x18, R50 ;  /* 0x00000018ff0b7819 */ /* 0x002fc40000011632 */
[--C-:B------:R-:W-:Y:S02]  /*1b3f0*/  SHF.R.U32.HI R17, RZ, 0x10, R50.reuse ;  /* 0x00000010ff117819 */ /* 0x100fe40000011632 */
[----:B------:R-:W-:Y:S01]  /*1b400*/  SHF.R.U32.HI R5, RZ, 0x8, R50 ;  /* 0x00000008ff057819 */ /* 0x000fe20000011632 */
[----:B------:R0:W-:Y:S04]  /*1b410*/  STG.E.U8 desc[UR38][R2.64+0x2fa], R15 ;  /* 0x0002fa0f02007986 */ /* 0x0001e8000c101126 */
[----:B------:R1:W-:Y:S04]  /*1b420*/  STG.E.U8 desc[UR38][R2.64+0x2ff], R7 ;  /* 0x0002ff0702007986 */ /* 0x0003e8000c101126 */
[----:B------:R-:W-:Y:S04]  /*1b430*/  STG.E.U8 desc[UR38][R2.64+0x2fe], R19 ;  /* 0x0002fe1302007986 */ /* 0x000fe8000c101126 */
[----:B------:R-:W-:Y:S04]  /*1b440*/  STG.E.U8 desc[UR38][R2.64+0x2fd], R9 ;  /* 0x0002fd0902007986 */ /* 0x000fe8000c101126 */
[----:B------:R-:W-:Y:S04]  /*1b450*/  STG.E.U8 desc[UR38][R2.64+0x303], R11 ;  /* 0x0003030b02007986 */ /* 0x000fe8000c101126 */
[----:B------:R-:W-:Y:S04]  /*1b460*/  STG.E.U8 desc[UR38][R2.64+0x302], R17 ;  /* 0x0003021102007986 */ /* 0x000fe8000c101126 */
[----:B------:R-:W-:Y:S04]  /*1b470*/  STG.E.U8 desc[UR38][R2.64+0x301], R5 ;  /* 0x0003010502007986 */ /* 0x000fe8000c101126 */
[----:B------:R-:W-:Y:S01]  /*1b480*/  STG.E.U8 desc[UR38][R2.64+0x300], R50 ;  /* 0x0003003202007986 */ /* 0x000fe2000c101126 */
[----:B-----5:R-:W-:-:S03]  /*1b490*/  SHF.R.U32.HI R13, RZ, 0x18, R48 ;  /* 0x00000018ff0d7819 */ /* 0x020fc60000011630 */
[----:B------:R5:W-:Y:S01]  /*1b4a0*/  STG.E.U8 desc[UR38][R2.64+0x304], R48 ;  /* 0x0003043002007986 */ /* 0x000be2000c101126 */
[--C-:B0-----:R-:W-:Y:S02]  /*1b4b0*/  SHF.R.U32.HI R15, RZ, 0x10, R48.reuse ;  /* 0x00000010ff0f7819 */ /* 0x101fe40000011630 */
[----:B-1----:R-:W-:Y:S01]  /*1b4c0*/  SHF.R.U32.HI R7, RZ, 0x8, R48 ;  /* 0x00000008ff077819 */ /* 0x002fe20000011630 */
[----:B------:R0:W-:Y:S04]  /*1b4d0*/  STG.E.U8 desc[UR38][R2.64+0x307], R13 ;  /* 0x0003070d02007986 */ /* 0x0001e8000c101126 */
[----:B------:R-:W-:Y:S04]  /*1b4e0*/  STG.E.U8 desc[UR38][R2.64+0x306], R15 ;  /* 0x0003060f02007986 */ /* 0x000fe8000c101126 */
[----:B-----5:R-:W5:Y:S04]  /*1b4f0*/  LDL.LU R48, [R1+0x36f4] ;  /* 0x0036f40001307983 */ /* 0x020f680000300800 */
[----:B------:R-:W5:Y:S01]  /*1b500*/  LDL.LU R50, [R1+0x3840] ;  /* 0x0038400001327983 */ /* 0x000f620000300800 */
[----:B------:R-:W-:-:S03]  /*1b510*/  SHF.R.U32.HI R9, RZ, 0x18, R47 ;  /* 0x00000018ff097819 */ /* 0x000fc6000001162f */
[----:B------:R1:W-:Y:S01]  /*1b520*/  STG.E.U8 desc[UR38][R2.64+0x308], R47 ;  /* 0x0003082f02007986 */ /* 0x0003e2000c101126 */
[--C-:B------:R-:W-:Y:S02]  /*1b530*/  SHF.R.U32.HI R19, RZ, 0x10, R47.reuse ;  /* 0x00000010ff137819 */ /* 0x100fe4000001162f */
[----:B------:R-:W-:Y:S01]  /*1b540*/  SHF.R.U32.HI R11, RZ, 0x8, R47 ;  /* 0x00000008ff0b7819 */ /* 0x000fe2000001162f */
[----:B------:R1:W-:Y:S01]  /*1b550*/  STG.E.U8 desc[UR38][R2.64+0x30c], R46 ;  /* 0x00030c2e02007986 */ /* 0x0003e2000c101126 */
[--C-:B------:R-:W-:Y:S02]  /*1b560*/  SHF.R.U32.HI R5, RZ, 0x18, R46.reuse ;  /* 0x00000018ff057819 */ /* 0x100fe4000001162e */
[--C-:B------:R-:W-:Y:S02]  /*1b570*/  SHF.R.U32.HI R17, RZ, 0x10, R46.reuse ;  /* 0x00000010ff117819 */ /* 0x100fe4000001162e */
[----:B0-----:R-:W-:Y:S01]  /*1b580*/  SHF.R.U32.HI R13, RZ, 0x8, R46 ;  /* 0x00000008ff0d7819 */ /* 0x001fe2000001162e */
[----:B-1----:R-:W5:Y:S04]  /*1b590*/  LDL.LU R47, [R1+0x36f8] ;  /* 0x0036f800012f7983 */ /* 0x002f680000300800 */
        /* <DEDUP_REMOVED lines=32> */
[----:B------:R1:W-:Y:S01]  /*1b7a0*/  STG.E.U8 desc[UR38][R2.64+0x31b], R13 ;  /* 0x00031b0d02007986 */ /* 0x0003e2000c101126 */
[----:B0-----:R-:W-:-:S03]  /*1b7b0*/  SHF.R.U32.HI R19, RZ, 0x10, R51 ;  /* 0x00000010ff137819 */ /* 0x001fc60000011633 */
[----:B------:R0:W-:Y:S01]  /*1b7c0*/  STG.E.U8 desc[UR38][R2.64+0x310], R49 ;  /* 0x0003103102007986 */ /* 0x0001e2000c101126 */
[--C-:B-1----:R-:W-:Y:S02]  /*1b7d0*/  SHF.R.U32.HI R5, RZ, 0x18, R51.reuse ;  /* 0x00000018ff057819 */ /* 0x102fe40000011633 */
[----:B------:R-:W-:Y:S01]  /*1b7e0*/  SHF.R.U32.HI R13, RZ, 0x8, R51 ;  /* 0x00000008ff0d7819 */ /* 0x000fe20000011633 */
[----:B------:R-:W-:Y:S04]  /*1b7f0*/  STG.E.U8 desc[UR38][R2.64+0x31a], R17 ;  /* 0x00031a1102007986 */ /* 0x000fe8000c101126 */
[----:B0-----:R-:W4:Y:S04]  /*1b800*/  LDL.LU R49, [R1+0x3850] ;  /* 0x0038500001317983 */ /* 0x001f280000300800 */
        /* <DEDUP_REMOVED lines=10> */
[--C-:B------:R-:W-:Y:S02]  /*1b8b0*/  SHF.R.U32.HI R17, RZ, 0x10, R48.reuse ;  /* 0x00000010ff117819 */ /* 0x100fe40000011630 */
[----:B0-----:R-:W-:Y:S01]  /*1b8c0*/  SHF.R.U32.HI R9, RZ, 0x8, R48 ;  /* 0x00000008ff097819 */ /* 0x001fe20000011630 */
[----:B------:R-:W-:Y:S04]  /*1b8d0*/  STG.E.U8 desc[UR38][R2.64+0x327], R7 ;  /* 0x0003270702007986 */ /* 0x000fe8000c101126 */
[----:B------:R-:W-:Y:S04]  /*1b8e0*/  STG.E.U8 desc[UR38][R2.64+0x326], R17 ;  /* 0x0003261102007986 */ /* 0x000fe8000c101126 */
[----:B-1----:R-:W5:Y:S04]  /*1b8f0*/  LDL.LU R48, [R1+0x3854] ;  /* 0x0038540001307983 */ /* 0x002f680000300800 */
[----:B------:R-:W5:Y:S01]  /*1b900*/  LDL.LU R51, [R1+0x3860] ;  /* 0x0038600001337983 */ /* 0x000f620000300800 */
[----:B------:R-:W-:-:S03]  /*1b910*/  SHF.R.U32.HI R11, RZ, 0x18, R47 ;  /* 0x00000018ff0b7819 */ /* 0x000fc6000001162f */
[----:B------:R0:W-:Y:S01]  /*1b920*/  STG.E.U8 desc[UR38][R2.64+0x328], R47 ;  /* 0x0003282f02007986 */ /* 0x0001e2000c101126 */
[--C-:B------:R-:W-:Y:S02]  /*1b930*/  SHF.R.U32.HI R15, RZ, 0x10, R47.reuse ;  /* 0x00000010ff0f7819 */ /* 0x100fe4000001162f */
[----:B------:R-:W-:Y:S02]  /*1b940*/  SHF.R.U32.HI R5, RZ, 0x8, R47 ;  /* 0x00000008ff057819 */ /* 0x000fe4000001162f */
[--C-:B------:R-:W-:Y:S01]  /*1b950*/  SHF.R.U32.HI R13, RZ, 0x18, R46.reuse ;  /* 0x00000018ff0d7819 */ /* 0x100fe2000001162e */
[----:B------:R1:W-:Y:S01]  /*1b960*/  STG.E.U8 desc[UR38][R2.64+0x32b], R11 ;  /* 0x00032b0b02007986 */ /* 0x0003e2000c101126 */
[----:B------:R-:W-:-:S03]  /*1b970*/  SHF.R.U32.HI R19, RZ, 0x10, R46 ;  /* 0x00000010ff137819 */ /* 0x000fc6000001162e */
[----:B0-----:R-:W5:Y:S01]  /*1b980*/  LDL.LU R47, [R1+0x3858] ;  /* 0x00385800012f7983 */ /* 0x001f620000300800 */
[----:B------:R-:W-:Y:S02]  /*1b990*/  SHF.R.U32.HI R7, RZ, 0x8, R46 ;  /* 0x00000008ff077819 */ /* 0x000fe4000001162e */
[--C-:B------:R-:W-:Y:S01]  /*1b9a0*/  SHF.R.U32.HI R17, RZ, 0x10, R50.reuse ;  /* 0x00000010ff117819 */ /* 0x100fe20000011632 */
[----:B------:R-:W-:Y:S01]  /*1b9b0*/  STG.E.U8 desc[UR38][R2.64+0x32a], R15 ;  /* 0x00032a0f02007986 */ /* 0x000fe2000c101126 */
[----:B-1----:R-:W-:-:S03]  /*1b9c0*/  SHF.R.U32.HI R11, RZ, 0x8, R50 ;  /* 0x00000008ff0b7819 */ /* 0x002fc60000011632 */
[----:B------:R-:W-:Y:S04]  /*1b9d0*/  STG.E.U8 desc[UR38][R2.64+0x329], R5 ;  /* 0x0003290502007986 */ /* 0x000fe8000c101126 */
[----:B------:R-:W-:Y:S04]  /*1b9e0*/  STG.E.U8 desc[UR38][R2.64+0x32f], R13 ;  /* 0x00032f0d02007986 */ /* 0x000fe8000c101126 */
[----:B------:R0:W-:Y:S04]  /*1b9f0*/  STG.E.U8 desc[UR38][R2.64+0x32c], R46 ;  /* 0x00032c2e02007986 */ /* 0x0001e8000c101126 */
[----:B------:R1:W-:Y:S04]  /*1ba00*/  STG.E.U8 desc[UR38][R2.64+0x325], R9 ;  /* 0x0003250902007986 */ /* 0x0003e8000c101126 */
[----:B------:R-:W-:Y:S04]  /*1ba10*/  STG.E.U8 desc[UR38][R2.64+0x332], R17 ;  /* 0x0003321102007986 */ /* 0x000fe8000c101126 */
[----:B0-----:R-:W5:Y:S01]  /*1ba20*/  LDL.LU R46, [R1+0x385c] ;  /* 0x00385c00012e7983 */ /* 0x001f620000300800 */
[----:B-1----:R-:W-:-:S03]  /*1ba30*/  SHF.R.U32.HI R9, RZ, 0x18, R50 ;  /* 0x00000018ff097819 */ /* 0x002fc60000011632 */
[----:B------:R-:W-:Y:S04]  /*1ba40*/  STG.E.U8 desc[UR38][R2.64+0x331], R11 ;  /* 0x0003310b02007986 */ /* 0x000fe8000c101126 */
        /* <DEDUP_REMOVED lines=20> */
[----:B------:R1:W-:Y:S01]  /*1bb90*/  STG.E.U8 desc[UR38][R2.64+0x336], R15 ;  /* 0x0003360f02007986 */ /* 0x0003e2000c101126 */
[----:B0-----:R-:W-:-:S03]  /*1bba0*/  SHF.R.U32.HI R13, RZ, 0x18, R49 ;  /* 0x00000018ff0d7819 */ /* 0x001fc60000011631 */
[----:B------:R0:W-:Y:S01]  /*1bbb0*/  STG.E.U8 desc[UR38][R2.64+0x33b], R7 ;  /* 0x00033b0702007986 */ /* 0x0001e2000c101126 */
[----:B-1----:R-:W-:-:S03]  /*1bbc0*/  SHF.R.U32.HI R15, RZ, 0x10, R49 ;  /* 0x00000010ff0f7819 */ /* 0x002fc60000011631 */
[----:B------:R-:W-:Y:S04]  /*1bbd0*/  STG.E.U8 desc[UR38][R2.64+0x33a], R19 ;  /* 0x00033a1302007986 */ /* 0x000fe8000c101126 */
[----:B------:R-:W-:Y:S04]  /*1bbe0*/  STG.E.U8 desc[UR38][R2.64+0x339], R9 ;  /* 0x0003390902007986 */ /* 0x000fe8000c101126 */
[----:B------:R-:W-:Y:S01]  /*1bbf0*/  STG.E.U8 desc[UR38][R2.64+0x33f], R11 ;  /* 0x00033f0b02007986 */ /* 0x000fe2000c101126 */
[----:B0-----:R-:W-:-:S03]  /*1bc00*/  SHF.R.U32.HI R7, RZ, 0x8, R49 ;  /* 0x00000008ff077819 */ /* 0x001fc60000011631 */
[----:B------:R-:W-:Y:S04]  /*1bc10*/  STG.E.U8 desc[UR38][R2.64+0x33d], R5 ;  /* 0x00033d0502007986 */ /* 0x000fe8000c101126 */
[----:B------:R-:W-:Y:S04]  /*1bc20*/  STG.E.U8 desc[UR38][R2.64+0x343], R13 ;  /* 0x0003430d02007986 */ /* 0x000fe8000c101126 */
[----:B------:R0:W-:Y:S04]  /*1bc30*/  STG.E.U8 desc[UR38][R2.64+0x340], R49 ;  /* 0x0003403102007986 */ /* 0x0001e8000c101126 */
[----:B------:R-:W-:Y:S04]  /*1bc40*/  STG.E.U8 desc[UR38][R2.64+0x342], R15 ;  /* 0x0003420f02007986 */ /* 0x000fe8000c101126 */
[----:B------:R-:W-:Y:S04]  /*1bc50*/  STG.E.U8 desc[UR38][R2.64+0x341], R7 ;  /* 0x0003410702007986 */ /* 0x000fe8000c101126 */
[----:B0-----:R-:W4:Y:S04]  /*1bc60*/  LDL.LU R49, [R1+0x3874] ;  /* 0x0038740001317983 */ /* 0x001f280000300800 */
        /* <DEDUP_REMOVED lines=10> */
[----:B------:R-:W-:-:S02]  /*1bd10*/  SHF.R.U32.HI R5, RZ, 0x18, R47 ;  /* 0x00000018ff057819 */ /* 0x000fc4000001162f */
[----:B------:R-:W-:Y:S02]  /*1bd20*/  SHF.R.U32.HI R13, RZ, 0x8, R47 ;  /* 0x00000008ff0d7819 */ /* 0x000fe4000001162f */
[----:B-1----:R-:W-:Y:S01]  /*1bd30*/  SHF.R.U32.HI R19, RZ, 0x10, R51 ;  /* 0x00000010ff137819 */ /* 0x002fe20000011633 */
[----:B------:R0:W-:Y:S04]  /*1bd40*/  STG.E.U8 desc[UR38][R2.64+0x34b], R5 ;  /* 0x00034b0502007986 */ /* 0x0001e8000c101126 */
[----:B------:R-:W-:Y:S01]  /*1bd50*/  STG.E.U8 desc[UR38][R2.64+0x349], R13 ;  /* 0x0003490d02007986 */ /* 0x000fe2000c101126 */
[----:B------:R-:W-:-:S03]  /*1bd60*/  SHF.R.U32.HI R17, RZ, 0x10, R47 ;  /* 0x00000010ff117819 */ /* 0x000fc6000001162f */
[----:B------:R1:W-:Y:S01]  /*1bd70*/  STG.E.U8 desc[UR38][R2.64+0x345], R11 ;  /* 0x0003450b02007986 */ /* 0x0003e2000c101126 */
[----:B0-----:R-:W-:-:S03]  /*1bd80*/  SHF.R.U32.HI R5, RZ, 0x8, R51 ;  /* 0x00000008ff057819 */ /* 0x001fc60000011633 */
[----:B------:R-:W-:Y:S04]  /*1bd90*/  STG.E.U8 desc[UR38][R2.64+0x352], R19 ;  /* 0x0003521302007986 */ /* 0x000fe8000c101126 */
[----:B------:R-:W-:Y:S01]  /*1bda0*/  STG.E.U8 desc[UR38][R2.64+0x351], R5 ;  /* 0x0003510502007986 */ /* 0x000fe2000c101126 */
[----:B------:R-:W-:-:S03]  /*1bdb0*/  SHF.R.U32.HI R7, RZ, 0x18, R46 ;  /* 0x00000018ff077819 */ /* 0x000fc6000001162e */
[----:B------:R0:W-:Y:S01]  /*1bdc0*/  STG.E.U8 desc[UR38][R2.64+0x34c], R46 ;  /* 0x00034c2e02007986 */ /* 0x0001e2000c101126 */
[--C-:B------:R-:W-:Y:S02]  /*1bdd0*/  SHF.R.U32.HI R15, RZ, 0x10, R46.reuse ;  /* 0x00000010ff0f7819 */ /* 0x100fe4000001162e */
[----:B------:R-:W-:Y:S02]  /*1bde0*/  SHF.R.U32.HI R9, RZ, 0x8, R46 ;  /* 0x00000008ff097819 */ /* 0x000fe4000001162e */
[----:B-1----:R-:W-:Y:S01]  /*1bdf0*/  SHF.R.U32.HI R11, RZ, 0x18, R51 ;  /* 0x00000018ff0b7819 */ /* 0x002fe20000011633 */
[----:B------:R1:W-:Y:S04]  /*1be00*/  STG.E.U8 desc[UR38][R2.64+0x348], R47 ;  /* 0x0003482f02007986 */ /* 0x0003e8000c101126 */
[----:B0-----:R-:W5:Y:S04]  /*1be10*/  LDL.LU R46, [R1+0x3880] ;  /* 0x00388000012e7983 */ /* 0x001f680000300800 */
[----:B------:R-:W-:Y:S04]  /*1be20*/  STG.E.U8 desc[UR38][R2.64+0x34e], R15 ;  /* 0x00034e0f02007986 */ /* 0x000fe8000c101126 */
[----:B-1----:R-:W5:Y:S04]  /*1be30*/  LDL.LU R47, [R1+0x387c] ;  /* 0x00387c00012f7983 */ /* 0x002f680000300800 */
[----:B------:R-:W-:Y:S04]  /*1be40*/  STG.E.U8 desc[UR38][R2.64+0x34d], R9 ;  /* 0x00034d0902007986 */ /* 0x000fe8000c101126 */
[----:B------:R-:W-:Y:S04]  /*1be50*/  STG.E.U8 desc[UR38][R2.64+0x353], R11 ;  /* 0x0003530b02007986 */ /* 0x000fe8000c101126 */
[----:B------:R0:W-:Y:S04]  /*1be60*/  STG.E.U8 desc[UR38][R2.64+0x34a], R17 ;  /* 0x00034a1102007986 */ /* 0x0001e8000c101126 */
[----:B------:R1:W-:Y:S01]  /*1be70*/  STG.E.U8 desc[UR38][R2.64+0x34f], R7 ;  /* 0x00034f0702007986 */ /* 0x0003e2000c101126 */
[----:B--2---:R-:W-:-:S05]  /*1be80*/  SHF.R.U32.HI R13, RZ, 0x18, R45 ;  /* 0x00000018ff0d7819 */ /* 0x004fca000001162d */
[----:B------:R-:W-:Y:S01]  /*1be90*/  STG.E.U8 desc[UR38][R2.64+0x357], R13 ;  /* 0x0003570d02007986 */ /* 0x000fe2000c101126 */
[--C-:B0-----:R-:W-:Y:S02]  /*1bea0*/  SHF.R.U32.HI R17, RZ, 0x10, R45.reuse ;  /* 0x00000010ff117819 */ /* 0x101fe4000001162d */
[----:B-1----:R-:W-:Y:S01]  /*1beb0*/  SHF.R.U32.HI R7, RZ, 0x8, R45 ;  /* 0x00000008ff077819 */ /* 0x002fe2000001162d */
[----:B------:R0:W-:Y:S04]  /*1bec0*/  STG.E.U8 desc[UR38][R2.64+0x354], R45 ;  /* 0x0003542d02007986 */ /* 0x0001e8000c101126 */
[----:B0-----:R-:W2:Y:S01]  /*1bed0*/  LDL.LU R45, [R1+0x3884] ;  /* 0x00388400012d7983 */ /* 0x001ea20000300800 */
[----:B---3--:R-:W-:-:S03]  /*1bee0*/  SHF.R.U32.HI R5, RZ, 0x18, R0 ;  /* 0x00000018ff057819 */ /* 0x008fc60000011600 */
[----:B------:R0:W-:Y:S01]  /*1bef0*/  STG.E.U8 desc[UR38][R2.64+0x35c], R0 ;  /* 0x00035c0002007986 */ /* 0x0001e2000c101126 */
[--C-:B------:R-:W-:Y:S02]  /*1bf00*/  SHF.R.U32.HI R19, RZ, 0x10, R0.reuse ;  /* 0x00000010ff137819 */ /* 0x100fe40000011600 */
[----:B------:R-:W-:Y:S01]  /*1bf10*/  SHF.R.U32.HI R13, RZ, 0x8, R0 ;  /* 0x00000008ff0d7819 */ /* 0x000fe20000011600 */
        /* <DEDUP_REMOVED lines=8> */
[----:B------:R-:W-:Y:S04]  /*1bfa0*/  STG.E.U8 desc[UR38][R2.64+0x356], R17 ;  /* 0x0003561102007986 */ /* 0x000fe8000c101126 */
[----:B------:R-:W-:Y:S04]  /*1bfb0*/  STG.E.U8 desc[UR38][R2.64+0x35e], R19 ;  /* 0x00035e1302007986 */ /* 0x000fe8000c101126 */
[----:B------:R-:W-:Y:S04]  /*1bfc0*/  STG.E.U8 desc[UR38][R2.64+0x355], R7 ;  /* 0x0003550702007986 */ /* 0x000fe8000c101126 */
[----:B------:R-:W-:Y:S04]  /*1bfd0*/  STG.E.U8 desc[UR38][R2.64+0x35b], R9 ;  /* 0x00035b0902007986 */ /* 0x000fe8000c101126 */
[----:B------:R1:W-:Y:S01]  /*1bfe0*/  STG.E.U8 desc[UR38][R2.64+0x359], R11 ;  /* 0x0003590b02007986 */ /* 0x0003e2000c101126 */
[----:B0-----:R-:W-:-:S05]  /*1bff0*/  SHF.R.U32.HI R5, RZ, 0x8, R49 ;  /* 0x00000008ff057819 */ /* 0x001fca0000011631 */
[----:B------:R-:W-:Y:S01]  /*1c000*/  STG.E.U8 desc[UR38][R2.64+0x365], R5 ;  /* 0x0003650502007986 */ /* 0x000fe2000c101126 */
[----:B-1----:R-:W-:Y:S02]  /*1c010*/  SHF.R.U32.HI R11, RZ, 0x18, R49 ;  /* 0x00000018ff0b7819 */ /* 0x002fe40000011631 */
[----:B------:R-:W-:-:S05]  /*1c020*/  SHF.R.U32.HI R17, RZ, 0x10, R50 ;  /* 0x00000010ff117819 */ /* 0x000fca0000011632 */
[----:B------:R-:W-:Y:S01]  /*1c030*/  STG.E.U8 desc[UR38][R2.64+0x362], R17 ;  /* 0x0003621102007986 */ /* 0x000fe2000c101126 */
[----:B-----5:R-:W-:-:S05]  /*1c040*/  SHF.R.U32.HI R13, RZ, 0x18, R48 ;  /* 0x00000018ff0d7819 */ /* 0x020fca0000011630 */
[----:B------:R-:W-:Y:S01]  /*1c050*/  STG.E.U8 desc[UR38][R2.64+0x36b], R13 ;  /* 0x00036b0d02007986 */ /* 0x000fe2000c101126 */
[----:B------:R-:W-:Y:S02]  /*1c060*/  SHF.R.U32.HI R19, RZ, 0x10, R48 ;  /* 0x00000010ff137819 */ /* 0x000fe40000011630 */
[--C-:B------:R-:W-:Y:S02]  /*1c070*/  SHF.R.U32.HI R7, RZ, 0x18, R50.reuse ;  /* 0x00000018ff077819 */ /* 0x100fe40000011632 */
[----:B------:R-:W-:Y:S01]  /*1c080*/  SHF.R.U32.HI R9, RZ, 0x8, R50 ;  /* 0x00000008ff097819 */ /* 0x000fe20000011632 */
[----:B------:R-:W-:Y:S04]  /*1c090*/  STG.E.U8 desc[UR38][R2.64+0x36a], R19 ;  /* 0x00036a1302007986 */ /* 0x000fe8000c101126 */
[----:B------:R0:W-:Y:S04]  /*1c0a0*/  STG.E.U8 desc[UR38][R2.64+0x363], R7 ;  /* 0x0003630702007986 */ /* 0x0001e8000c101126 */
[----:B------:R1:W-:Y:S04]  /*1c0b0*/  STG.E.U8 desc[UR38][R2.64+0x361], R9 ;  /* 0x0003610902007986 */ /* 0x0003e8000c101126 */
[----:B------:R5:W-:Y:S01]  /*1c0c0*/  STG.E.U8 desc[UR38][R2.64+0x367], R11 ;  /* 0x0003670b02007986 */ /* 0x000be2000c101126 */
[----:B0-----:R-:W-:-:S03]  /*1c0d0*/  SHF.R.U32.HI R7, RZ, 0x8, R48 ;  /* 0x00000008ff077819 */ /* 0x001fc60000011630 */
[----:B------:R0:W-:Y:S01]  /*1c0e0*/  STG.E.U8 desc[UR38][R2.64+0x35a], R15 ;  /* 0x00035a0f02007986 */ /* 0x0001e2000c101126 */
[--C-:B------:R-:W-:Y:S02]  /*1c0f0*/  SHF.R.U32.HI R13, RZ, 0x8, R46.reuse ;  /* 0x00000008ff0d7819 */ /* 0x100fe4000001162e */
[----:B------:R-:W-:-:S03]  /*1c100*/  SHF.R.U32.HI R5, RZ, 0x18, R46 ;  /* 0x00000018ff057819 */ /* 0x000fc6000001162e */
[----:B------:R-:W-:Y:S01]  /*1c110*/  STG.E.U8 desc[UR38][R2.64+0x371], R13 ;  /* 0x0003710d02007986 */ /* 0x000fe2000c101126 */
[----:B------:R-:W-:-:S03]  /*1c120*/  SHF.R.U32.HI R17, RZ, 0x10, R47 ;  /* 0x00000010ff117819 */ /* 0x000fc6000001162f */
[----:B------:R-:W-:Y:S04]  /*1c130*/  STG.E.U8 desc[UR38][R2.64+0x373], R5 ;  /* 0x0003730502007986 */ /* 0x000fe8000c101126 */
[----:B------:R-:W-:Y:S01]  /*1c140*/  STG.E.U8 desc[UR38][R2.64+0x36e], R17 ;  /* 0x00036e1102007986 */ /* 0x000fe2000c101126 */
[--C-:B-1----:R-:W-:Y:S02]  /*1c150*/  SHF.R.U32.HI R9, RZ, 0x18, R47.reuse ;  /* 0x00000018ff097819 */ /* 0x102fe4000001162f */
[----:B-----5:R-:W-:Y:S01]  /*1c160*/  SHF.R.U32.HI R11, RZ, 0x8, R47 ;  /* 0x00000008ff0b7819 */ /* 0x020fe2000001162f */
[----:B------:R-:W-:Y:S01]  /*1c170*/  STG.E.U8 desc[UR38][R2.64+0x369], R7 ;  /* 0x0003690702007986 */ /* 0x000fe2000c101126 */
[----:B0-----:R-:W-:-:S03]  /*1c180*/  SHF.R.U32.HI R15, RZ, 0x10, R49 ;  /* 0x00000010ff0f7819 */ /* 0x001fc60000011631 */
[----:B------:R-:W-:Y:S04]  /*1c190*/  STG.E.U8 desc[UR38][R2.64+0x36f], R9 ;  /* 0x00036f0902007986 */ /* 0x000fe8000c101126 */
[----:B------:R-:W-:Y:S04]  /*1c1a0*/  STG.E.U8 desc[UR38][R2.64+0x36d], R11 ;  /* 0x00036d0b02007986 */ /* 0x000fe8000c101126 */
[----:B------:R0:W-:Y:S02]  /*1c1b0*/  STG.E.U8 desc[UR38][R2.64+0x366], R15 ;  /* 0x0003660f02007986 */ /* 0x0001e4000c101126 */
[----:B0-----:R-:W-:-:S05]  /*1c1c0*/  SHF.R.U32.HI R15, RZ, 0x10, R46 ;  /* 0x00000010ff0f7819 */ /* 0x001fca000001162e */
[----:B------:R-:W-:Y:S04]  /*1c1d0*/  STG.E.U8 desc[UR38][R2.64+0x372], R15 ;  /* 0x0003720f02007986 */ /* 0x000fe8000c101126 */
[----:B------:R-:W-:Y:S01]  /*1c1e0*/  STG.E.U8 desc[UR38][R2.64+0x3d4], R23 ;  /* 0x0003d41702007986 */ /* 0x000fe2000c101126 */
[----:B------:R-:W0:Y:S01]  /*1c1f0*/  LDCU UR5, c[0x0][0x370] ;  /* 0x00006e00ff0577ac */ /* 0x000e220008000800 */
[----:B------:R-:W1:Y:S02]  /*1c200*/  S2UR UR6, SR_CTAID.X ;  /* 0x00000000000679c3 */ /* 0x000e640000002500 */
[----:B------:R-:W-:Y:S04]  /*1c210*/  STG.E.U8 desc[UR38][R2.64+0x3ec], R8 ;  /* 0x0003ec0802007986 */ /* 0x000fe8000c101126 */
[----:B------:R-:W-:Y:S04]  /*1c220*/  STG.E.U8 desc[UR38][R2.64+0x3dc], R21 ;  /* 0x0003dc1502007986 */ /* 0x000fe8000c101126 */
[----:B------:R-:W-:Y:S01]  /*1c230*/  STG.E.U8 desc[UR38][R2.64+0x350], R51 ;  /* 0x0003503302007986 */ /* 0x000fe2000c101126 */
[----:B--2---:R-:W-:-:S05]  /*1c240*/  SHF.R.U32.HI R19, RZ, 0x10, R45 ;  /* 0x00000010ff137819 */ /* 0x004fca000001162d */
[----:B------:R2:W-:Y:S01]  /*1c250*/  STG.E.U8 desc[UR38][R2.64+0x376], R19 ;  /* 0x0003761302007986 */ /* 0x0005e2000c101126 */
[--C-:B------:R-:W-:Y:S02]  /*1c260*/  SHF.R.U32.HI R7, RZ, 0x18, R45.reuse ;  /* 0x00000018ff077819 */ /* 0x100fe4000001162d */
[----:B------:R-:W-:Y:S02]  /*1c270*/  SHF.R.U32.HI R9, RZ, 0x8, R45 ;  /* 0x00000008ff097819 */ /* 0x000fe4000001162d */
[----:B---3--:R-:W-:Y:S02]  /*1c280*/  SHF.R.U32.HI R13, RZ, 0x18, R0 ;  /* 0x00000018ff0d7819 */ /* 0x008fe40000011600 */
[----:B----4-:R-:W-:-:S03]  /*1c290*/  SHF.R.U32.HI R5, RZ, 0x8, R4 ;  /* 0x00000008ff057819 */ /* 0x010fc60000011604 */
[----:B------:R3:W-:Y:S01]  /*1c2a0*/  STG.E.U8 desc[UR38][R2.64+0x37f], R13 ;  /* 0x00037f0d02007986 */ /* 0x0007e2000c101126 */
[----:B------:R-:W-:-:S03]  /*1c2b0*/  SHF.R.U32.HI R17, RZ, 0x10, R4 ;  /* 0x00000010ff117819 */ /* 0x000fc60000011604 */
[----:B------:R4:W-:Y:S01]  /*1c2c0*/  STG.E.U8 desc[UR38][R2.64+0x379], R5 ;  /* 0x0003790502007986 */ /* 0x0009e2000c101126 */
[----:B--2---:R-:W-:Y:S02]  /*1c2d0*/  SHF.R.U32.HI R19, RZ, 0x10, R44 ;  /* 0x00000010ff137819 */ /* 0x004fe4000001162c */
[--C-:B---3--:R-:W-:Y:S01]  /*1c2e0*/  SHF.R.U32.HI R13, RZ, 0x8, R43.reuse ;  /* 0x00000008ff0d7819 */ /* 0x108fe2000001162b */
[----:B------:R2:W-:Y:S01]  /*1c2f0*/  STG.E.U8 desc[UR38][R2.64+0x37a], R17 ;  /* 0x00037a1102007986 */ /* 0x0005e2000c101126 */
[----:B----4-:R-:W-:-:S03]  /*1c300*/  SHF.R.U32.HI R5, RZ, 0x18, R43 ;  /* 0x00000018ff057819 */ /* 0x010fc6000001162b */
[----:B------:R3:W-:Y:S01]  /*1c310*/  STG.E.U8 desc[UR38][R2.64+0x385], R13 ;  /* 0x0003850d02007986 */ /* 0x0007e2000c101126 */
[----:B------:R-:W-:-:S03]  /*1c320*/  SHF.R.U32.HI R11, RZ, 0x18, R4 ;  /* 0x00000018ff0b7819 */ /* 0x000fc60000011604 */
[----:B------:R4:W-:Y:S01]  /*1c330*/  STG.E.U8 desc[UR38][R2.64+0x387], R5 ;  /* 0x0003870502007986 */ /* 0x0009e2000c101126 */
[----:B--2---:R-:W-:Y:S02]  /*1c340*/  SHF.R.U32.HI R17, RZ, 0x10, R43 ;  /* 0x00000010ff117819 */ /* 0x004fe4000001162b */
[----:B---3--:R-:W-:Y:S01]  /*1c350*/  SHF.R.U32.HI R13, RZ, 0x18, R40 ;  /* 0x00000018ff0d7819 */ /* 0x008fe20000011628 */
[----:B------:R2:W-:Y:S01]  /*1c360*/  STG.E.U8 desc[UR38][R2.64+0x382], R19 ;  /* 0x0003821302007986 */ /* 0x0005e2000c101126 */
[----:B----4-:R-:W-:-:S03]  /*1c370*/  SHF.R.U32.HI R5, RZ, 0x8, R41 ;  /* 0x00000008ff057819 */ /* 0x010fc60000011629 */
[----:B------:R3:W-:Y:S04]  /*1c380*/  STG.E.U8 desc[UR38][R2.64+0x386], R17 ;  /* 0x0003861102007986 */ /* 0x0007e8000c101126 */
[----:B------:R4:W-:Y:S01]  /*1c390*/  STG.E.U8 desc[UR38][R2.64+0x393], R13 ;  /* 0x0003930d02007986 */ /* 0x0009e2000c101126 */
[----:B--2---:R-:W-:-:S03]  /*1c3a0*/  SHF.R.U32.HI R19, RZ, 0x10, R41 ;  /* 0x00000010ff137819 */ /* 0x004fc60000011629 */
[----:B------:R2:W-:Y:S01]  /*1c3b0*/  STG.E.U8 desc[UR38][R2.64+0x377], R7 ;  /* 0x0003770702007986 */ /* 0x0005e2000c101126 */
[----:B---3--:R-:W-:-:S03]  /*1c3c0*/  SHF.R.U32.HI R17, RZ, 0x10, R40 ;  /* 0x00000010ff117819 */ /* 0x008fc60000011628 */
[----:B------:R3:W-:Y:S01]  /*1c3d0*/  STG.E.U8 desc[UR38][R2.64+0x375], R9 ;  /* 0x0003750902007986 */ /* 0x0007e2000c101126 */
[----:B----4-:R-:W-:-:S03]  /*1c3e0*/  SHF.R.U32.HI R13, RZ, 0x8, R38 ;  /* 0x00000008ff0d7819 */ /* 0x010fc60000011626 */
[----:B------:R4:W-:Y:S04]  /*1c3f0*/  STG.E.U8 desc[UR38][R2.64+0x37b], R11 ;  /* 0x00037b0b02007986 */ /* 0x0009e8000c101126 */
[----:B------:R5:W-:Y:S01]  /*1c400*/  STG.E.U8 desc[UR38][R2.64+0x38d], R5 ;  /* 0x00038d0502007986 */ /* 0x000be2000c101126 */
[----:B--2---:R-:W-:Y:S02]  /*1c410*/  SHF.R.U32.HI R7, RZ, 0x8, R0 ;  /* 0x00000008ff077819 */ /* 0x004fe40000011600 */
[--C-:B---3--:R-:W-:Y:S01]  /*1c420*/  SHF.R.U32.HI R9, RZ, 0x18, R44.reuse ;  /* 0x00000018ff097819 */ /* 0x108fe2000001162c */
[----:B------:R2:W-:Y:S01]  /*1c430*/  STG.E.U8 desc[UR38][R2.64+0x38e], R19 ;  /* 0x00038e1302007986 */ /* 0x0005e2000c101126 */
[----:B----4-:R-:W-:-:S03]  /*1c440*/  SHF.R.U32.HI R11, RZ, 0x8, R44 ;  /* 0x00000008ff0b7819 */ /* 0x010fc6000001162c */
[----:B------:R3:W-:Y:S01]  /*1c450*/  STG.E.U8 desc[UR38][R2.64+0x392], R17 ;  /* 0x0003921102007986 */ /* 0x0007e2000c101126 */
[----:B-----5:R-:W-:-:S03]  /*1c460*/  SHF.R.U32.HI R5, RZ, 0x18, R38 ;  /* 0x00000018ff057819 */ /* 0x020fc60000011626 */
[----:B------:R4:W-:Y:S01]  /*1c470*/  STG.E.U8 desc[UR38][R2.64+0x399], R13 ;  /* 0x0003990d02007986 */ /* 0x0009e2000c101126 */
[----:B--2---:R-:W-:-:S03]  /*1c480*/  SHF.R.U32.HI R19, RZ, 0x10, R38 ;  /* 0x00000010ff137819 */ /* 0x004fc60000011626 */
[----:B------:R2:W-:Y:S01]  /*1c490*/  STG.E.U8 desc[UR38][R2.64+0x37d], R7 ;  /* 0x00037d0702007986 */ /* 0x0005e2000c101126 */
[----:B---3--:R-:W-:-:S03]  /*1c4a0*/  SHF.R.U32.HI R17, RZ, 0x10, R37 ;  /* 0x00000010ff117819 */ /* 0x008fc60000011625 */
[----:B------:R3:W-:Y:S01]  /*1c4b0*/  STG.E.U8 desc[UR38][R2.64+0x383], R9 ;  /* 0x0003830902007986 */ /* 0x0007e2000c101126 */
[----:B----4-:R-:W-:-:S03]  /*1c4c0*/  SHF.R.U32.HI R13, RZ, 0x18, R35 ;  /* 0x00000018ff0d7819 */ /* 0x010fc60000011623 */
[----:B------:R4:W-:Y:S01]  /*1c4d0*/  STG.E.U8 desc[UR38][R2.64+0x381], R11 ;  /* 0x0003810b02007986 */ /* 0x0009e2000c101126 */
[----:B------:R-:W-:-:S03]  /*1c4e0*/  SHF.R.U32.HI R15, RZ, 0x10, R0 ;  /* 0x00000010ff0f7819 */ /* 0x000fc60000011600 */
[----:B------:R5:W-:Y:S01]  /*1c4f0*/  STG.E.U8 desc[UR38][R2.64+0x39b], R5 ;  /* 0x00039b0502007986 */ /* 0x000be2000c101126 */
[--C-:B--2---:R-:W-:Y:S02]  /*1c500*/  SHF.R.U32.HI R7, RZ, 0x18, R42.reuse ;  /* 0x00000018ff077819 */ /* 0x104fe4000001162a */
[----:B---3--:R-:W-:Y:S01]  /*1c510*/  SHF.R.U32.HI R9, RZ, 0x8, R42 ;  /* 0x00000008ff097819 */ /* 0x008fe2000001162a */
        /* <DEDUP_REMOVED lines=12> */
[----:B--2---:R-:W-:-:S03]  /*1c5e0*/  SHF.R.U32.HI R15, RZ, 0x10, R42 ;  /* 0x00000010ff0f7819 */ /* 0x004fc6000001162a */
[----:B------:R2:W-:Y:S01]  /*1c5f0*/  STG.E.U8 desc[UR38][R2.64+0x3a1], R5 ;  /* 0x0003a10502007986 */ /* 0x0005e2000c101126 */
[----:B---3--:R-:W-:Y:S02]  /*1c600*/  SHF.R.U32.HI R7, RZ, 0x8, R40 ;  /* 0x00000008ff077819 */ /* 0x008fe40000011628 */
[--C-:B----4-:R-:W-:Y:S01]  /*1c610*/  SHF.R.U32.HI R9, RZ, 0x18, R39.reuse ;  /* 0x00000018ff097819 */ /* 0x110fe20000011627 */
        /* <DEDUP_REMOVED lines=9> */
[----:B--2---:R-:W-:-:S03]  /*1c6b0*/  SHF.R.U32.HI R13, RZ, 0x18, R30 ;  /* 0x00000018ff0d7819 */ /* 0x004fc6000001161e */
[----:B------:R2:W-:Y:S04]  /*1c6c0*/  STG.E.U8 desc[UR38][R2.64+0x397], R9 ;  /* 0x0003970902007986 */ /* 0x0005e8000c101126 */
[----:B------:R5:W-:Y:S01]  /*1c6d0*/  STG.E.U8 desc[UR38][R2.64+0x395], R11 ;  /* 0x0003950b02007986 */ /* 0x000be2000c101126 */
[----:B---3--:R-:W-:-:S03]  /*1c6e0*/  SHF.R.U32.HI R15, RZ, 0x10, R39 ;  /* 0x00000010ff0f7819 */ /* 0x008fc60000011627 */
[----:B------:R3:W-:Y:S01]  /*1c6f0*/  STG.E.U8 desc[UR38][R2.64+0x3af], R5 ;  /* 0x0003af0502007986 */ /* 0x0007e2000c101126 */
[--C-:B----4-:R-:W-:Y:S02]  /*1c700*/  SHF.R.U32.HI R7, RZ, 0x18, R37.reuse ;  /* 0x00000018ff077819 */ /* 0x110fe40000011625 */
[----:B--2---:R-:W-:Y:S01]  /*1c710*/  SHF.R.U32.HI R9, RZ, 0x8, R37 ;  /* 0x00000008ff097819 */ /* 0x004fe20000011625 */
[----:B------:R2:W-:Y:S01]  /*1c720*/  STG.E.U8 desc[UR38][R2.64+0x3b2], R19 ;  /* 0x0003b21302007986 */ /* 0x0005e2000c101126 */
[----:B-----5:R-:W-:-:S03]  /*1c730*/  SHF.R.U32.HI R11, RZ, 0x18, R36 ;  /* 0x00000018ff0b7819 */ /* 0x020fc60000011624 */
[----:B------:R4:W-:Y:S01]  /*1c740*/  STG.E.U8 desc[UR38][R2.64+0x3b6], R17 ;  /* 0x0003b61102007986 */ /* 0x0009e2000c101126 */
[----:B---3--:R-:W-:-:S03]  /*1c750*/  SHF.R.U32.HI R5, RZ, 0x8, R31 ;  /* 0x00000008ff057819 */ /* 0x008fc6000001161f */
[----:B------:R3:W-:Y:S01]  /*1c760*/  STG.E.U8 desc[UR38][R2.64+0x3bb], R13 ;  /* 0x0003bb0d02007986 */ /* 0x0007e2000c101126 */
[----:B--2---:R-:W-:-:S03]  /*1c770*/  SHF.R.U32.HI R19, RZ, 0x10, R29 ;  /* 0x00000010ff137819 */ /* 0x004fc6000001161d */
[----:B------:R2:W-:Y:S01]  /*1c780*/  STG.E.U8 desc[UR38][R2.64+0x396], R15 ;  /* 0x0003960f02007986 */ /* 0x0005e2000c101126 */
[----:B----4-:R-:W-:-:S03]  /*1c790*/  SHF.R.U32.HI R17, RZ, 0x10, R28 ;  /* 0x00000010ff117819 */ /* 0x010fc6000001161c */
[----:B------:R4:W-:Y:S01]  /*1c7a0*/  STG.E.U8 desc[UR38][R2.64+0x39f], R7 ;  /* 0x00039f0702007986 */ /* 0x0009e2000c101126 */
[----:B---3--:R-:W-:-:S03]  /*1c7b0*/  SHF.R.U32.HI R13, RZ, 0x8, R28 ;  /* 0x00000008ff0d7819 */ /* 0x008fc6000001161c */
[----:B------:R3:W-:Y:S04]  /*1c7c0*/  STG.E.U8 desc[UR38][R2.64+0x39d], R9 ;  /* 0x00039d0902007986 */ /* 0x0007e8000c101126 */
[----:B------:R5:W-:Y:S01]  /*1c7d0*/  STG.E.U8 desc[UR38][R2.64+0x3a3], R11 ;  /* 0x0003a30b02007986 */ /* 0x000be2000c101126 */
[----:B--2---:R-:W-:-:S03]  /*1c7e0*/  SHF.R.U32.HI R15, RZ, 0x10, R36 ;  /* 0x00000010ff0f7819 */ /* 0x004fc60000011624 */
[----:B------:R2:W-:Y:S01]  /*1c7f0*/  STG.E.U8 desc[UR38][R2.64+0x3b5], R5 ;  /* 0x0003b50502007986 */ /* 0x0005e2000c101126 */
[----:B----4-:R-:W-:Y:S02]  /*1c800*/  SHF.R.U32.HI R7, RZ, 0x8, R35 ;  /* 0x00000008ff077819 */ /* 0x010fe40000011623 */
[--C-:B---3--:R-:W-:Y:S01]  /*1c810*/  SHF.R.U32.HI R9, RZ, 0x18, R34.reuse ;  /* 0x00000018ff097819 */ /* 0x108fe20000011622 */
        /* <DEDUP_REMOVED lines=37> */
[----:B------:R-:W1:Y:S01]  /*1ca70*/  S2R R23, SR_TID.X ;  /* 0x0000000000177919 */ /* 0x000e620000002100 */
[--C-:B---3--:R-:W-:Y:S02]  /*1ca80*/  SHF.R.U32.HI R13, RZ, 0x8, R20.reuse ;  /* 0x00000008ff0d7819 */ /* 0x108fe40000011614 */
[--C-:B----4-:R-:W-:Y:S01]  /*1ca90*/  SHF.R.U32.HI R17, RZ, 0x10, R20.reuse ;  /* 0x00000010ff117819 */ /* 0x110fe20000011614 */
[----:B------:R3:W-:Y:S01]  /*1caa0*/  STG.E.U8 desc[UR38][R2.64+0x3ba], R15 ;  /* 0x0003ba0f02007986 */ /* 0x0007e2000c101126 */
[----:B--2---:R-:W-:-:S03]  /*1cab0*/  SHF.R.U32.HI R19, RZ, 0x18, R20 ;  /* 0x00000018ff137819 */ /* 0x004fc60000011614 */
[----:B------:R2:W-:Y:S04]  /*1cac0*/  STG.E.U8 desc[UR38][R2.64+0x3b9], R7 ;  /* 0x0003b90702007986 */ /* 0x0005e8000c101126 */
[----:B------:R4:W-:Y:S04]  /*1cad0*/  STG.E.U8 desc[UR38][R2.64+0x3bf], R9 ;  /* 0x0003bf0902007986 */ /* 0x0009e8000c101126 */
[----:B------:R5:W-:Y:S01]  /*1cae0*/  STG.E.U8 desc[UR38][R2.64+0x3bd], R11 ;  /* 0x0003bd0b02007986 */ /* 0x000be2000c101126 */
[--C-:B---3--:R-:W-:Y:S02]  /*1caf0*/  SHF.R.U32.HI R15, RZ, 0x10, R27.reuse ;  /* 0x00000010ff0f7819 */ /* 0x108fe4000001161b */
[--C-:B--2---:R-:W-:Y:S01]  /*1cb00*/  SHF.R.U32.HI R7, RZ, 0x18, R27.reuse ;  /* 0x00000018ff077819 */ /* 0x104fe2000001161b */
        /* <DEDUP_REMOVED lines=9> */
[----:B----4-:R-:W-:Y:S02]  /*1cba0*/  SHF.R.U32.HI R19, RZ, 0x18, R8 ;  /* 0x00000018ff137819 */ /* 0x010fe40000011608 */
[----:B------:R-:W1:Y:S01]  /*1cbb0*/  LDC R8, c[0x0][0x360] ;  /* 0x0000d800ff087b82 */ /* 0x000e620000000800 */
[----:B------:R4:W-:Y:S01]  /*1cbc0*/  STG.E.U8 desc[UR38][R2.64+0x3c5], R9 ;  /* 0x0003c50902007986 */ /* 0x0009e2000c101126 */
[----:B--2---:R-:W-:-:S03]  /*1cbd0*/  SHF.R.U32.HI R7, RZ, 0x8, R25 ;  /* 0x00000008ff077819 */ /* 0x004fc60000011619 */
[----:B------:R2:W-:Y:S01]  /*1cbe0*/  STG.E.U8 desc[UR38][R2.64+0x3cb], R11 ;  /* 0x0003cb0b02007986 */ /* 0x0005e2000c101126 */
[--C-:B---3--:R-:W-:Y:S02]  /*1cbf0*/  SHF.R.U32.HI R15, RZ, 0x10, R24.reuse ;  /* 0x00000010ff0f7819 */ /* 0x108fe40000011618 */
[--C-:B----4-:R-:W-:Y:S02]  /*1cc00*/  SHF.R.U32.HI R9, RZ, 0x18, R24.reuse ;  /* 0x00000018ff097819 */ /* 0x110fe40000011618 */
[----:B--2---:R-:W-:Y:S01]  /*1cc10*/  SHF.R.U32.HI R11, RZ, 0x8, R24 ;  /* 0x00000008ff0b7819 */ /* 0x004fe20000011618 */
[----:B------:R2:W-:Y:S04]  /*1cc20*/  STG.E.U8 desc[UR38][R2.64+0x3cd], R7 ;  /* 0x0003cd0702007986 */ /* 0x0005e8000c101126 */
[----:B------:R3:W-:Y:S04]  /*1cc30*/  STG.E.U8 desc[UR38][R2.64+0x3d3], R9 ;  /* 0x0003d30902007986 */ /* 0x0007e8000c101126 */
[----:B------:R4:W-:Y:S04]  /*1cc40*/  STG.E.U8 desc[UR38][R2.64+0x3d2], R15 ;  /* 0x0003d20f02007986 */ /* 0x0009e8000c101126 */
[----:B------:R5:W-:Y:S01]  /*1cc50*/  STG.E.U8 desc[UR38][R2.64+0x3d1], R11 ;  /* 0x0003d10b02007986 */ /* 0x000be2000c101126 */
[----:B--2---:R-:W-:-:S03]  /*1cc60*/  SHF.R.U32.HI R7, RZ, 0x18, R22 ;  /* 0x00000018ff077819 */ /* 0x004fc60000011616 */
[----:B------:R2:W-:Y:S01]  /*1cc70*/  STG.E.U8 desc[UR38][R2.64+0x3d7], R5 ;  /* 0x0003d70502007986 */ /* 0x0005e2000c101126 */
[----:B---3--:R-:W-:Y:S02]  /*1cc80*/  SHF.R.U32.HI R9, RZ, 0x8, R22 ;  /* 0x00000008ff097819 */ /* 0x008fe40000011616 */
[--C-:B----4-:R-:W-:Y:S02]  /*1cc90*/  SHF.R.U32.HI R15, RZ, 0x10, R21.reuse ;  /* 0x00000010ff0f7819 */ /* 0x110fe40000011615 */
[--C-:B-----5:R-:W-:Y:S02]  /*1cca0*/  SHF.R.U32.HI R11, RZ, 0x18, R21.reuse ;  /* 0x00000018ff0b7819 */ /* 0x120fe40000011615 */
[----:B--2---:R-:W-:Y:S01]  /*1ccb0*/  SHF.R.U32.HI R5, RZ, 0x8, R21 ;  /* 0x00000008ff057819 */ /* 0x004fe20000011615 */
[----:B------:R2:W-:Y:S01]  /*1ccc0*/  STG.E.U8 desc[UR38][R2.64+0x3db], R7 ;  /* 0x0003db0702007986 */ /* 0x0005e2000c101126 */
[----:B------:R-:W-:-:S03]  /*1ccd0*/  SHF.R.U32.HI R21, RZ, 0x18, R18 ;  /* 0x00000018ff157819 */ /* 0x000fc60000011612 */
[----:B------:R3:W-:Y:S04]  /*1cce0*/  STG.E.U8 desc[UR38][R2.64+0x3d9], R9 ;  /* 0x0003d90902007986 */ /* 0x0007e8000c101126 */
[----:B------:R4:W-:Y:S04]  /*1ccf0*/  STG.E.U8 desc[UR38][R2.64+0x3df], R11 ;  /* 0x0003df0b02007986 */ /* 0x0009e8000c101126 */
[----:B------:R5:W-:Y:S01]  /*1cd00*/  STG.E.U8 desc[UR38][R2.64+0x3de], R15 ;  /* 0x0003de0f02007986 */ /* 0x000be2000c101126 */
[----:B--2---:R-:W-:-:S03]  /*1cd10*/  SHF.R.U32.HI R7, RZ, 0x10, R10 ;  /* 0x00000010ff077819 */ /* 0x004fc6000001160a */
[----:B------:R2:W-:Y:S01]  /*1cd20*/  STG.E.U8 desc[UR38][R2.64+0x3dd], R5 ;  /* 0x0003dd0502007986 */ /* 0x0005e2000c101126 */
[----:B---3--:R-:W-:Y:S02]  /*1cd30*/  SHF.R.U32.HI R9, RZ, 0x8, R10 ;  /* 0x00000008ff097819 */ /* 0x008fe4000001160a */
[--C-:B----4-:R-:W-:Y:S02]  /*1cd40*/  SHF.R.U32.HI R11, RZ, 0x8, R18.reuse ;  /* 0x00000008ff0b7819 */ /* 0x110fe40000011612 */
[----:B-----5:R-:W-:Y:S02]  /*1cd50*/  SHF.R.U32.HI R15, RZ, 0x10, R18 ;  /* 0x00000010ff0f7819 */ /* 0x020fe40000011612 */
[----:B--2---:R-:W-:Y:S01]  /*1cd60*/  SHF.R.U32.HI R5, RZ, 0x18, R10 ;  /* 0x00000018ff057819 */ /* 0x004fe2000001160a */
[----:B------:R-:W-:Y:S04]  /*1cd70*/  STG.E.U8 desc[UR38][R2.64+0x360], R50 ;  /* 0x0003603202007986 */ /* 0x000fe8000c101126 */
        /* <DEDUP_REMOVED lines=33> */
[----:B------:R2:W-:Y:S04]  /*1cf90*/  STG.E.U8 desc[UR38][R2.64+0x3eb], R21 ;  /* 0x0003eb1502007986 */ /* 0x0005e8000c101126 */
[----:B------:R-:W-:Y:S04]  /*1cfa0*/  STG.E.U8 desc[UR38][R2.64+0x3e3], R5 ;  /* 0x0003e30502007986 */ /* 0x000fe8000c101126 */
[----:B------:R-:W-:Y:S04]  /*1cfb0*/  STG.E.U8 desc[UR38][R2.64+0x3e2], R7 ;  /* 0x0003e20702007986 */ /* 0x000fe8000c101126 */
[----:B------:R-:W-:Y:S01]  /*1cfc0*/  STG.E.U8 desc[UR38][R2.64+0x3e1], R9 ;  /* 0x0003e10902007986 */ /* 0x000fe2000c101126 */
[----:B--2---:R-:W-:-:S03]  /*1cfd0*/  SHF.R.U32.HI R21, RZ, 0x18, R6 ;  /* 0x00000018ff157819 */ /* 0x004fc60000011606 */
[----:B------:R-:W-:Y:S04]  /*1cfe0*/  STG.E.U8 desc[UR38][R2.64+0x3ed], R13 ;  /* 0x0003ed0d02007986 */ /* 0x000fe8000c101126 */
[----:B------:R2:W-:Y:S04]  /*1cff0*/  STG.E.U8 desc[UR38][R2.64+0x3ee], R17 ;  /* 0x0003ee1102007986 */ /* 0x0005e8000c101126 */
[----:B------:R3:W-:Y:S04]  /*1d000*/  STG.E.U8 desc[UR38][R2.64+0x3ef], R19 ;  /* 0x0003ef1302007986 */ /* 0x0007e8000c101126 */
[----:B------:R1:W-:Y:S01]  /*1d010*/  STG.E.U8 desc[UR38][R2.64+0x3f8], R6 ;  /* 0x0003f80602007986 */ /* 0x0003e2000c101126 */
[----:B--2---:R-:W-:-:S02]  /*1d020*/  SHF.R.U32.HI R17, RZ, 0x8, R6 ;  /* 0x00000008ff117819 */ /* 0x004fc40000011606 */
[----:B---3--:R-:W-:Y:S01]  /*1d030*/  SHF.R.U32.HI R19, RZ, 0x10, R6 ;  /* 0x00000010ff137819 */ /* 0x008fe20000011606 */
[----:B-1----:R-:W-:Y:S01]  /*1d040*/  IMAD R6, R8, UR6, R23 ;  /* 0x0000000608067c24 */ /* 0x002fe2000f8e0217 */
[--C-:B------:R-:W-:Y:S02]  /*1d050*/  SHF.R.U32.HI R5, RZ, 0x8, R16.reuse ;  /* 0x00000008ff057819 */ /* 0x100fe40000011610 */
[----:B------:R-:W-:Y:S02]  /*1d060*/  SHF.R.U32.HI R7, RZ, 0x10, R16 ;  /* 0x00000010ff077819 */ /* 0x000fe40000011610 */
[----:B------:R-:W-:Y:S02]  /*1d070*/  SHF.R.U32.HI R9, RZ, 0x8, R14 ;  /* 0x00000008ff097819 */ /* 0x000fe4000001160e */
[----:B------:R-:W-:Y:S01]  /*1d080*/  ISETP.GT.AND P0, PT, R6, 0x1ff, PT ;  /* 0x000001ff0600780c */ /* 0x000fe20003f04270 */
[----:B------:R1:W-:Y:S01]  /*1d090*/  STG.E.U8 desc[UR38][R2.64+0x3f1], R5 ;  /* 0x0003f10502007986 */ /* 0x0003e2000c101126 */
[----:B------:R-:W-:-:S02]  /*1d0a0*/  SHF.R.U32.HI R11, RZ, 0x18, R16 ;  /* 0x00000018ff0b7819 */ /* 0x000fc40000011610 */
[--C-:B------:R-:W-:Y:S01]  /*1d0b0*/  SHF.R.U32.HI R13, RZ, 0x10, R14.reuse ;  /* 0x00000010ff0d7819 */ /* 0x100fe2000001160e */
[----:B------:R2:W-:Y:S01]  /*1d0c0*/  STG.E.U8 desc[UR38][R2.64+0x3f2], R7 ;  /* 0x0003f20702007986 */ /* 0x0005e2000c101126 */
[----:B------:R-:W-:-:S03]  /*1d0d0*/  SHF.R.U32.HI R15, RZ, 0x18, R14 ;  /* 0x00000018ff0f7819 */ /* 0x000fc6000001160e */
[----:B------:R3:W-:Y:S01]  /*1d0e0*/  STG.E.U8 desc[UR38][R2.64+0x3f5], R9 ;  /* 0x0003f50902007986 */ /* 0x0007e2000c101126 */
[----:B-1----:R-:W-:-:S03]  /*1d0f0*/  SHF.R.U32.HI R5, RZ, 0x8, R12 ;  /* 0x00000008ff057819 */ /* 0x002fc6000001160c */
[----:B------:R1:W-:Y:S01]  /*1d100*/  STG.E.U8 desc[UR38][R2.64+0x3f3], R11 ;  /* 0x0003f30b02007986 */ /* 0x0003e2000c101126 */
[--C-:B--2---:R-:W-:Y:S02]  /*1d110*/  SHF.R.U32.HI R7, RZ, 0x10, R12.reuse ;  /* 0x00000010ff077819 */ /* 0x104fe4000001160c */
[----:B---3--:R-:W-:Y:S01]  /*1d120*/  SHF.R.U32.HI R9, RZ, 0x18, R12 ;  /* 0x00000018ff097819 */ /* 0x008fe2000001160c */
[----:B0-----:R-:W-:Y:S01]  /*1d130*/  IMAD R8, R8, UR5, RZ ;  /* 0x0000000508087c24 */ /* 0x001fe2000f8e02ff */
[----:B------:R0:W-:Y:S01]  /*1d140*/  STG.E.U8 desc[UR38][R2.64+0x3f0], R16 ;  /* 0x0003f01002007986 */ /* 0x0001e2000c101126 */
[----:B------:R-:W-:Y:S05]  /*1d150*/  WARPSYNC.ALL ;  /* 0x0000000000007948 */ /* 0x000fea0003800000 */
[----:B-1----:R-:W-:Y:S01]  /*1d160*/  IMAD.MOV.U32 R11, RZ, RZ, R6 ;  /* 0x000000ffff0b7224 */ /* 0x002fe200078e0006 */
[----:B------:R0:W-:Y:S04]  /*1d170*/  STG.E.U8 desc[UR38][R2.64+0x3f4], R14 ;  /* 0x0003f40e02007986 */ /* 0x0001e8000c101126 */
        /* <DEDUP_REMOVED lines=9> */
[----:B------:R0:W-:Y:S01]  /*1d210*/  STG.E.U8 desc[UR38][R2.64+0x3e0], R10 ;  /* 0x0003e00a02007986 */ /* 0x0001e2000c101126 */
[----:B------:R-:W-:Y:S01]  /*1d220*/  IMAD.MOV.U32 R0, RZ, RZ, 0x1 ;  /* 0x00000001ff007424 */ /* 0x000fe200078e00ff */
[----:B------:R-:W-:Y:S01]  /*1d230*/  BAR.SYNC.DEFER_BLOCKING 0x0 ;  /* 0x0000000000007b1d */ /* 0x000fe20000010000 */
[----:B------:R-:W-:-:S05]  /*1d240*/  ISETP.GT.AND P1, PT, R11, 0xff, PT ;  /* 0x000000ff0b00780c */ /* 0x000fca0003f24270 */
[----:B------:R-:W-:Y:S08]  /*1d250*/  @P0 BRA `(.L_x_141) ;  /* 0x0000000000280947 */ /* 0x000ff00003800000 */
[----:B0-----:R-:W0:Y:S02]  /*1d260*/  LDC.64 R4, c[0x0][0x390] ;  /* 0x0000e400ff047b82 */ /* 0x001e240000000a00 */
.L_x_142:
[----:B01----:R-:W-:-:S06]  /*1d270*/  IMAD.WIDE R2, R6, 0x4, R4 ;  /* 0x0000000406027825 */ /* 0x003fcc00078e0204 */
[----:B------:R-:W2:Y:S01]  /*1d280*/  LDG.E R2, desc[UR38][R2.64] ;  /* 0x0000002602027981 */ /* 0x000ea2000c1e1900 */
[----:B------:R-:W-:Y:S01]  /*1d290*/  IMAD R7, R6, 0x4, R1 ;  /* 0x0000000406077824 */ /* 0x000fe200078e0201 */
[----:B------:R-:W-:Y:S05]  /*1d2a0*/  WARPSYNC.ALL ;  /* 0x0000000000007948 */ /* 0x000fea0003800000 */
[----:B------:R-:W-:Y:S01]  /*1d2b0*/  IMAD.IADD R6, R8, 0x1, R6 ;  /* 0x0000000108067824 */ /* 0x000fe200078e0206 */
[----:B------:R-:W-:Y:S04]  /*1d2c0*/  BAR.SYNC.DEFER_BLOCKING 0x0 ;  /* 0x0000000000007b1d */ /* 0x000fe80000010000 */
[----:B------:R-:W-:-:S02]  /*1d2d0*/  ISETP.GE.AND P0, PT, R6, 0x200, PT ;  /* 0x000002000600780c */ /* 0x000fc40003f06270 */
[----:B--2---:R1:W-:Y:S11]  /*1d2e0*/  STL [R7+0x2080], R2 ;  /* 0x0020800207007387 */ /* 0x0043f60000100800 */
[----:B------:R-:W-:Y:S05]  /*1d2f0*/  @!P0 BRA `(.L_x_142) ;  /* 0xfffffffc00dc8947 */ /* 0x000fea000383ffff */
.L_x_141:
[----:B01----:R-:W0:Y:S01]  /*1d300*/  LDC.64 R6, c[0x0][0x398] ;  /* 0x0000e600ff067b82 */ /* 0x003e220000000a00 */
[----:B------:R-:W-:Y:S02]  /*1d310*/  IMAD.MOV.U32 R2, RZ, RZ, 0x1 ;  /* 0x00000001ff027424 */ /* 0x000fe400078e00ff */
[----:B------:R-:W-:Y:S01]  /*1d320*/  IMAD.MOV.U32 R3, RZ, RZ, 0x1 ;  /* 0x00000001ff037424 */ /* 0x000fe200078e00ff */
[----:B------:R-:W-:Y:S06]  /*1d330*/  @P1 BRA `(.L_x_143) ;  /* 0x0000000000241947 */ /* 0x000fec0003800000 */
.L_x_144:
        /* <DEDUP_REMOVED lines=9> */
.L_x_143:
[----:B------:R2:W-:Y:S01]  /*1d3d0*/  STL [R1+0x2c80], R0 ;  /* 0x002c800001007387 */ /* 0x0005e20000100800 */
[----:B------:R-:W-:Y:S05]  /*1d3e0*/  WARPSYNC.ALL ;  /* 0x0000000000007948 */ /* 0x000fea0003800000 */
[----:B------:R3:W-:Y:S01]  /*1d3f0*/  STL.64 [R1+0x3058], R2 ;  /* 0x0030580201007387 */ /* 0x0007e20000100a00 */
[----:B--2---:R-:W-:-:S05]  /*1d400*/  IMAD.MOV.U32 R0, RZ, RZ, 0x1 ;  /* 0x00000001ff007424 */ /* 0x004fca00078e00ff */
[----:B------:R2:W-:Y:S04]  /*1d410*/  STL [R1+0x38a4], R0 ;  /* 0x0038a40001007387 */ /* 0x0005e80000100800 */
[----:B------:R-:W4:Y:S04]  /*1d420*/  LDL.64 R28, [R1+0x3050] ;  /* 0x00305000011c7983 */ /* 0x000f280000100a00 */
[----:B------:R-:W5:Y:S04]  /*1d430*/  LDL.128 R24, [R1+0x2080] ;  /* 0x0020800001187983 */ /* 0x000f680000100c00 */
[----:B------:R-:W5:Y:S04]  /*1d440*/  LDL.128 R20, [R1+0x2090] ;  /* 0x0020900001147983 */ /* 0x000f680000100c00 */
[----:B------:R-:W5:Y:S04]  /*1d450*/  LDL.128 R16, [R1+0x20a0] ;  /* 0x0020a00001107983 */ /* 0x000f680000100c00 */
[----:B------:R-:W5:Y:S04]  /*1d460*/  LDL.128 R12, [R1+0x20b0] ;  /* 0x0020b000010c7983 */ /* 0x000f680000100c00 */
[----:B-1----:R-:W5:Y:S04]  /*1d470*/  LDL.128 R8, [R1+0x20c0] ;  /* 0x0020c00001087983 */ /* 0x002f680000100c00 */
[----:B0-----:R-:W5:Y:S04]  /*1d480*/  LDL.128 R4, [R1+0x20d0] ;  /* 0x0020d00001047983 */ /* 0x001f680000100c00 */
        /* <DEDUP_REMOVED lines=24> */
[----:B---3--:R-:W3:Y:S04]  /*1d610*/  LDL.64 R2, [R1+0x2c88] ;  /* 0x002c880001027983 */ /* 0x008ee80000100a00 */
[----:B--2---:R-:W2:Y:S04]  /*1d620*/  LDL R0, [R1+0x2c84] ;  /* 0x002c840001007983 */ /* 0x004ea80000100800 */
[----:B----4-:R0:W-:Y:S04]  /*1d630*/  STL.64 [R1+0x48e0], R28 ;  /* 0x0048e01c01007387 */ /* 0x0101e80000100a00 */
[----:B-----5:R1:W-:Y:S04]  /*1d640*/  STL.128 [R1+0x48c0], R24 ;  /* 0x0048c01801007387 */ /* 0x0203e80000100c00 */
[----:B------:R4:W-:Y:S04]  /*1d650*/  STL.128 [R1+0x48b0], R20 ;  /* 0x0048b01401007387 */ /* 0x0009e80000100c00 */
[----:B------:R5:W-:Y:S04]  /*1d660*/  STL.128 [R1+0x48a0], R16 ;  /* 0x0048a01001007387 */ /* 0x000be80000100c00 */
[----:B------:R5:W-:Y:S04]  /*1d670*/  STL.128 [R1+0x4890], R12 ;  /* 0x0048900c01007387 */ /* 0x000be80000100c00 */
[----:B------:R5:W-:Y:S04]  /*1d680*/  STL.128 [R1+0x4880], R8 ;  /* 0x0048800801007387 */ /* 0x000be80000100c00 */
[----:B------:R5:W-:Y:S04]  /*1d690*/  STL.128 [R1+0x4870], R4 ;  /* 0x0048700401007387 */ /* 0x000be80000100c00 */
[----:B0-----:R-:W3:Y:S04]  /*1d6a0*/  LDL.128 R28, [R1+0x2260] ;  /* 0x00226000011c7983 */ /* 0x001ee80000100c00 */
[----:B-1----:R-:W2:Y:S04]  /*1d6b0*/  LDL.128 R24, [R1+0x2270] ;  /* 0x0022700001187983 */ /* 0x002ea80000100c00 */
[----:B----4-:R-:W4:Y:S04]  /*1d6c0*/  LDL.128 R20, [R1+0x2280] ;  /* 0x0022800001147983 */ /* 0x010f280000100c00 */
[----:B-----5:R-:W5:Y:S04]  /*1d6d0*/  LDL.128 R16, [R1+0x2290] ;  /* 0x0022900001107983 */ /* 0x020f680000100c00 */
        /* <DEDUP_REMOVED lines=12> */
[----:B------:R-:W5:Y:S04]  /*1d7a0*/  LDL.128 R108, [R1+0x2310] ;  /* 0x00231000016c7983 */ /* 0x000f680000100c00 */
[----:B------:R0:W-:Y:S04]  /*1d7b0*/  STL.128 [R1+0x4810], R104 ;  /* 0x0048106801007387 */ /* 0x0001e80000100c00 */
[----:B------:R1:W-:Y:S04]  /*1d7c0*/  STL.128 [R1+0x4800], R100 ;  /* 0x0048006401007387 */ /* 0x0003e80000100c00 */
[----:B------:R1:W-:Y:S04]  /*1d7d0*/  STL.128 [R1+0x47f0], R96 ;  /* 0x0047f06001007387 */ /* 0x0003e80000100c00 */
[----:B------:R1:W-:Y:S04]  /*1d7e0*/  STL.128 [R1+0x47e0], R92 ;  /* 0x0047e05c01007387 */ /* 0x0003e80000100c00 */
[----:B0-----:R-:W5:Y:S04]  /*1d7f0*/  LDL.128 R104, [R1+0x2320] ;  /* 0x0023200001687983 */ /* 0x001f680000100c00 */
        /* <DEDUP_REMOVED lines=15> */
[----:B-1----:R-:W5:Y:S04]  /*1d8f0*/  LDL.128 R100, [R1+0x2330] ;  /* 0x0023300001647983 */ /* 0x002f680000100c00 */
[----:B------:R-:W5:Y:S04]  /*1d900*/  LDL.128 R96, [R1+0x2340] ;  /* 0x0023400001607983 */ /* 0x000f680000100c00 */
[----:B------:R-:W5:Y:S04]  /*1d910*/  LDL.128 R92, [R1+0x2350] ;  /* 0x00235000015c7983 */ /* 0x000f680000100c00 */
        /* <DEDUP_REMOVED lines=15> */
[----:B---3--:R0:W-:Y:S04]  /*1da10*/  STL.128 [R1+0x46e0], R28 ;  /* 0x0046e01c01007387 */ /* 0x0081e80000100c00 */
[----:B--2---:R1:W-:Y:S04]  /*1da20*/  STL.128 [R1+0x46d0], R24 ;  /* 0x0046d01801007387 */ /* 0x0043e80000100c00 */
[----:B----4-:R2:W-:Y:S04]  /*1da30*/  STL.128 [R1+0x46c0], R20 ;  /* 0x0046c01401007387 */ /* 0x0105e80000100c00 */
[----:B-----5:R3:W-:Y:S04]  /*1da40*/  STL.128 [R1+0x46b0], R16 ;  /* 0x0046b01001007387 */ /* 0x0207e80000100c00 */
[----:B------:R4:W-:Y:S04]  /*1da50*/  STL.128 [R1+0x46a0], R12 ;  /* 0x0046a00c01007387 */ /* 0x0009e80000100c00 */
[----:B------:R5:W-:Y:S04]  /*1da60*/  STL.128 [R1+0x4690], R8 ;  /* 0x0046900801007387 */ /* 0x000be80000100c00 */
[----:B------:R5:W-:Y:S04]  /*1da70*/  STL.128 [R1+0x4680], R4 ;  /* 0x0046800401007387 */ /* 0x000be80000100c00 */
[----:B0-----:R-:W5:Y:S04]  /*1da80*/  LDL.128 R28, [R1+0x2450] ;  /* 0x00245000011c7983 */ /* 0x001f680000100c00 */
[----:B-1----:R-:W5:Y:S04]  /*1da90*/  LDL.128 R24, [R1+0x2460] ;  /* 0x0024600001187983 */ /* 0x002f680000100c00 */
[----:B--2---:R-:W2:Y:S04]  /*1daa0*/  LDL.128 R20, [R1+0x2470] ;  /* 0x0024700001147983 */ /* 0x004ea80000100c00 */
[----:B---3--:R-:W3:Y:S04]  /*1dab0*/  LDL.128 R16, [R1+0x2480] ;  /* 0x0024800001107983 */ /* 0x008ee80000100c00 */
[----:B----4-:R-:W4:Y:S04]  /*1dac0*/  LDL.128 R12, [R1+0x2490] ;  /* 0x00249000010c7983 */ /* 0x010f280000100c00 */
[----:B-----5:R-:W5:Y:S04]  /*1dad0*/  LDL.128 R8, [R1+0x24a0] ;  /* 0x0024a00001087983 */ /* 0x020f680000100c00 */
        /* <DEDUP_REMOVED lines=49> */
[----:B------:R0:W-:Y:S04]  /*1ddf0*/  STL.128 [R1+0x44f0], R28 ;  /* 0x0044f01c01007387 */ /* 0x0001e80000100c00 */
[----:B------:R1:W-:Y:S04]  /*1de00*/  STL.128 [R1+0x44e0], R24 ;  /* 0x0044e01801007387 */ /* 0x0003e80000100c00 */
[----:B--2---:R2:W-:Y:S04]  /*1de10*/  STL.128 [R1+0x44d0], R20 ;  /* 0x0044d01401007387 */ /* 0x0045e80000100c00 */
[----:B---3--:R3:W-:Y:S04]  /*1de20*/  STL.128 [R1+0x44c0], R16 ;  /* 0x0044c01001007387 */ /* 0x0087e80000100c00 */
[----:B----4-:R4:W-:Y:S04]  /*1de30*/  STL.128 [R1+0x44b0], R12 ;  /* 0x0044b00c01007387 */ /* 0x0109e80000100c00 */
[----:B-----5:R5:W-:Y:S04]  /*1de40*/  STL.128 [R1+0x44a0], R8 ;  /* 0x0044a00801007387 */ /* 0x020be80000100c00 */
        /* <DEDUP_REMOVED lines=125> */
[----:B------:R-:W5:Y:S04]  /*1e620*/  LDL.128 R28, [R1+0x2a20] ;  /* 0x002a2000011c7983 */ /* 0x000f680000100c00 */
[----:B------:R-:W5:Y:S04]  /*1e630*/  LDL.128 R24, [R1+0x2a30] ;  /* 0x002a300001187983 */ /* 0x000f680000100c00 */
        /* <DEDUP_REMOVED lines=192> */
[----:B------:R-:W5:Y:S01]  /*1f240*/  LDL.128 R4, [R1+0x3070] ;  /* 0x0030700001047983 */ /* 0x000f620000100c00 */
[----:B------:R-:W-:-:S02]  /*1f250*/  IMAD.MOV.U32 R2, RZ, RZ, 0x1 ;  /* 0x00000001ff027424 */ /* 0x000fc400078e00ff */
[----:B------:R-:W-:Y:S02]  /*1f260*/  IMAD.MOV.U32 R0, RZ, RZ, 0x1 ;  /* 0x00000001ff007424 */ /* 0x000fe400078e00ff */
[----:B------:R-:W-:Y:S01]  /*1f270*/  IMAD.MOV.U32 R3, RZ, RZ, 0x1 ;  /* 0x00000001ff037424 */ /* 0x000fe200078e00ff */
[----:B------:R0:W-:Y:S04]  /*1f280*/  STL.128 [R1+0x3ad0], R124 ;  /* 0x003ad07c01007387 */ /* 0x0001e80000100c00 */
[----:B------:R0:W-:Y:S04]  /*1f290*/  STL.128 [R1+0x3ac0], R120 ;  /* 0x003ac07801007387 */ /* 0x0001e80000100c00 */
[----:B------:R0:W-:Y:S04]  /*1f2a0*/  STL.128 [R1+0x3ab0], R116 ;  /* 0x003ab07401007387 */ /* 0x0001e80000100c00 */
[----:B------:R0:W-:Y:S04]  /*1f2b0*/  STL [R1+0x38a0], RZ ;  /* 0x0038a0ff01007387 */ /* 0x0001e80000100800 */
[----:B------:R0:W-:Y:S04]  /*1f2c0*/  STL.128 [R1+0x3aa0], R112 ;  /* 0x003aa07001007387 */ /* 0x0001e80000100c00 */
[----:B------:R0:W-:Y:S04]  /*1f2d0*/  STL.128 [R1+0x3a90], R108 ;  /* 0x003a906c01007387 */ /* 0x0001e80000100c00 */
[----:B------:R0:W-:Y:S04]  /*1f2e0*/  STL [R1+0x38a8], RZ ;  /* 0x0038a8ff01007387 */ /* 0x0001e80000100800 */
        /* <DEDUP_REMOVED lines=278> */
[----:B------:R0:W-:Y:S01]  /*20450*/  STL [R1+0x34fc], R0 ;  /* 0x0034fc0001007387 */ /* 0x0001e20000100800 */
[----:B------:R-:W-:Y:S01]  /*20460*/  UMOV UR40, 0x1 ;  /* 0x0000000100287882 */ /* 0x000fe20000000000 */
[----:B------:R-:W-:Y:S06]  /*20470*/  BAR.SYNC.DEFER_BLOCKING 0x0 ;  /* 0x0000000000007b1d */ /* 0x000fec0000010000 */
.L_x_276:
[----:B------:R-:W-:-:S09]  /*20480*/  UISETP.NE.AND UP1, UPT, UR40, 0x1, UPT ;  /* 0x000000012800788c */ /* 0x000fd2000bf25270 */
[----:B-12---:R-:W-:Y:S05]  /*20490*/  BRA.U UP1, `(.L_x_145) ;  /* 0x0000001101047547 */ /* 0x006fea000b800000 */
[----:B0-----:R-:W2:Y:S04]  /*204a0*/  LDL.128 R16, [R1+0x48c0] ;  /* 0x0048c00001107983 */ /* 0x001ea80000100c00 */
        /* <DEDUP_REMOVED lines=256> */
.L_x_145:
[----:B0-----:R-:W2:Y:S04]  /*214b0*/  LDL R17, [R1+0x48d4] ;  /* 0x0048d40001117983 */ /* 0x001ea80000100800 */
        /* <DEDUP_REMOVED lines=260> */
.L_x_146:
[----:B------:R-:W-:-:S07]  /*22500*/  IMAD.MOV.U32 R0, RZ, RZ, 0x10 ;  /* 0x00000010ff007424 */ /* 0x000fce00078e00ff */
.L_x_172:
        /* <DEDUP_REMOVED lines=53> */
.L_x_149:
[C---:B0-----:R-:W-:Y:S01]  /*22860*/  LOP3.LUT R5, R4.reuse, 0x1, RZ, 0xc0, !PT ;  /* 0x0000000104057812 */ /* 0x041fe200078ec0ff */
[C---:B------:R-:W-:Y:S01]  /*22870*/  IMAD R6, R3.reuse, 0x4, R1 ;  /* 0x0000000403067824 */ /* 0x040fe200078e0201 */
[----:B------:R-:W-:Y:S01]  /*22880*/  ISETP.GT.U32.AND P1, PT, R4, 0x1, PT ;  /* 0x000000010400780c */ /* 0x000fe20003f24070 */
[----:B------:R-:W-:Y:S01]  /*22890*/  VIADD R3, R3, 0xffffffff ;  /* 0xffffffff03037836 */ /* 0x000fe20000000000 */
[----:B------:R-:W-:Y:S02]  /*228a0*/  SHF.R.U32.HI R4, RZ, 0x1, R4 ;  /* 0x00000001ff047819 */ /* 0x000fe40000011604 */
[----:B------:R0:W-:Y:S09]  /*228b0*/  STL [R6], R5 ;  /* 0x0000000506007387 */ /* 0x0001f20000100800 */
[----:B------:R-:W-:Y:S05]  /*228c0*/  @P1 BRA `(.L_x_149) ;  /* 0xfffffffc00e41947 */ /* 0x000fea000383ffff */
.L_x_148:
[----:B------:R-:W-:Y:S05]  /*228d0*/  BSYNC.RECONVERGENT B0 ;  /* 0x0000000000007941 */ /* 0x000fea0003800200 */
.L_x_147:
        /* <DEDUP_REMOVED lines=9> */
.L_x_152:
[C---:B0-2---:R-:W-:Y:S01]  /*22970*/  LOP3.LUT R5, R4.reuse, 0x1, RZ, 0xc0, !PT ;  /* 0x0000000104057812 */ /* 0x045fe200078ec0ff */
[C---:B------:R-:W-:Y:S01]  /*22980*/  IMAD R6, R3.reuse, 0x4, R1 ;  /* 0x0000000403067824 */ /* 0x040fe200078e0201 */
[----:B------:R-:W-:Y:S01]  /*22990*/  ISETP.GT.U32.AND P1, PT, R4, 0x1, PT ;  /* 0x000000010400780c */ /* 0x000fe20003f24070 */
[----:B------:R-:W-:Y:S01]  /*229a0*/  VIADD R3, R3, 0xffffffff ;  /* 0xffffffff03037836 */ /* 0x000fe20000000000 */
[----:B------:R-:W-:Y:S02]  /*229b0*/  SHF.R.U32.HI R4, RZ, 0x1, R4 ;  /* 0x00000001ff047819 */ /* 0x000fe40000011604 */
[----:B------:R2:W-:Y:S09]  /*229c0*/  STL [R6], R5 ;  /* 0x0000000506007387 */ /* 0x0005f20000100800 */
[----:B------:R-:W-:Y:S05]  /*229d0*/  @P1 BRA `(.L_x_152) ;  /* 0xfffffffc00e41947 */ /* 0x000fea000383ffff */
.L_x_151:
[----:B------:R-:W-:Y:S05]  /*229e0*/  BSYNC.RECONVERGENT B0 ;  /* 0x0000000000007941 */ /* 0x000fea0003800200 */
.L_x_150:
[----:B------:R3:W-:Y:S01]  /*229f0*/  STL.128 [R1], RZ ;  /* 0x000000ff01007387 */ /* 0x0007e20000100c00 */
[----:B------:R-:W-:Y:S01]  /*22a00*/  UMOV UR5, URZ ;  /* 0x000000ff00057c82 */ /* 0x000fe20008000000 */
[----:B------:R-:W-:Y:S01]  /*22a10*/  UMOV UR6, URZ ;  /* 0x000000ff00067c82 */ /* 0x000fe20008000000 */
[----:B------:R-:W-:Y:S01]  /*22a20*/  UMOV UR7, URZ ;  /* 0x000000ff00077c82 */ /* 0x000fe20008000000 */
[----:B------:R3:W-:Y:S01]  /*22a30*/  STL.128 [R1+0x10], RZ ;  /* 0x000010ff01007387 */ /* 0x0007e20000100c00 */
        /* <DEDUP_REMOVED lines=11> */
[----:B------:R3:W-:Y:S01]  /*22af0*/  STL [R1+0x40], RZ ;  /* 0x000040ff01007387 */ /* 0x0007e20000100800 */
[----:B------:R-:W-:Y:S01]  /*22b00*/  UMOV UR17, URZ ;  /* 0x000000ff00117c82 */ /* 0x000fe20008000000 */
        /* <DEDUP_REMOVED lines=19> */
[----:B------:R-:W-:Y:S04]  /*22c40*/  BSSY.RECONVERGENT B0, `(.L_x_153) ;  /* 0x000000b000007945 */ /* 0x000fe80003800200 */
[----:B---3--:R-:W-:Y:S05]  /*22c50*/  @!P0 BRA `(.L_x_154) ;  /* 0x0000000000248947 */ /* 0x008fea0003800000 */
[----:B------:R-:W-:Y:S01]  /*22c60*/  SHF.R.U32.HI R2, RZ, 0x3, R2 ;  /* 0x00000003ff027819 */ /* 0x000fe20000011602 */
[----:B------:R-:W-:-:S07]  /*22c70*/  IMAD.MOV.U32 R3, RZ, RZ, 0x1f ;  /* 0x0000001fff037424 */ /* 0x000fce00078e00ff */
.L_x_155:
[C---:B---3--:R-:W-:Y:S01]  /*22c80*/  LOP3.LUT R4, R2.reuse, 0x1, RZ, 0xc0, !PT ;  /* 0x0000000102047812 */ /* 0x048fe200078ec0ff */
[C---:B0-2---:R-:W-:Y:S01]  /*22c90*/  IMAD R5, R3.reuse, 0x4, R1 ;  /* 0x0000000403057824 */ /* 0x045fe200078e0201 */
[----:B------:R-:W-:Y:S01]  /*22ca0*/  ISETP.GT.U32.AND P0, PT, R2, 0x1, PT ;  /* 0x000000010200780c */ /* 0x000fe20003f04070 */
[----:B------:R-:W-:Y:S01]  /*22cb0*/  VIADD R3, R3, 0xffffffff ;  /* 0xffffffff03037836 */ /* 0x000fe20000000000 */
[----:B------:R-:W-:Y:S02]  /*22cc0*/  SHF.R.U32.HI R2, RZ, 0x1, R2 ;  /* 0x00000001ff027819 */ /* 0x000fe40000011602 */
[----:B------:R3:W-:Y:S09]  /*22cd0*/  STL [R5], R4 ;  /* 0x0000000405007387 */ /* 0x0007f20000100800 */
[----:B------:R-:W-:Y:S05]  /*22ce0*/  @P0 BRA `(.L_x_155) ;  /* 0xfffffffc00e40947 */ /* 0x000fea000383ffff */
.L_x_154:
[----:B------:R-:W-:Y:S05]  /*22cf0*/  BSYNC.RECONVERGENT B0 ;  /* 0x0000000000007941 */ /* 0x000fea0003800200 */
.L_x_153:
[----:B---3--:R-:W-:Y:S01]  /*22d00*/  VIADD R4, R1, 0x80 ;  /* 0x0000008001047836 */ /* 0x008fe20000000000 */
[----:B------:R-:W3:Y:S03]  /*22d10*/  LDL.128 R28, [R1+0x10] ;  /* 0x00001000011c7983 */ /* 0x000ee60000100c00 */
[----:B------:R-:W-:Y:S01]  /*22d20*/  IMAD R2, R0, 0x80, R4 ;  /* 0x0000008000027824 */ /* 0x000fe200078e0204 */
[----:B------:R-:W4:Y:S04]  /*22d30*/  LDL.128 R36, [R1+0x40] ;  /* 0x0000400001247983 */ /* 0x000f280000100c00 */
[----:B0-2---:R-:W2:Y:S04]  /*22d40*/  LDL.128 R4, [R2+-0x100] ;  /* 0xffff000002047983 */ /* 0x005ea80000100c00 */
[----:B------:R-:W5:Y:S04]  /*22d50*/  LDL.128 R8, [R2+-0xf0] ;  /* 0xffff100002087983 */ /* 0x000f680000100c00 */
[----:B------:R-:W3:Y:S04]  /*22d60*/  LDL.128 R12, [R2+-0xe0] ;  /* 0xffff2000020c7983 */ /* 0x000ee80000100c00 */
[----:B------:R-:W4:Y:S04]  /*22d70*/  LDL.128 R16, [R2+-0xd0] ;  /* 0xffff300002107983 */ /* 0x000f280000100c00 */
[----:B------:R-:W4:Y:S04]  /*22d80*/  LDL.128 R20, [R2+-0xc0] ;  /* 0xffff400002147983 */ /* 0x000f280000100c00 */
[----:B------:R-:W4:Y:S04]  /*22d90*/  LDL.128 R24, [R2+-0xb0] ;  /* 0xffff500002187983 */ /* 0x000f280000100c00 */
[----:B------:R-:W4:Y:S04]  /*22da0*/  LDL.128 R32, [R2+-0xa0] ;  /* 0xffff600002207983 */ /* 0x000f280000100c00 */
[----:B------:R0:W4:Y:S01]  /*22db0*/  LDL.128 R44, [R2+-0x90] ;  /* 0xffff7000022c7983 */ /* 0x0001220000100c00 */
[----:B--2---:R-:W-:-:S04]  /*22dc0*/  IMAD.U32 R3, R4, -0x80000000, RZ ;  /* 0x8000000004037824 */ /* 0x004fc800078e00ff */
[----:B------:R-:W-:-:S04]  /*22dd0*/  IMAD R3, R5, 0x40000000, R3 ;  /* 0x4000000005037824 */ /* 0x000fc800078e0203 */
[----:B------:R-:W-:-:S04]  /*22de0*/  IMAD R3, R6, 0x20000000, R3 ;  /* 0x2000000006037824 */ /* 0x000fc800078e0203 */
[----:B------:R-:W-:Y:S02]  /*22df0*/  IMAD R3, R7, 0x10000000, R3 ;  /* 0x1000000007037824 */ /* 0x000fe400078e0203 */
[----:B------:R-:W2:Y:S02]  /*22e00*/  LDL.128 R4, [R1+0x70] ;  /* 0x0000700001047983 */ /* 0x000ea40000100c00 */
[----:B-----5:R-:W-:-:S04]  /*22e10*/  IMAD R3, R8, 0x8000000, R3 ;  /* 0x0800000008037824 */ /* 0x020fc800078e0203 */
[----:B------:R-:W-:-:S04]  /*22e20*/  IMAD R3, R9, 0x4000000, R3 ;  /* 0x0400000009037824 */ /* 0x000fc800078e0203 */
[----:B------:R-:W-:-:S04]  /*22e30*/  IMAD R3, R10, 0x2000000, R3 ;  /* 0x020000000a037824 */ /* 0x000fc800078e0203 */
[----:B------:R-:W-:Y:S02]  /*22e40*/  IMAD R3, R11, 0x1000000, R3 ;  /* 0x010000000b037824 */ /* 0x000fe400078e0203 */
[----:B------:R-:W5:Y:S02]  /*22e50*/  LDL.128 R8, [R1+0x30] ;  /* 0x0000300001087983 */ /* 0x000f640000100c00 */
[----:B---3--:R-:W-:-:S04]  /*22e60*/  IMAD R3, R12, 0x800000, R3 ;  /* 0x008000000c037824 */ /* 0x008fc800078e0203 */
[----:B------:R-:W-:-:S04]  /*22e70*/  IMAD R3, R13, 0x400000, R3 ;  /* 0x004000000d037824 */ /* 0x000fc800078e0203 */
[----:B------:R-:W-:-:S04]  /*22e80*/  IMAD R3, R14, 0x200000, R3 ;  /* 0x002000000e037824 */ /* 0x000fc800078e0203 */
[----:B------:R-:W-:Y:S02]  /*22e90*/  IMAD R3, R15, 0x100000, R3 ;  /* 0x001000000f037824 */ /* 0x000fe400078e0203 */
[----:B------:R-:W3:Y:S02]  /*22ea0*/  LDL.128 R12, [R1+0x50] ;  /* 0x00005000010c7983 */ /* 0x000ee40000100c00 */
[----:B----4-:R-:W-:-:S04]  /*22eb0*/  IMAD R3, R16, 0x80000, R3 ;  /* 0x0008000010037824 */ /* 0x010fc800078e0203 */
[----:B------:R-:W-:-:S04]  /*22ec0*/  IMAD R3, R17, 0x40000, R3 ;  /* 0x0004000011037824 */ /* 0x000fc800078e0203 */
[----:B------:R-:W-:-:S04]  /*22ed0*/  IMAD R3, R18, 0x20000, R3 ;  /* 0x0002000012037824 */ /* 0x000fc800078e0203 */
[----:B------:R-:W-:Y:S02]  /*22ee0*/  IMAD R3, R19, 0x10000, R3 ;  /* 0x0001000013037824 */ /* 0x000fe400078e0203 */
[----:B------:R-:W4:Y:S02]  /*22ef0*/  LDL.128 R16, [R1+0x60] ;  /* 0x0000600001107983 */ /* 0x000f240000100c00 */
[----:B------:R-:W-:-:S04]  /*22f00*/  IMAD R3, R20, 0x8000, R3 ;  /* 0x0000800014037824 */ /* 0x000fc800078e0203 */
        /* <DEDUP_REMOVED lines=8> */
[----:B------:R-:W4:Y:S02]  /*22f90*/  LDL.128 R24, [R1] ;  /* 0x0000000001187983 */ /* 0x000f240000100c00 */
[----:B0-----:R-:W-:-:S04]  /*22fa0*/  IMAD R2, R32, 0x80, R3 ;  /* 0x0000008020027824 */ /* 0x001fc800078e0203 */
        /* <DEDUP_REMOVED lines=9> */
[----:B------:R0:W-:Y:S04]  /*23040*/  STL.128 [R1+0x20], RZ ;  /* 0x000020ff01007387 */ /* 0x0001e80000100c00 */
[----:B------:R0:W-:Y:S04]  /*23050*/  STL.128 [R1+0x30], RZ ;  /* 0x000030ff01007387 */ /* 0x0001e80000100c00 */
[----:B------:R0:W-:Y:S01]  /*23060*/  STL [R1+0x40], RZ ;  /* 0x000040ff01007387 */ /* 0x0001e20000100800 */
[----:B------:R-:W-:Y:S01]  /*23070*/  ISETP.NE.AND P2, PT, R47, RZ, PT ;  /* 0x000000ff2f00720c */ /* 0x000fe20003f45270 */
[----:B------:R-:W-:Y:S01]  /*23080*/  BSSY.RECONVERGENT B0, `(.L_x_156) ;  /* 0x000002c000007945 */ /* 0x000fe20003800200 */
[----:B------:R-:W-:-:S02]  /*23090*/  LOP3.LUT R35, R31, UR12, RZ, 0x3c, !PT ;  /* 0x0000000c1f237c12 */ /* 0x000fc4000f8e3cff */
[----:B------:R-:W-:Y:S02]  /*230a0*/  LOP3.LUT R45, R37, UR22, RZ, 0x3c, !PT ;  /* 0x00000016252d7c12 */ /* 0x000fe4000f8e3cff */
[----:B------:R-:W-:Y:S02]  /*230b0*/  LOP3.LUT R44, R38, UR23, RZ, 0x3c, !PT ;  /* 0x00000017262c7c12 */ /* 0x000fe4000f8e3cff */
[----:B------:R-:W-:Y:S02]  /*230c0*/  LOP3.LUT R41, R28, UR9, RZ, 0x3c, !PT ;  /* 0x000000091c297c12 */ /* 0x000fe4000f8e3cff */
[----:B------:R-:W-:Y:S02]  /*230d0*/  LOP3.LUT R43, R29, UR10, RZ, 0x3c, !PT ;  /* 0x0000000a1d2b7c12 */ /* 0x000fe4000f8e3cff */
[----:B------:R-:W-:Y:S02]  /*230e0*/  LOP3.LUT R34, R30, UR11, RZ, 0x3c, !PT ;  /* 0x0000000b1e227c12 */ /* 0x000fe4000f8e3cff */
[----:B------:R-:W-:-:S02]  /*230f0*/  LOP3.LUT R46, R36, UR21, RZ, 0x3c, !PT ;  /* 0x00000015242e7c12 */ /* 0x000fc4000f8e3cff */
[----:B------:R-:W-:Y:S02]  /*23100*/  LOP3.LUT R39, R39, UR24, RZ, 0x3c, !PT ;  /* 0x0000001827277c12 */ /* 0x000fe4000f8e3cff */
[----:B------:R-:W-:Y:S02]  /*23110*/  ISETP.GE.U32.AND P0, PT, R47, 0x400, PT ;  /* 0x000004002f00780c */ /* 0x000fe40003f06070 */
[----:B--2---:R-:W-:Y:S02]  /*23120*/  LOP3.LUT R3, R6, UR35, RZ, 0x3c, !PT ;  /* 0x0000002306037c12 */ /* 0x004fe4000f8e3cff */
[----:B------:R-:W-:Y:S02]  /*23130*/  LOP3.LUT R2, R7, UR36, RZ, 0x3c, !PT ;  /* 0x0000002407027c12 */ /* 0x000fe4000f8e3cff */
[----:B-----5:R-:W-:Y:S02]  /*23140*/  LOP3.LUT R33, R10, UR19, RZ, 0x3c, !PT ;  /* 0x000000130a217c12 */ /* 0x020fe4000f8e3cff */
[----:B------:R-:W-:-:S02]  /*23150*/  LOP3.LUT R40, R11, UR20, RZ, 0x3c, !PT ;  /* 0x000000140b287c12 */ /* 0x000fc4000f8e3cff */
[----:B------:R-:W-:Y:S02]  /*23160*/  LOP3.LUT R31, R8, UR17, RZ, 0x3c, !PT ;  /* 0x00000011081f7c12 */ /* 0x000fe4000f8e3cff */
[----:B------:R-:W-:Y:S02]  /*23170*/  LOP3.LUT R32, R9, UR18, RZ, 0x3c, !PT ;  /* 0x0000001209207c12 */ /* 0x000fe4000f8e3cff */
[----:B---3--:R-:W-:Y:S02]  /*23180*/  LOP3.LUT R38, R12, UR25, RZ, 0x3c, !PT ;  /* 0x000000190c267c12 */ /* 0x008fe4000f8e3cff */
[----:B------:R-:W-:Y:S02]  /*23190*/  LOP3.LUT R37, R13, UR26, RZ, 0x3c, !PT ;  /* 0x0000001a0d257c12 */ /* 0x000fe4000f8e3cff */
[----:B------:R-:W-:Y:S02]  /*231a0*/  LOP3.LUT R11, R14, UR27, RZ, 0x3c, !PT ;  /* 0x0000001b0e0b7c12 */ /* 0x000fe4000f8e3cff */
[----:B------:R-:W-:-:S02]  /*231b0*/  LOP3.LUT R10, R15, UR28, RZ, 0x3c, !PT ;  /* 0x0000001c0f0a7c12 */ /* 0x000fc4000f8e3cff */
[----:B------:R-:W-:Y:S02]  /*231c0*/  LOP3.LUT R13, R4, UR33, RZ, 0x3c, !PT ;  /* 0x00000021040d7c12 */ /* 0x000fe4000f8e3cff */
[----:B------:R-:W-:Y:S02]  /*231d0*/  LOP3.LUT R12, R5, UR34, RZ, 0x3c, !PT ;  /* 0x00000022050c7c12 */ /* 0x000fe4000f8e3cff */
[----:B----4-:R-:W-:Y:S02]  /*231e0*/  LOP3.LUT R9, R16, UR29, RZ, 0x3c, !PT ;  /* 0x0000001d10097c12 */ /* 0x010fe4000f8e3cff */
[----:B------:R-:W-:Y:S02]  /*231f0*/  LOP3.LUT R8, R17, UR30, RZ, 0x3c, !PT ;  /* 0x0000001e11087c12 */ /* 0x000fe4000f8e3cff */
[----:B------:R-:W-:Y:S02]  /*23200*/  LOP3.LUT R15, R18, UR31, RZ, 0x3c, !PT ;  /* 0x0000001f120f7c12 */ /* 0x000fe4000f8e3cff */
        /* <DEDUP_REMOVED lines=8> */
[----:B------:R-:W-:Y:S01]  /*23290*/  LOP3.LUT R27, R27, UR8, RZ, 0x3c, !PT ;  /* 0x000000081b1b7c12 */ /* 0x000fe2000f8e3cff */
[----:B0-----:R-:W-:Y:S06]  /*232a0*/  @!P2 BRA `(.L_x_157) ;  /* 0x000000000024a947 */ /* 0x001fec0003800000 */
[----:B------:R-:W-:Y:S01]  /*232b0*/  SHF.L.W.U32.HI R5, R47, 0xf, R47 ;  /* 0x0000000f2f057819 */ /* 0x000fe20000010e2f */
[----:B------:R-:W-:-:S07]  /*232c0*/  IMAD.MOV.U32 R4, RZ, RZ, 0x1f ;  /* 0x0000001fff047424 */ /* 0x000fce00078e00ff */
.L_x_158:
[C---:B0-----:R-:W-:Y:S01]  /*232d0*/  LOP3.LUT R6, R5.reuse, 0x1, RZ, 0xc0, !PT ;  /* 0x0000000105067812 */ /* 0x041fe200078ec0ff */
[C---:B------:R-:W-:Y:S01]  /*232e0*/  IMAD R7, R4.reuse, 0x4, R1 ;  /* 0x0000000404077824 */ /* 0x040fe200078e0201 */
[----:B------:R-:W-:Y:S01]  /*232f0*/  ISETP.GT.U32.AND P1, PT, R5, 0x1, PT ;  /* 0x000000010500780c */ /* 0x000fe20003f24070 */
[----:B------:R-:W-:Y:S01]  /*23300*/  VIADD R4, R4, 0xffffffff ;  /* 0xffffffff04047836 */ /* 0x000fe20000000000 */
[----:B------:R-:W-:Y:S02]  /*23310*/  SHF.R.U32.HI R5, RZ, 0x1, R5 ;  /* 0x00000001ff057819 */ /* 0x000fe40000011605 */
[----:B------:R0:W-:Y:S09]  /*23320*/  STL [R7], R6 ;  /* 0x0000000607007387 */ /* 0x0001f20000100800 */
[----:B------:R-:W-:Y:S05]  /*23330*/  @P1 BRA `(.L_x_158) ;  /* 0xfffffffc00e41947 */ /* 0x000fea000383ffff */
.L_x_157:
[----:B------:R-:W-:Y:S05]  /*23340*/  BSYNC.RECONVERGENT B0 ;  /* 0x0000000000007941 */ /* 0x000fea0003800200 */
.L_x_156:
        /* <DEDUP_REMOVED lines=9> */
.L_x_161:
[C---:B0--3--:R-:W-:Y:S01]  /*233e0*/  LOP3.LUT R6, R5.reuse, 0x1, RZ, 0xc0, !PT ;  /* 0x0000000105067812 */ /* 0x049fe200078ec0ff */
[C---:B------:R-:W-:Y:S01]  /*233f0*/  IMAD R7, R4.reuse, 0x4, R1 ;  /* 0x0000000404077824 */ /* 0x040fe200078e0201 */
[----:B------:R-:W-:Y:S01]  /*23400*/  ISETP.GT.U32.AND P1, PT, R5, 0x1, PT ;  /* 0x000000010500780c */ /* 0x000fe20003f24070 */
[----:B------:R-:W-:Y:S01]  /*23410*/  VIADD R4, R4, 0xffffffff ;  /* 0xffffffff04047836 */ /* 0x000fe20000000000 */
[----:B------:R-:W-:Y:S02]  /*23420*/  SHF.R.U32.HI R5, RZ, 0x1, R5 ;  /* 0x00000001ff057819 */ /* 0x000fe40000011605 */
[----:B------:R3:W-:Y:S09]  /*23430*/  STL [R7], R6 ;  /* 0x0000000607007387 */ /* 0x0007f20000100800 */
[----:B------:R-:W-:Y:S05]  /*23440*/  @P1 BRA `(.L_x_161) ;  /* 0xfffffffc00e41947 */ /* 0x000fea000383ffff */
.L_x_160:
[----:B------:R-:W-:Y:S05]  /*23450*/  BSYNC.RECONVERGENT B0 ;  /* 0x0000000000007941 */ /* 0x000fea0003800200 */
.L_x_159:
        /* <DEDUP_REMOVED lines=38> */
[----:B----4-:R-:W-:Y:S05]  /*236c0*/  @!P0 BRA `(.L_x_163) ;  /* 0x0000000000248947 */ /* 0x010fea0003800000 */
[----:B------:R-:W-:Y:S01]  /*236d0*/  SHF.R.U32.HI R4, RZ, 0xa, R47 ;  /* 0x0000000aff047819 */ /* 0x000fe2000001162f */
[----:B------:R-:W-:-:S07]  /*236e0*/  IMAD.MOV.U32 R5, RZ, RZ, 0x1f ;  /* 0x0000001fff057424 */ /* 0x000fce00078e00ff */
.L_x_164:
[C---:B0--34-:R-:W-:Y:S01]  /*236f0*/  LOP3.LUT R6, R4.reuse, 0x1, RZ, 0xc0, !PT ;  /* 0x0000000104067812 */ /* 0x059fe200078ec0ff */
[C---:B------:R-:W-:Y:S01]  /*23700*/  IMAD R7, R5.reuse, 0x4, R1 ;  /* 0x0000000405077824 */ /* 0x040fe200078e0201 */
[----:B------:R-:W-:Y:S01]  /*23710*/  ISETP.GT.U32.AND P0, PT, R4, 0x1, PT ;  /* 0x000000010400780c */ /* 0x000fe20003f04070 */
[----:B------:R-:W-:Y:S01]  /*23720*/  VIADD R5, R5, 0xffffffff ;  /* 0xffffffff05057836 */ /* 0x000fe20000000000 */
[----:B------:R-:W-:Y:S02]  /*23730*/  SHF.R.U32.HI R4, RZ, 0x1, R4 ;  /* 0x00000001ff047819 */ /* 0x000fe40000011604 */
[----:B------:R4:W-:Y:S09]  /*23740*/  STL [R7], R6 ;  /* 0x0000000607007387 */ /* 0x0009f20000100800 */
[----:B------:R-:W-:Y:S05]  /*23750*/  @P0 BRA `(.L_x_164) ;  /* 0xfffffffc00e40947 */ /* 0x000fea000383ffff */
.L_x_163:
[----:B------:R-:W-:Y:S05]  /*23760*/  BSYNC.RECONVERGENT B0 ;  /* 0x0000000000007941 */ /* 0x000fea0003800200 */
.L_x_162:
[----:B0--34-:R-:W-:-:S04]  /*23770*/  VIADD R6, R1, 0x80 ;  /* 0x0000008001067836 */ /* 0x019fc80000000000 */
[----:B------:R-:W-:-:S05]  /*23780*/  IMAD R36, R0, 0x80, R6 ;  /* 0x0000008000247824 */ /* 0x000fca00078e0206 */
[----:B------:R-:W3:Y:S01]  /*23790*/  LDL.128 R4, [R36+-0x800] ;  /* 0xfff8000024047983 */ /* 0x000ee20000100c00 */
[----:B------:R-:W-:-:S03]  /*237a0*/  IMAD.U32 R16, R24, -0x80000000, RZ ;  /* 0x8000000018107824 */ /* 0x000fc600078e00ff */
[----:B------:R-:W4:Y:S01]  /*237b0*/  LDL.128 R20, [R36+-0x7e0] ;  /* 0xfff8200024147983 */ /* 0x000f220000100c00 */
[----:B------:R-:W-:-:S04]  /*237c0*/  IMAD R16, R25, 0x40000000, R16 ;  /* 0x4000000019107824 */ /* 0x000fc800078e0210 */
[----:B------:R-:W-:-:S04]  /*237d0*/  IMAD R16, R26, 0x20000000, R16 ;  /* 0x200000001a107824 */ /* 0x000fc800078e0210 */
[----:B------:R-:W-:Y:S02]  /*237e0*/  IMAD R16, R27, 0x10000000, R16 ;  /* 0x100000001b107824 */ /* 0x000fe400078e0210 */
[----:B------:R-:W5:Y:S02]  /*237f0*/  LDL.128 R24, [R36+-0x7f0] ;  /* 0xfff8100024187983 */ /* 0x000f640000100c00 */
[----:B------:R-:W-:-:S04]  /*23800*/  IMAD R16, R41, 0x8000000, R16 ;  /* 0x0800000029107824 */ /* 0x000fc800078e0210 */
[----:B------:R-:W-:-:S04]  /*23810*/  IMAD R16, R43, 0x4000000, R16 ;  /* 0x040000002b107824 */ /* 0x000fc800078e0210 */
[----:B------:R-:W-:Y:S02]  /*23820*/  IMAD R16, R34, 0x2000000, R16 ;  /* 0x0200000022107824 */ /* 0x000fe400078e0210 */
[----:B---3--:R-:W-:-:S04]  /*23830*/  IMAD.U32 R4, R4, -0x80000000, RZ ;  /* 0x8000000004047824 */ /* 0x008fc800078e00ff */
[----:B------:R-:W-:Y:S02]  /*23840*/  IMAD R4, R5, 0x40000000, R4 ;  /* 0x4000000005047824 */ /* 0x000fe400078e0204 */
[----:B------:R-:W-:Y:S02]  /*23850*/  IMAD R5, R35, 0x1000000, R16 ;  /* 0x0100000023057824 */ /* 0x000fe400078e0210 */
[----:B------:R-:W-:Y:S01]  /*23860*/  IMAD R4, R6, 0x20000000, R4 ;  /* 0x2000000006047824 */ /* 0x000fe200078e0204 */
[----:B------:R-:W3:Y:S01]  /*23870*/  LDL.128 R16, [R36+-0x7d0] ;  /* 0xfff8300024107983 */ /* 0x000ee20000100c00 */
[----:B------:R-:W-:Y:S02]  /*23880*/  IMAD R34, R42, 0x800000, R5 ;  /* 0x008000002a227824 */ /* 0x000fe400078e0205 */
[----:B------:R-:W-:Y:S02]  /*23890*/  IMAD R35, R7, 0x10000000, R4 ;  /* 0x1000000007237824 */ /* 0x000fe400078e0204 */
[----:B------:R-:W2:Y:S02]  /*238a0*/  LDL.128 R4, [R36+-0x380] ;  /* 0xfffc800024047983 */ /* 0x000ea40000100c00 */
[----:B-----5:R-:W-:-:S04]  /*238b0*/  IMAD R24, R24, 0x8000000, R35 ;  /* 0x0800000018187824 */ /* 0x020fc800078e0223 */
[----:B------:R-:W-:Y:S02]  /*238c0*/  IMAD R24, R25, 0x4000000, R24 ;  /* 0x0400000019187824 */ /* 0x000fe400078e0218 */
[----:B------:R-:W-:Y:S02]  /*238d0*/  IMAD R25, R28, 0x400000, R34 ;  /* 0x004000001c197824 */ /* 0x000fe400078e0222 */
[----:B------:R-:W-:Y:S02]  /*238e0*/  IMAD R24, R26, 0x2000000, R24 ;  /* 0x020000001a187824 */ /* 0x000fe400078e0218 */
[----:B------:R-:W-:Y:S02]  /*238f0*/  IMAD R25, R29, 0x200000, R25 ;  /* 0x002000001d197824 */ /* 0x000fe400078e0219 */
[----:B------:R-:W-:Y:S02]  /*23900*/  IMAD R24, R27, 0x1000000, R24 ;  /* 0x010000001b187824 */ /* 0x000fe400078e0218 */
[----:B------:R-:W-:-:S02]  /*23910*/  IMAD R25, R30, 0x100000, R25 ;  /* 0x001000001e197824 */ /* 0x000fc400078e0219 */
[----:B----4-:R-:W-:Y:S02]  /*23920*/  IMAD R24, R20, 0x800000, R24 ;  /* 0x0080000014187824 */ /* 0x010fe400078e0218 */
[----:B------:R-:W-:Y:S02]  /*23930*/  IMAD R20, R31, 0x80000, R25 ;  /* 0x000800001f147824 */ /* 0x000fe400078e0219 */
[----:B------:R-:W-:Y:S01]  /*23940*/  IMAD R21, R21, 0x400000, R24 ;  /* 0x0040000015157824 */ /* 0x000fe200078e0218 */
[----:B------:R-:W4:Y:S04]  /*23950*/  LDL.128 R28, [R36+-0x7c0] ;  /* 0xfff84000241c7983 */ /* 0x000f280000100c00 */
[----:B------:R-:W5:Y:S01]  /*23960*/  LDL.128 R24, [R36+-0x370] ;  /* 0xfffc900024187983 */ /* 0x000f620000100c00 */
[----:B------:R-:W-:-:S04]  /*23970*/  IMAD R20, R32, 0x40000, R20 ;  /* 0x0004000020147824 */ /* 0x000fc800078e0214 */
[----:B------:R-:W-:Y:S02]  /*23980*/  IMAD R20, R33, 0x20000, R20 ;  /* 0x0002000021147824 */ /* 0x000fe400078e0214 */
[----:B------:R-:W5:Y:S02]  /*23990*/  LDL.128 R32, [R36+-0x360] ;  /* 0xfffca00024207983 */ /* 0x000f640000100c00 */
[----:B------:R-:W-:Y:S02]  /*239a0*/  IMAD R20, R40, 0x10000, R20 ;  /* 0x0001000028147824 */ /* 0x000fe400078e0214 */
[----:B------:R-:W5:Y:S01]  /*239b0*/  LDL.128 R40, [R36+-0x7b0] ;  /* 0xfff8500024287983 */ /* 0x000f620000100c00 */
[----:B------:R-:W-:-:S04]  /*239c0*/  IMAD R21, R22, 0x200000, R21 ;  /* 0x0020000016157824 */ /* 0x000fc800078e0215 */
[----:B------:R-:W-:-:S04]  /*239d0*/  IMAD R23, R23, 0x100000, R21 ;  /* 0x0010000017177824 */ /* 0x000fc800078e0215 */
[----:B---3--:R-:W-:Y:S02]  /*239e0*/  IMAD R16, R16, 0x80000, R23 ;  /* 0x0008000010107824 */ /* 0x008fe400078e0217 */
[----:B--2---:R-:W-:-:S04]  /*239f0*/  IMAD.U32 R21, R4, -0x80000000, RZ ;  /* 0x8000000004157824 */ /* 0x004fc800078e00ff */
[----:B------:R-:W-:Y:S02]  /*23a00*/  IMAD R5, R5, 0x40000000, R21 ;  /* 0x4000000005057824 */ /* 0x000fe400078e0215 */
[----:B------:R-:W-:Y:S02]  /*23a10*/  IMAD R4, R17, 0x40000, R16 ;  /* 0x0004000011047824 */ /* 0x000fe400078e0210 */
[----:B------:R-:W-:Y:S02]  /*23a20*/  IMAD R6, R6, 0x20000000, R5 ;  /* 0x2000000006067824 */ /* 0x000fe400078e0205 */
[----:B------:R-:W-:Y:S02]  /*23a30*/  IMAD R18, R18, 0x20000, R4 ;  /* 0x0002000012127824 */ /* 0x000fe400078e0204 */
[----:B------:R-:W-:Y:S02]  /*23a40*/  IMAD R17, R7, 0x10000000, R6 ;  /* 0x1000000007117824 */ /* 0x000fe400078e0206 */
[----:B------:R-:W2:Y:S01]  /*23a50*/  LDL.128 R4, [R36+-0x350] ;  /* 0xfffcb00024047983 */ /* 0x000ea20000100c00 */
[----:B------:R-:W-:-:S02]  /*23a60*/  IMAD R16, R46, 0x8000, R20 ;  /* 0x000080002e107824 */ /* 0x000fc400078e0214 */
[----:B------:R-:W-:Y:S01]  /*23a70*/  IMAD R18, R19, 0x10000, R18 ;  /* 0x0001000013127824 */ /* 0x000fe200078e0212 */
[----:B------:R-:W3:Y:S01]  /*23a80*/  LDL.128 R20, [R36+-0x340] ;  /* 0xfffcc00024147983 */ /* 0x000ee20000100c00 */
[----:B------:R-:W-:Y:S02]  /*23a90*/  IMAD R16, R45, 0x4000, R16 ;  /* 0x000040002d107824 */ /* 0x000fe400078e0210 */
[----:B----4-:R-:W-:Y:S02]  /*23aa0*/  IMAD R18, R28, 0x8000, R18 ;  /* 0x000080001c127824 */ /* 0x010fe400078e0212 */
[----:B-----5:R-:W-:-:S04]  /*23ab0*/  IMAD R17, R24, 0x8000000, R17 ;  /* 0x0800000018117824 */ /* 0x020fc800078e0211 */
[----:B------:R-:W-:Y:S02]  /*23ac0*/  IMAD R17, R25, 0x4000000, R17 ;  /* 0x0400000019117824 */ /* 0x000fe400078e0211 */
[----:B------:R-:W-:Y:S02]  /*23ad0*/  IMAD R25, R44, 0x2000, R16 ;  /* 0x000020002c197824 */ /* 0x000fe400078e0210 */
[----:B------:R-:W-:Y:S02]  /*23ae0*/  IMAD R24, R29, 0x4000, R18 ;  /* 0x000040001d187824 */ /* 0x000fe400078e0212 */
[----:B------:R-:W-:Y:S02]  /*23af0*/  IMAD R26, R26, 0x2000000, R17 ;  /* 0x020000001a1a7824 */ /* 0x000fe400078e0211 */
[----:B------:R-:W4:Y:S02]  /*23b00*/  LDL.128 R16, [R36+-0x7a0] ;  /* 0xfff8600024107983 */ /* 0x000f240000100c00 */
[----:B------:R-:W-:-:S02]  /*23b10*/  IMAD R27, R27, 0x1000000, R26 ;  /* 0x010000001b1b7824 */ /* 0x000fc400078e021a */
[----:B------:R-:W-:Y:S02]  /*23b20*/  IMAD R28, R39, 0x1000, R25 ;  /* 0x00001000271c7824 */ /* 0x000fe400078e0219 */
[----:B------:R-:W-:Y:S02]  /*23b30*/  IMAD R30, R30, 0x2000, R24 ;  /* 0x000020001e1e7824 */ /* 0x000fe400078e0218 */
[----:B------:R-:W-:Y:S02]  /*23b40*/  IMAD R29, R32, 0x800000, R27 ;  /* 0x00800000201d7824 */ /* 0x000fe400078e021b */
[----:B------:R-:W5:Y:S01]  /*23b50*/  LDL.128 R24, [R36+-0x330] ;  /* 0xfffcd00024187983 */ /* 0x000f620000100c00 */
[----:B------:R-:W-:Y:S02]  /*23b60*/  IMAD R30, R31, 0x1000, R30 ;  /* 0x000010001f1e7824 */ /* 0x000fe400078e021e */
[----:B------:R-:W-:Y:S02]  /*23b70*/  IMAD R32, R38, 0x800, R28 ;  /* 0x0000080026207824 */ /* 0x000fe400078e021c */
[----:B------:R-:W-:-:S02]  /*23b80*/  IMAD R33, R33, 0x400000, R29 ;  /* 0x0040000021217824 */ /* 0x000fc400078e021d */
[----:B------:R-:W-:Y:S02]  /*23b90*/  IMAD R38, R40, 0x800, R30 ;  /* 0x0000080028267824 */ /* 0x000fe400078e021e */
[----:B------:R-:W5:Y:S01]  /*23ba0*/  LDL.128 R28, [R36+-0x790] ;  /* 0xfff87000241c7983 */ /* 0x000f620000100c00 */
[----:B------:R-:W-:Y:S02]  /*23bb0*/  IMAD R33, R34, 0x200000, R33 ;  /* 0x0020000022217824 */ /* 0x000fe400078e0221 */
[----:B------:R-:W-:Y:S02]  /*23bc0*/  IMAD R37, R37, 0x400, R32 ;  /* 0x0000040025257824 */ /* 0x000fe400078e0220 */
[----:B------:R-:W-:Y:S02]  /*23bd0*/  IMAD R39, R35, 0x100000, R33 ;  /* 0x0010000023277824 */ /* 0x000fe400078e0221 */
[----:B------:R-:W5:Y:S01]  /*23be0*/  LDL.128 R32, [R36+-0x320] ;  /* 0xfffce00024207983 */ /* 0x000f620000100c00 */
[----:B------:R-:W-:-:S02]  /*23bf0*/  IMAD R38, R41, 0x400, R38 ;  /* 0x0000040029267824 */ /* 0x000fc400078e0226 */
[----:B--2---:R-:W-:Y:S02]  /*23c00*/  IMAD R39, R4, 0x80000, R39 ;  /* 0x0008000004277824 */ /* 0x004fe400078e0227 */
[----:B------:R-:W-:Y:S02]  /*23c10*/  IMAD R4, R11, 0x200, R37 ;  /* 0x000002000b047824 */ /* 0x000fe400078e0225 */
[----:B------:R-:W-:Y:S02]  /*23c20*/  IMAD R11, R42, 0x200, R38 ;  /* 0x000002002a0b7824 */ /* 0x000fe400078e0226 */
[----:B------:R-:W-:Y:S02]  /*23c30*/  IMAD R40, R5, 0x40000, R39 ;  /* 0x0004000005287824 */ /* 0x000fe400078e0227 */
[----:B------:R-:W2:Y:S01]  /*23c40*/  LDL.128 R36, [R36+-0x310] ;  /* 0xfffcf00024247983 */ /* 0x000ea20000100c00 */
[----:B------:R-:W-:Y:S02]  /*23c50*/  IMAD R5, R43, 0x100, R11 ;  /* 0x000001002b057824 */ /* 0x000fe400078e020b */
[----:B------:R-:W-:-:S02]  /*23c60*/  IMAD R6, R6, 0x20000, R40 ;  /* 0x0002000006067824 */ /* 0x000fc400078e0228 */
[----:B------:R-:W2:Y:S01]  /*23c70*/  LDL.128 R40, [R1] ;  /* 0x0000000001287983 */ /* 0x000ea20000100c00 */
[----:B------:R-:W-:Y:S02]  /*23c80*/  IMAD R4, R10, 0x100, R4 ;  /* 0x000001000a047824 */ /* 0x000fe400078e0204 */
[----:B------:R-:W-:Y:S02]  /*23c90*/  IMAD R7, R7, 0x10000, R6 ;  /* 0x0001000007077824 */ /* 0x000fe400078e0206 */
[----:B------:R-:W-:Y:S02]  /*23ca0*/  IMAD R10, R9, 0x80, R4 ;  /* 0x00000080090a7824 */ /* 0x000fe400078e0204 */
[----:B---3--:R-:W-:Y:S02]  /*23cb0*/  IMAD R11, R20, 0x8000, R7 ;  /* 0x00008000140b7824 */ /* 0x008fe400078e0207 */
[----:B----4-:R-:W-:Y:S02]  /*23cc0*/  IMAD R9, R16, 0x80, R5 ;  /* 0x0000008010097824 */ /* 0x010fe400078e0205 */
[----:B------:R-:W3:Y:S01]  /*23cd0*/  LDL.128 R4, [R1+0x10] ;  /* 0x0000100001047983 */ /* 0x000ee20000100c00 */
[----:B------:R-:W-:-:S02]  /*23ce0*/  IMAD R11, R21, 0x4000, R11 ;  /* 0x00004000150b7824 */ /* 0x000fc400078e020b */
[----:B------:R-:W-:Y:S02]  /*23cf0*/  IMAD R16, R8, 0x40, R10 ;  /* 0x0000004008107824 */ /* 0x000fe400078e020a */
[----:B------:R-:W-:Y:S02]  /*23d00*/  IMAD R17, R17, 0x40, R9 ;  /* 0x0000004011117824 */ /* 0x000fe400078e0209 */
[----:B------:R-:W-:Y:S02]  /*23d10*/  IMAD R22, R22, 0x2000, R11 ;  /* 0x0000200016167824 */ /* 0x000fe400078e020b */
[----:B------:R-:W4:Y:S02]  /*23d20*/  LDL.128 R8, [R1+0x20] ;  /* 0x0000200001087983 */ /* 0x000f240000100c00 */
[----:B------:R-:W-:Y:S02]  /*23d30*/  IMAD R23, R23, 0x1000, R22 ;  /* 0x0000100017177824 */ /* 0x000fe400078e0216 */
[----:B------:R-:W-:-:S02]  /*23d40*/  IMAD R15, R15, 0x20, R16 ;  /* 0x000000200f0f7824 */ /* 0x000fc400078e0210 */
[----:B-----5:R-:W-:Y:S02]  /*23d50*/  IMAD R16, R24, 0x800, R23 ;  /* 0x0000080018107824 */ /* 0x020fe400078e0217 */
[----:B------:R-:W5:Y:S01]  /*23d60*/  LDL.128 R20, [R1+0x30] ;  /* 0x0000300001147983 */ /* 0x000f620000100c00 */
[----:B------:R-:W-:-:S04]  /*23d70*/  IMAD R17, R18, 0x20, R17 ;  /* 0x0000002012117824 */ /* 0x000fc800078e0211 */
[----:B------:R-:W-:Y:S02]  /*23d80*/  IMAD R17, R19, 0x10, R17 ;  /* 0x0000001013117824 */ /* 0x000fe400078e0211 */
[----:B------:R-:W-:Y:S02]  /*23d90*/  IMAD R14, R14, 0x10, R15 ;  /* 0x000000100e0e7824 */ /* 0x000fe400078e020f */
[----:B------:R-:W-:Y:S02]  /*23da0*/  IMAD R15, R25, 0x400, R16 ;  /* 0x00000400190f7824 */ /* 0x000fe400078e0210 */
[----:B------:R-:W-:Y:S02]  /*23db0*/  IMAD R24, R28, 0x8, R17 ;  /* 0x000000081c187824 */ /* 0x000fe400078e0211 */
[----:B------:R-:W5:Y:S01]  /*23dc0*/  LDL.128 R16, [R1+0x40] ;  /* 0x0000400001107983 */ /* 0x000f620000100c00 */
[----:B------:R-:W-:Y:S02]  /*23dd0*/  IMAD R15, R26, 0x200, R15 ;  /* 0x000002001a0f7824 */ /* 0x000fe400078e020f */
[----:B------:R-:W-:-:S02]  /*23de0*/  IMAD R13, R13, 0x8, R14 ;  /* 0x000000080d0d7824 */ /* 0x000fc400078e020e */
[----:B------:R-:W-:Y:S02]  /*23df0*/  IMAD R14, R29, 0x4, R24 ;  /* 0x000000041d0e7824 */ /* 0x000fe400078e0218 */
[----:B------:R-:W-:Y:S02]  /*23e00*/  IMAD R15, R27, 0x100, R15 ;  /* 0x000001001b0f7824 */ /* 0x000fe400078e020f */
[----:B------:R-:W5:Y:S02]  /*23e10*/  LDL.128 R24, [R1+0x50] ;  /* 0x0000500001187983 */ /* 0x000f640000100c00 */
[----:B------:R-:W-:Y:S02]  /*23e20*/  IMAD R15, R32, 0x80, R15 ;  /* 0x00000080200f7824 */ /* 0x000fe400078e020f */
[----:B------:R-:W-:Y:S02]  /*23e30*/  IMAD R28, R12, 0x4, R13 ;  /* 0x000000040c1c7824 */ /* 0x000fe400078e020d */
[----:B------:R-:W-:-:S02]  /*23e40*/  IMAD R30, R30, 0x2, R14 ;  /* 0x000000021e1e7824 */ /* 0x000fc400078e020e */
[----:B------:R-:W-:Y:S02]  /*23e50*/  IMAD R29, R33, 0x40, R15 ;  /* 0x00000040211d7824 */ /* 0x000fe400078e020f */
[----:B------:R-:W5:Y:S02]  /*23e60*/  LDL.128 R12, [R1+0x60] ;  /* 0x00006000010c7983 */ /* 0x000f640000100c00 */
[----:B------:R-:W-:Y:S02]  /*23e70*/  IMAD R29, R34, 0x20, R29 ;  /* 0x00000020221d7824 */ /* 0x000fe400078e021d */
[----:B------:R-:W-:Y:S02]  /*23e80*/  IMAD R3, R3, 0x2, R28 ;  /* 0x0000000203037824 */ /* 0x000fe400078e021c */
[----:B------:R-:W-:Y:S02]  /*23e90*/  IMAD.IADD R32, R31, 0x1, R30 ;  /* 0x000000011f207824 */ /* 0x000fe400078e021e */
[----:B------:R-:W-:-:S02]  /*23ea0*/  IMAD R35, R35, 0x10, R29 ;  /* 0x0000001023237824 */ /* 0x000fc400078e021d */
[----:B------:R-:W5:Y:S01]  /*23eb0*/  LDL.128 R28, [R1+0x70] ;  /* 0x00007000011c7983 */ /* 0x000f620000100c00 */
[----:B------:R-:W-:-:S03]  /*23ec0*/  IADD3 R2, PT, PT, R32, R2, R3 ;  /* 0x0000000220027210 */ /* 0x000fc60007ffe003 */
[----:B------:R0:W-:Y:S04]  /*23ed0*/  STL.128 [R1], RZ ;  /* 0x000000ff01007387 */ /* 0x0001e80000100c00 */
[----:B------:R0:W-:Y:S04]  /*23ee0*/  STL.128 [R1+0x10], RZ ;  /* 0x000010ff01007387 */ /* 0x0001e80000100c00 */
[----:B------:R0:W-:Y:S04]  /*23ef0*/  STL.128 [R1+0x20], RZ ;  /* 0x000020ff01007387 */ /* 0x0001e80000100c00 */
[----:B------:R0:W-:Y:S04]  /*23f00*/  STL.128 [R1+0x30], RZ ;  /* 0x000030ff01007387 */ /* 0x0001e80000100c00 */
[----:B------:R0:W-:Y:S04]  /*23f10*/  STL.128 [R1+0x40], RZ ;  /* 0x000040ff01007387 */ /* 0x0001e80000100c00 */
[----:B------:R0:W-:Y:S04]  /*23f20*/  STL.128 [R1+0x50], RZ ;  /* 0x000050ff01007387 */ /* 0x0001e80000100c00 */
[----:B------:R0:W-:Y:S01]  /*23f30*/  STL.128 [R1+0x60], RZ ;  /* 0x000060ff01007387 */ /* 0x0001e20000100c00 */
[----:B--2---:R-:W-:-:S04]  /*23f40*/  IMAD R35, R36, 0x8, R35 ;  /* 0x0000000824237824 */ /* 0x004fc800078e0223 */
[----:B------:R-:W-:-:S04]  /*23f50*/  IMAD R35, R37, 0x4, R35 ;  /* 0x0000000425237824 */ /* 0x000fc800078e0223 */
[----:B------:R-:W-:-:S05]  /*23f60*/  IMAD R3, R38, 0x2, R35 ;  /* 0x0000000226037824 */ /* 0x000fca00078e0223 */
[----:B------:R-:W-:Y:S02]  /*23f70*/  IADD3 R2, PT, PT, R2, R39, R3 ;  /* 0x0000002702027210 */ /* 0x000fe40007ffe003 */
[----:B------:R-:W-:Y:S02]  /*23f80*/  LOP3.LUT R3, R40, UR5, RZ, 0x3c, !PT ;  /* 0x0000000528037c12 */ /* 0x000fe4000f8e3cff */
[----:B------:R-:W-:-:S03]  /*23f90*/  LOP3.LUT R32, R41, UR6, RZ, 0x3c, !PT ;  /* 0x0000000629207c12 */ /* 0x000fc6000f8e3cff */
[----:B------:R-:W-:-:S04]  /*23fa0*/  IMAD.U32 R3, R3, -0x80000000, RZ ;  /* 0x8000000003037824 */ /* 0x000fc800078e00ff */
[----:B------:R-:W-:Y:S01]  /*23fb0*/  IMAD R3, R32, 0x40000000, R3 ;  /* 0x4000000020037824 */ /* 0x000fe200078e0203 */
[----:B------:R-:W-:-:S05]  /*23fc0*/  LOP3.LUT R32, R42, UR7, RZ, 0x3c, !PT ;  /* 0x000000072a207c12 */ /* 0x000fca000f8e3cff */
[----:B------:R-:W-:Y:S01]  /*23fd0*/  IMAD R3, R32, 0x20000000, R3 ;  /* 0x2000000020037824 */ /* 0x000fe200078e0203 */
[----:B------:R-:W-:Y:S02]  /*23fe0*/  LOP3.LUT R32, R43, UR8, RZ, 0x3c, !PT ;  /* 0x000000082b207c12 */ /* 0x000fe4000f8e3cff */
[----:B---3--:R-:W-:-:S03]  /*23ff0*/  LOP3.LUT R4, R4, UR9, RZ, 0x3c, !PT ;  /* 0x0000000904047c12 */ /* 0x008fc6000f8e3cff */
[----:B------:R-:W-:Y:S01]  /*24000*/  IMAD R3, R32, 0x10000000, R3 ;  /* 0x1000000020037824 */ /* 0x000fe200078e0203 */
[----:B------:R-:W-:-:S03]  /*24010*/  LOP3.LUT R5, R5, UR10, RZ, 0x3c, !PT ;  /* 0x0000000a05057c12 */ /* 0x000fc6000f8e3cff */
[----:B------:R-:W-:Y:S01]  /*24020*/  IMAD R3, R4, 0x8000000, R3 ;  /* 0x0800000004037824 */ /* 0x000fe200078e0203 */
[----:B------:R-:W-:-:S03]  /*24030*/  LOP3.LUT R6, R6, UR11, RZ, 0x3c, !PT ;  /* 0x0000000b06067c12 */ /* 0x000fc6000f8e3cff */
[----:B------:R-:W-:Y:S01]  /*24040*/  IMAD R3, R5, 0x4000000, R3 ;  /* 0x0400000005037824 */ /* 0x000fe200078e0203 */
[----:B------:R-:W-:-:S03]  /*24050*/  LOP3.LUT R7, R7, UR12, RZ, 0x3c, !PT ;  /* 0x0000000c07077c12 */ /* 0x000fc6000f8e3cff */
[----:B------:R-:W-:Y:S01]  /*24060*/  IMAD R3, R6, 0x2000000, R3 ;  /* 0x0200000006037824 */ /* 0x000fe200078e0203 */
[----:B----4-:R-:W-:-:S03]  /*24070*/  LOP3.LUT R4, R8, UR13, RZ, 0x3c, !PT ;  /* 0x0000000d08047c12 */ /* 0x010fc6000f8e3cff */
[----:B------:R-:W-:-:S04]  /*24080*/  IMAD R3, R7, 0x1000000, R3 ;  /* 0x0100000007037824 */ /* 0x000fc800078e0203 */
[----:B------:R-:W-:Y:S01]  /*24090*/  IMAD R3, R4, 0x800000, R3 ;  /* 0x0080000004037824 */ /* 0x000fe200078e0203 */
[----:B------:R-:W-:-:S05]  /*240a0*/  LOP3.LUT R4, R9, UR14, RZ, 0x3c, !PT ;  /* 0x0000000e09047c12 */ /* 0x000fca000f8e3cff */
[----:B------:R-:W-:Y:S01]  /*240b0*/  IMAD R3, R4, 0x400000, R3 ;  /* 0x0040000004037824 */ /* 0x000fe200078e0203 */
[----:B------:R-:W-:-:S05]  /*240c0*/  LOP3.LUT R4, R10, UR15, RZ, 0x3c, !PT ;  /* 0x0000000f0a047c12 */ /* 0x000fca000f8e3cff */
[----:B------:R-:W-:Y:S01]  /*240d0*/  IMAD R3, R4, 0x200000, R3 ;  /* 0x0020000004037824 */ /* 0x000fe200078e0203 */
[----:B------:R-:W-:-:S05]  /*240e0*/  LOP3.LUT R4, R11, UR16, RZ, 0x3c, !PT ;  /* 0x000000100b047c12 */ /* 0x000fca000f8e3cff */
[----:B------:R-:W-:Y:S01]  /*240f0*/  IMAD R3, R4, 0x100000, R3 ;  /* 0x0010000004037824 */ /* 0x000fe200078e0203 */
[----:B-----5:R-:W-:-:S05]  /*24100*/  LOP3.LUT R4, R20, UR17, RZ, 0x3c, !PT ;  /* 0x0000001114047c12 */ /* 0x020fca000f8e3cff */
[----:B------:R-:W-:Y:S01]  /*24110*/  IMAD R3, R4, 0x80000, R3 ;  /* 0x0008000004037824 */ /* 0x000fe200078e0203 */
[----:B------:R-:W-:-:S05]  /*24120*/  LOP3.LUT R4, R21, UR18, RZ, 0x3c, !PT ;  /* 0x0000001215047c12 */ /* 0x000fca000f8e3cff */
        /* <DEDUP_REMOVED lines=33> */
[----:B------:R-:W-:Y:S01]  /*24340*/  LOP3.LUT R4, R30, UR35, RZ, 0x3c, !PT ;  /* 0x000000231e047c12 */ /* 0x000fe2000f8e3cff */
[----:B------:R0:W-:Y:S04]  /*24350*/  STL.64 [R1+0x70], RZ ;  /* 0x000070ff01007387 */ /* 0x0001e80000100a00 */
[----:B------:R-:W-:Y:S01]  /*24360*/  IMAD R4, R4, 0x2, R3 ;  /* 0x0000000204047824 */ /* 0x000fe200078e0203 */
[----:B------:R-:W-:-:S04]  /*24370*/  LOP3.LUT R3, R31, UR36, RZ, 0x3c, !PT ;  /* 0x000000241f037c12 */ /* 0x000fc8000f8e3cff */
[----:B------:R-:W-:-:S04]  /*24380*/  IADD3 R2, PT, PT, R2, R3, R4 ;  /* 0x0000000302027210 */ /* 0x000fc80007ffe004 */
[----:B------:R-:W-:Y:S01]  /*24390*/  ISETP.NE.AND P0, PT, R2, RZ, PT ;  /* 0x000000ff0200720c */ /* 0x000fe20003f05270 */
[----:B------:R-:W-:-:S12]  /*243a0*/  BSSY.RECONVERGENT B0, `(.L_x_165) ;  /* 0x000003b000007945 */ /* 0x000fd80003800200 */
[----:B0-----:R-:W-:Y:S05]  /*243b0*/  @!P0 BRA `(.L_x_166) ;  /* 0x0000000000e48947 */ /* 0x001fea0003800000 */
[----:B------:R-:W0:Y:S01]  /*243c0*/  FLO.U32 R3, R2 ;  /* 0x0000000200037300 */ /* 0x000e2200000e0000 */
[----:B------:R-:W-:Y:S01]  /*243d0*/  BSSY.RECONVERGENT B1, `(.L_x_167) ;  /* 0x0000022000017945 */ /* 0x000fe20003800200 */
[----:B------:R-:W-:Y:S01]  /*243e0*/  IMAD.MOV.U32 R8, RZ, RZ, 0x1f ;  /* 0x0000001fff087424 */ /* 0x000fe200078e00ff */
        /* <DEDUP_REMOVED lines=9> */
.L_x_169:
        /* <DEDUP_REMOVED lines=23> */
.L_x_168:
[----:B------:R-:W-:Y:S05]  /*245f0*/  BSYNC.RECONVERGENT B1 ;  /* 0x0000000000017941 */ /* 0x000fea0003800200 */
.L_x_167:
        /* <DEDUP_REMOVED lines=17> */
.L_x_171:
[----:B------:R-:W-:Y:S05]  /*24710*/  BSYNC.RECONVERGENT B1 ;  /* 0x0000000000017941 */ /* 0x000fea0003800200 */
.L_x_170:
[----:B------:R-:W-:Y:S01]  /*24720*/  @P1 LOP3.LUT R2, R2, 0x1, RZ, 0xc0, !PT ;  /* 0x0000000102021812 */ /* 0x000fe200078ec0ff */
[----:B0-----:R-:W-:-:S05]  /*24730*/  @P1 IMAD R3, R8, 0x4, R1 ;  /* 0x0000000408031824 */ /* 0x001fca00078e0201 */
[----:B------:R2:W-:Y:S02]  /*24740*/  @P1 STL [R3], R2 ;  /* 0x0000000203001387 */ /* 0x0005e40000100800 */
.L_x_166:
[----:B------:R-:W-:Y:S05]  /*24750*/  BSYNC.RECONVERGENT B0 ;  /* 0x0000000000007941 */ /* 0x000fea0003800200 */
.L_x_165:
        /* <DEDUP_REMOVED lines=69> */
[----:B0-----:R-:W3:Y:S01]  /*24bb0*/  LDL R4, [R1+0x37fc] ;  /* 0x0037fc0001047983 */ /* 0x001ee20000100800 */
        /* <DEDUP_REMOVED lines=282> */
[----:B--2---:R0:W5:Y:S02]  /*25d60*/  LDL R4, [R1+0x36f0] ;  /* 0x0036f00001047983 */ /* 0x0041640000100800 */
.L_x_219:
        /* <DEDUP_REMOVED lines=42> */
.L_x_175:
[C---:B--2---:R-:W-:Y:S01]  /*26010*/  LOP3.LUT R62, R60.reuse, 0x1, RZ, 0xc0, !PT ;  /* 0x000000013c3e7812 */ /* 0x044fe200078ec0ff */
[C---:B------:R-:W-:Y:S01]  /*26020*/  IMAD R63, R61.reuse, 0x4, R1 ;  /* 0x000000043d3f7824 */ /* 0x040fe200078e0201 */
[----:B------:R-:W-:Y:S01]  /*26030*/  ISETP.GT.U32.AND P0, PT, R60, 0x1, PT ;  /* 0x000000013c00780c */ /* 0x000fe20003f04070 */
[----:B------:R-:W-:Y:S01]  /*26040*/  VIADD R61, R61, 0xffffffff ;  /* 0xffffffff3d3d7836 */ /* 0x000fe20000000000 */
[----:B------:R-:W-:Y:S02]  /*26050*/  SHF.R.U32.HI R60, RZ, 0x1, R60 ;  /* 0x00000001ff3c7819 */ /* 0x000fe4000001163c */
[----:B------:R2:W-:Y:S09]  /*26060*/  STL [R63], R62 ;  /* 0x0000003e3f007387 */ /* 0x0005f20000100800 */
[----:B------:R-:W-:Y:S05]  /*26070*/  @P0 BRA `(.L_x_175) ;  /* 0xfffffffc00e40947 */ /* 0x000fea000383ffff */
.L_x_174:
[----:B------:R-:W-:Y:S05]  /*26080*/  BSYNC.RECONVERGENT B0 ;  /* 0x0000000000007941 */ /* 0x000fea0003800200 */
.L_x_173:
        /* <DEDUP_REMOVED lines=9> */
.L_x_178:
[C---:B--2-4-:R-:W-:Y:S01]  /*26120*/  LOP3.LUT R62, R60.reuse, 0x1, RZ, 0xc0, !PT ;  /* 0x000000013c3e7812 */ /* 0x054fe200078ec0ff */
[C---:B------:R-:W-:Y:S01]  /*26130*/  IMAD R63, R61.reuse, 0x4, R1 ;  /* 0x000000043d3f7824 */ /* 0x040fe200078e0201 */
[----:B------:R-:W-:Y:S01]  /*26140*/  ISETP.GT.U32.AND P0, PT, R60, 0x1, PT ;  /* 0x000000013c00780c */ /* 0x000fe20003f04070 */
[----:B------:R-:W-:Y:S01]  /*26150*/  VIADD R61, R61, 0xffffffff ;  /* 0xffffffff3d3d7836 */ /* 0x000fe20000000000 */
[----:B------:R-:W-:Y:S02]  /*26160*/  SHF.R.U32.HI R60, RZ, 0x1, R60 ;  /* 0x00000001ff3c7819 */ /* 0x000fe4000001163c */
[----:B------:R4:W-:Y:S09]  /*26170*/  STL [R63], R62 ;  /* 0x0000003e3f007387 */ /* 0x0009f20000100800 */
[----:B------:R-:W-:Y:S05]  /*26180*/  @P0 BRA `(.L_x_178) ;  /* 0xfffffffc00e40947 */ /* 0x000fea000383ffff */
.L_x_177:
[----:B------:R-:W-:Y:S05]  /*26190*/  BSYNC.RECONVERGENT B0 ;  /* 0x0000000000007941 */ /* 0x000fea0003800200 */
.L_x_176:
        /* <DEDUP_REMOVED lines=38> */
[----:B0-----:R-:W-:Y:S05]  /*26400*/  @!P1 BRA `(.L_x_180) ;  /* 0x0000000000249947 */ /* 0x001fea0003800000 */
[----:B------:R-:W-:Y:S01]  /*26410*/  SHF.L.W.U32.HI R60, R78, 0x7, R78 ;  /* 0x000000074e3c7819 */ /* 0x000fe20000010e4e */
[----:B------:R-:W-:-:S07]  /*26420*/  IMAD.MOV.U32 R61, RZ, RZ, 0x1f ;  /* 0x0000001fff3d7424 */ /* 0x000fce00078e00ff */
.L_x_181:
[C---:B0-2-4-:R-:W-:Y:S01]  /*26430*/  LOP3.LUT R62, R60.reuse, 0x1, RZ, 0xc0, !PT ;  /* 0x000000013c3e7812 */ /* 0x055fe200078ec0ff */
[C---:B------:R-:W-:Y:S01]  /*26440*/  IMAD R63, R61.reuse, 0x4, R1 ;  /* 0x000000043d3f7824 */ /* 0x040fe200078e0201 */
[----:B------:R-:W-:Y:S01]  /*26450*/  ISETP.GT.U32.AND P0, PT, R60, 0x1, PT ;  /* 0x000000013c00780c */ /* 0x000fe20003f04070 */
[----:B------:R-:W-:Y:S01]  /*26460*/  VIADD R61, R61, 0xffffffff ;  /* 0xffffffff3d3d7836 */ /* 0x000fe20000000000 */
[----:B------:R-:W-:Y:S02]  /*26470*/  SHF.R.U32.HI R60, RZ, 0x1, R60 ;  /* 0x00000001ff3c7819 */ /* 0x000fe4000001163c */
[----:B------:R0:W-:Y:S09]  /*26480*/  STL [R63], R62 ;  /* 0x0000003e3f007387 */ /* 0x0001f20000100800 */
[----:B------:R-:W-:Y:S05]  /*26490*/  @P0 BRA `(.L_x_181) ;  /* 0xfffffffc00e40947 */ /* 0x000fea000383ffff */
.L_x_180:
[----:B------:R-:W-:Y:S05]  /*264a0*/  BSYNC.RECONVERGENT B0 ;  /* 0x0000000000007941 */ /* 0x000fea0003800200 */
.L_x_179:
[----:B0-2-4-:R-:W2:Y:S04]  /*264b0*/  LDL.128 R60, [R1] ;  /* 0x00000000013c7983 */ /* 0x015ea80000100c00 */
[----:B------:R-:W4:Y:S01]  /*264c0*/  LDL.128 R68, [R1+0x10] ;  /* 0x0000100001447983 */ /* 0x000f220000100c00 */
[----:B------:R-:W-:Y:S02]  /*264d0*/  IMAD.MOV.U32 R64, RZ, RZ, R227 ;  /* 0x000000ffff407224 */ /* 0x000fe400078e00e3 */
[----:B------:R-:W-:Y:S01]  /*264e0*/  IMAD.MOV.U32 R65, RZ, RZ, R217 ;  /* 0x000000ffff417224 */ /* 0x000fe200078e00d9 */
[----:B------:R-:W5:Y:S01]  /*264f0*/  LDL.128 R120, [R1+0x30] ;  /* 0x0000300001787983 */ /* 0x000f620000100c00 */
[----:B------:R-:W-:-:S04]  /*26500*/  IMAD.U32 R64, R64, -0x80000000, RZ ;  /* 0x8000000040407824 */ /* 0x000fc800078e00ff */
[----:B------:R-:W-:Y:S02]  /*26510*/  IMAD R65, R65, 0x40000000, R64 ;  /* 0x4000000041417824 */ /* 0x000fe400078e0240 */
[----:B------:R-:W-:-:S04]  /*26520*/  IMAD.MOV.U32 R64, RZ, RZ, R218 ;  /* 0x000000ffff407224 */ /* 0x000fc800078e00da */
[----:B------:R-:W-:Y:S02]  /*26530*/  IMAD R65, R64, 0x20000000, R65 ;  /* 0x2000000040417824 */ /* 0x000fe400078e0241 */
[----:B------:R-:W-:-:S04]  /*26540*/  IMAD.MOV.U32 R64, RZ, RZ, R219 ;  /* 0x000000ffff407224 */ /* 0x000fc800078e00db */
[----:B------:R-:W-:Y:S02]  /*26550*/  IMAD R72, R64, 0x10000000, R65 ;  /* 0x1000000040487824 */ /* 0x000fe400078e0241 */
[----:B------:R-:W3:Y:S01]  /*26560*/  LDL.128 R64, [R1+0x20] ;  /* 0x0000200001407983 */ /* 0x000ee20000100c00 */
[----:B------:R-:W-:Y:S02]  /*26570*/  IMAD.MOV.U32 R74, RZ, RZ, R232 ;  /* 0x000000ffff4a7224 */ /* 0x000fe400078e00e8 */
[----:B------:R-:W-:Y:S01]  /*26580*/  IMAD.MOV.U32 R217, RZ, RZ, R236 ;  /* 0x000000ffffd97224 */ /* 0x000fe200078e00ec */
[----:B------:R-:W5:Y:S04]  /*26590*/  LDL.LU R232, [R1+0x3494] ;  /* 0x0034940001e87983 */ /* 0x000f680000300800 */
[----:B------:R-:W5:Y:S01]  /*265a0*/  LDL.LU R236, [R1+0x349c] ;  /* 0x00349c0001ec7983 */ /* 0x000f620000300800 */
[----:B--2---:R-:W-:-:S02]  /*265b0*/  LOP3.LUT R60, R60, UR5, RZ, 0x3c, !PT ;  /* 0x000000053c3c7c12 */ /* 0x004fc4000f8e3cff */
[----:B------:R-:W-:Y:S02]  /*265c0*/  LOP3.LUT R61, R61, UR6, RZ, 0x3c, !PT ;  /* 0x000000063d3d7c12 */ /* 0x000fe4000f8e3cff */
[----:B------:R-:W-:Y:S01]  /*265d0*/  LOP3.LUT R62, R62, UR7, RZ, 0x3c, !PT ;  /* 0x000000073e3e7c12 */ /* 0x000fe2000f8e3cff */
[----:B------:R-:W-:Y:S01]  /*265e0*/  IMAD.U32 R60, R60, -0x80000000, RZ ;  /* 0x800000003c3c7824 */ /* 0x000fe200078e00ff */
[----:B------:R-:W-:-:S03]  /*265f0*/  LOP3.LUT R63, R63, UR8, RZ, 0x3c, !PT ;  /* 0x000000083f3f7c12 */ /* 0x000fc6000f8e3cff */
[----:B------:R-:W-:Y:S02]  /*26600*/  IMAD R60, R61, 0x40000000, R60 ;  /* 0x400000003d3c7824 */ /* 0x000fe400078e023c */
[----:B------:R-:W-:Y:S02]  /*26610*/  IMAD.MOV.U32 R61, RZ, RZ, R221 ;  /* 0x000000ffff3d7224 */ /* 0x000fe400078e00dd */
[----:B------:R-:W-:Y:S02]  /*26620*/  IMAD R60, R62, 0x20000000, R60 ;  /* 0x200000003e3c7824 */ /* 0x000fe400078e023c */
[----:B------:R-:W-:Y:S02]  /*26630*/  IMAD R61, R61, 0x8000000, R72 ;  /* 0x080000003d3d7824 */ /* 0x000fe400078e0248 */
[----:B------:R-:W-:Y:S02]  /*26640*/  IMAD.MOV.U32 R62, RZ, RZ, R222 ;  /* 0x000000ffff3e7224 */ /* 0x000fe400078e00de */
[----:B------:R-:W-:Y:S01]  /*26650*/  IMAD R60, R63, 0x10000000, R60 ;  /* 0x100000003f3c7824 */ /* 0x000fe200078e023c */
[----:B----4-:R-:W-:Y:S01]  /*26660*/  LOP3.LUT R63, R68, UR9, RZ, 0x3c, !PT ;  /* 0x00000009443f7c12 */ /* 0x010fe2000f8e3cff */
[----:B------:R-:W-:Y:S01]  /*26670*/  IMAD R61, R62, 0x4000000, R61 ;  /* 0x040000003e3d7824 */ /* 0x000fe200078e023d */
[----:B------:R-:W-:Y:S01]  /*26680*/  LOP3.LUT R70, R70, UR11, RZ, 0x3c, !PT ;  /* 0x0000000b46467c12 */ /* 0x000fe2000f8e3cff */
[----:B------:R-:W-:Y:S01]  /*26690*/  IMAD.MOV.U32 R62, RZ, RZ, R225 ;  /* 0x000000ffff3e7224 */ /* 0x000fe200078e00e1 */
[----:B------:R-:W-:Y:S01]  /*266a0*/  LOP3.LUT R71, R71, UR12, RZ, 0x3c, !PT ;  /* 0x0000000c47477c12 */ /* 0x000fe2000f8e3cff */
[----:B------:R-:W-:Y:S01]  /*266b0*/  IMAD R60, R63, 0x8000000, R60 ;  /* 0x080000003f3c7824 */ /* 0x000fe200078e023c */
[----:B------:R-:W-:Y:S01]  /*266c0*/  LOP3.LUT R63, R69, UR10, RZ, 0x3c, !PT ;  /* 0x0000000a453f7c12 */ /* 0x000fe2000f8e3cff */
[----:B------:R-:W-:Y:S01]  /*266d0*/  IMAD R61, R62, 0x2000000, R61 ;  /* 0x020000003e3d7824 */ /* 0x000fe200078e023d */
[----:B---3--:R-:W-:Y:S01]  /*266e0*/  LOP3.LUT R64, R64, UR13, RZ, 0x3c, !PT ;  /* 0x0000000d40407c12 */ /* 0x008fe2000f8e3cff */
[----:B------:R-:W-:Y:S01]  /*266f0*/  IMAD.MOV.U32 R62, RZ, RZ, R226 ;  /* 0x000000ffff3e7224 */ /* 0x000fe200078e00e2 */
[----:B------:R-:W-:Y:S01]  /*26700*/  LOP3.LUT R66, R66, UR15, RZ, 0x3c, !PT ;  /* 0x0000000f42427c12 */ /* 0x000fe2000f8e3cff */
[----:B------:R-:W-:Y:S01]  /*26710*/  IMAD R68, R63, 0x4000000, R60 ;  /* 0x040000003f447824 */ /* 0x000fe200078e023c */
[----:B------:R-:W-:Y:S01]  /*26720*/  LOP3.LUT R67, R67, UR16, RZ, 0x3c, !PT ;  /* 0x0000001043437c12 */ /* 0x000fe2000f8e3cff */
[----:B------:R-:W-:Y:S01]  /*26730*/  IMAD R69, R62, 0x1000000, R61 ;  /* 0x010000003e457824 */ /* 0x000fe200078e023d */
[----:B------:R-:W2:Y:S04]  /*26740*/  LDL.LU R222, [R1+0x3480] ;  /* 0x0034800001de7983 */ /* 0x000ea80000300800 */
[----:B------:R-:W3:Y:S01]  /*26750*/  LDL.128 R60, [R1+0x40] ;  /* 0x00004000013c7983 */ /* 0x000ee20000100c00 */
[----:B------:R-:W-:-:S02]  /*26760*/  IMAD.MOV.U32 R72, RZ, RZ, R229 ;  /* 0x000000ffff487224 */ /* 0x000fc400078e00e5 */
[----:B------:R-:W-:Y:S01]  /*26770*/  IMAD R68, R70, 0x2000000, R68 ;  /* 0x0200000046447824 */ /* 0x000fe200078e0244 */
[----:B------:R-:W4:Y:S01]  /*26780*/  LDL.LU R225, [R1+0x3484] ;  /* 0x0034840001e17983 */ /* 0x000f220000300800 */
[----:B------:R-:W-:Y:S02]  /*26790*/  IMAD R69, R72, 0x800000, R69 ;  /* 0x0080000048457824 */ /* 0x000fe400078e0245 */
[----:B------:R-:W-:Y:S01]  /*267a0*/  IMAD.MOV.U32 R70, RZ, RZ, R230 ;  /* 0x000000ffff467224 */ /* 0x000fe200078e00e6 */
[----:B------:R-:W4:Y:S01]  /*267b0*/  LDL.LU R226, [R1+0x3488] ;  /* 0x0034880001e27983 */ /* 0x000f220000300800 */
[----:B------:R-:W-:Y:S02]  /*267c0*/  IMAD R72, R71, 0x1000000, R68 ;  /* 0x0100000047487824 */ /* 0x000fe400078e0244 */
[----:B------:R-:W-:Y:S01]  /*267d0*/  IMAD R73, R70, 0x400000, R69 ;  /* 0x0040000046497824 */ /* 0x000fe200078e0245 */
[----:B------:R-:W4:Y:S04]  /*267e0*/  LDL.LU R229, [R1+0x348c] ;  /* 0x00348c0001e57983 */ /* 0x000f280000300800 */
[----:B------:R-:W2:Y:S01]  /*267f0*/  LDL.128 R68, [R1+0x50] ;  /* 0x0000500001447983 */ /* 0x000ea20000100c00 */
[----:B------:R-:W-:Y:S01]  /*26800*/  IMAD R73, R74, 0x200000, R73 ;  /* 0x002000004a497824 */ /* 0x000fe200078e0249 */
[----:B------:R-:W-:Y:S01]  /*26810*/  LOP3.LUT R74, R65, UR14, RZ, 0x3c, !PT ;  /* 0x0000000e414a7c12 */ /* 0x000fe2000f8e3cff */
[----:B------:R-:W-:Y:S01]  /*26820*/  IMAD R64, R64, 0x800000, R72 ;  /* 0x0080000040407824 */ /* 0x000fe200078e0248 */
[----:B------:R-:W4:Y:S01]  /*26830*/  LDL.LU R230, [R1+0x3490] ;  /* 0x0034900001e67983 */ /* 0x000f220000300800 */
[----:B------:R-:W-:-:S02]  /*26840*/  IMAD.MOV.U32 R72, RZ, RZ, R233 ;  /* 0x000000ffff487224 */ /* 0x000fc400078e00e9 */
[----:B------:R-:W-:Y:S01]  /*26850*/  IMAD R64, R74, 0x400000, R64 ;  /* 0x004000004a407824 */ /* 0x000fe200078e0240 */
[----:B------:R-:W4:Y:S01]  /*26860*/  LDL.LU R233, [R1+0x3498] ;  /* 0x0034980001e97983 */ /* 0x000f220000300800 */
[----:B------:R-:W-:-:S03]  /*26870*/  IMAD R65, R72, 0x100000, R73 ;  /* 0x0010000048417824 */ /* 0x000fc600078e0249 */
[----:B------:R-:W4:Y:S01]  /*26880*/  LDL.128 R72, [R1+0x60] ;  /* 0x0000600001487983 */ /* 0x000f220000100c00 */
[----:B------:R-:W-:Y:S02]  /*26890*/  IMAD R64, R66, 0x200000, R64 ;  /* 0x0020000042407824 */ /* 0x000fe400078e0240 */
[----:B------:R-:W-:Y:S02]  /*268a0*/  IMAD R65, R217, 0x80000, R65 ;  /* 0x00080000d9417824 */ /* 0x000fe400078e0241 */
[----:B------:R-:W-:Y:S02]  /*268b0*/  IMAD.MOV.U32 R66, RZ, RZ, R237 ;  /* 0x000000ffff427224 */ /* 0x000fe400078e00ed */
[----:B------:R-:W-:Y:S01]  /*268c0*/  IMAD R218, R67, 0x100000, R64 ;  /* 0x0010000043da7824 */ /* 0x000fe200078e0240 */
[----:B-----5:R-:W-:Y:S01]  /*268d0*/  LOP3.LUT R120, R120, UR17, RZ, 0x3c, !PT ;  /* 0x0000001178787c12 */ /* 0x020fe2000f8e3cff */
[----:B------:R-:W-:Y:S01]  /*268e0*/  IMAD R217, R66, 0x40000, R65 ;  /* 0x0004000042d97824 */ /* 0x000fe200078e0241 */
[----:B------:R-:W5:Y:S04]  /*268f0*/  LDL.LU R237, [R1+0x34a0] ;  /* 0x0034a00001ed7983 */ /* 0x000f680000300800 */
[----:B------:R-:W5:Y:S01]  /*26900*/  LDL.128 R64, [R1+0x70] ;  /* 0x0000700001407983 */ /* 0x000f620000100c00 */
[----:B------:R-:W-:-:S02]  /*26910*/  IMAD R120, R120, 0x80000, R218 ;  /* 0x0008000078787824 */ /* 0x000fc400078e02da */
[----:B------:R-:W-:Y:S02]  /*26920*/  IMAD.MOV.U32 R218, RZ, RZ, R240 ;  /* 0x000000ffffda7224 */ /* 0x000fe400078e00f0 */
[----:B------:R-:W5:Y:S01]  /*26930*/  LDL.LU R240, [R1+0x34a4] ;  /* 0x0034a40001f07983 */ /* 0x000f620000300800 */
[----:B------:R-:W-:Y:S02]  /*26940*/  LOP3.LUT R121, R121, UR18, RZ, 0x3c, !PT ;  /* 0x0000001279797c12 */ /* 0x000fe4000f8e3cff */
[----:B------:R-:W-:-:S03]  /*26950*/  LOP3.LUT R122, R122, UR19, RZ, 0x3c, !PT ;  /* 0x000000137a7a7c12 */ /* 0x000fc6000f8e3cff */
[----:B------:R-:W-:Y:S01]  /*26960*/  IMAD R120, R121, 0x40000, R120 ;  /* 0x0004000079787824 */ /* 0x000fe200078e0278 */
[----:B------:R-:W-:Y:S01]  /*26970*/  LOP3.LUT R123, R123, UR20, RZ, 0x3c, !PT ;  /* 0x000000147b7b7c12 */ /* 0x000fe2000f8e3cff */
[----:B------:R-:W-:Y:S02]  /*26980*/  IMAD.MOV.U32 R121, RZ, RZ, R241 ;  /* 0x000000ffff797224 */ /* 0x000fe400078e00f1 */
[----:B------:R-:W-:Y:S01]  /*26990*/  IMAD R120, R122, 0x20000, R120 ;  /* 0x000200007a787824 */ /* 0x000fe200078e0278 */
[----:B------:R-:W5:Y:S01]  /*269a0*/  LDL.LU R241, [R1+0x34a8] ;  /* 0x0034a80001f17983 */ /* 0x000f620000300800 */
[----:B------:R-:W-:Y:S02]  /*269b0*/  IMAD R217, R218, 0x20000, R217 ;  /* 0x00020000dad97824 */ /* 0x000fe400078e02d9 */
[----:B------:R-:W-:Y:S02]  /*269c0*/  IMAD R120, R123, 0x10000, R120 ;  /* 0x000100007b787824 */ /* 0x000fe400078e0278 */
[----:B------:R-:W-:-:S02]  /*269d0*/  IMAD R121, R121, 0x10000, R217 ;  /* 0x0001000079797824 */ /* 0x000fc400078e02d9 */
[----:B------:R-:W-:Y:S02]  /*269e0*/  IMAD.MOV.U32 R122, RZ, RZ, R242 ;  /* 0x000000ffff7a7224 */ /* 0x000fe400078e00f2 */
[----:B------:R-:W5:Y:S02]  /*269f0*/  LDL.LU R242, [R1+0x34ac] ;  /* 0x0034ac0001f27983 */ /* 0x000f640000300800 */
[----:B------:R-:W-:Y:S02]  /*26a00*/  IMAD R121, R122, 0x8000, R121 ;  /* 0x000080007a797824 */ /* 0x000fe400078e0279 */
[----:B------:R-:W-:Y:S02]  /*26a10*/  IMAD.MOV.U32 R122, RZ, RZ, R243 ;  /* 0x000000ffff7a7224 */ /* 0x000fe400078e00f3 */
[----:B------:R-:W5:Y:S02]  /*26a20*/  LDL.LU R243, [R1+0x34b0] ;  /* 0x0034b00001f37983 */ /* 0x000f640000300800 */
[----:B------:R-:W-:-:S02]  /*26a30*/  IMAD R121, R122, 0x4000, R121 ;  /* 0x000040007a797824 */ /* 0x000fc400078e0279 */
[----:B------:R-:W-:Y:S02]  /*26a40*/  IMAD.MOV.U32 R227, RZ, RZ, R248 ;  /* 0x000000ffffe37224 */ /* 0x000fe400078e00f8 */
[----:B------:R-:W-:Y:S02]  /*26a50*/  IMAD.MOV.U32 R248, RZ, RZ, R138 ;  /* 0x000000fffff87224 */ /* 0x000fe400078e008a */
[----:B------:R-:W-:Y:S02]  /*26a60*/  IMAD.MOV.U32 R138, RZ, RZ, R112 ;  /* 0x000000ffff8a7224 */ /* 0x000fe400078e0070 */
[----:B------:R-:W-:Y:S02]  /*26a70*/  IMAD.MOV.U32 R217, RZ, RZ, R249 ;  /* 0x000000ffffd97224 */ /* 0x000fe400078e00f9 */
[----:B------:R-:W-:Y:S01]  /*26a80*/  IMAD.MOV.U32 R249, RZ, RZ, R139 ;  /* 0x000000fffff97224 */ /* 0x000fe200078e008b */
[----:B------:R-:W-:Y:S01]  /*26a90*/  ISETP.NE.AND P0, PT, R138, RZ, PT ;  /* 0x000000ff8a00720c */ /* 0x000fe20003f05270 */
[----:B------:R-:W-:-:S05]  /*26aa0*/  IMAD.MOV.U32 R139, RZ, RZ, R113 ;  /* 0x000000ffff8b7224 */ /* 0x000fca00078e0071 */
[----:B------:R-:W-:Y:S01]  /*26ab0*/  ISETP.NE.AND P1, PT, R139, RZ, PT ;  /* 0x000000ff8b00720c */ /* 0x000fe20003f25270 */
[----:B------:R-:W-:Y:S02]  /*26ac0*/  IMAD.MOV.U32 R218, RZ, RZ, R250 ;  /* 0x000000ffffda7224 */ /* 0x000fe400078e00fa */
[----:B------:R-:W-:Y:S02]  /*26ad0*/  IMAD.MOV.U32 R250, RZ, RZ, R140 ;  /* 0x000000fffffa7224 */ /* 0x000fe400078e008c */
[----:B------:R-:W-:Y:S02]  /*26ae0*/  IMAD.MOV.U32 R140, RZ, RZ, R114 ;  /* 0x000000ffff8c7224 */ /* 0x000fe400078e0072 */
[----:B------:R-:W-:Y:S02]  /*26af0*/  IMAD.MOV.U32 R219, RZ, RZ, R251 ;  /* 0x000000ffffdb7224 */ /* 0x000fe400078e00fb */
[----:B------:R-:W-:Y:S02]  /*26b00*/  IMAD.MOV.U32 R251, RZ, RZ, R141 ;  /* 0x000000fffffb7224 */ /* 0x000fe400078e008d */
[----:B------:R-:W-:-:S02]  /*26b10*/  IMAD.MOV.U32 R141, RZ, RZ, R115 ;  /* 0x000000ffff8d7224 */ /* 0x000fc400078e0073 */
[----:B------:R-:W-:Y:S01]  /*26b20*/  VIADD R221, R1, 0x80 ;  /* 0x0000008001dd7836 */ /* 0x000fe20000000000 */
[----:B---3--:R-:W-:Y:S02]  /*26b30*/  LOP3.LUT R60, R60, UR21, RZ, 0x3c, !PT ;  /* 0x000000153c3c7c12 */ /* 0x008fe4000f8e3cff */
[----:B------:R-:W-:-:S03]  /*26b40*/  LOP3.LUT R61, R61, UR22, RZ, 0x3c, !PT ;  /* 0x000000163d3d7c12 */ /* 0x000fc6000f8e3cff */
[----:B------:R-:W-:Y:S01]  /*26b50*/  IMAD R60, R60, 0x8000, R120 ;  /* 0x000080003c3c7824 */ /* 0x000fe200078e0278 */
[----:B------:R-:W-:-:S03]  /*26b60*/  LOP3.LUT R62, R62, UR23, RZ, 0x3c, !PT ;  /* 0x000000173e3e7c12 */ /* 0x000fc6000f8e3cff */
[----:B------:R-:W-:Y:S01]  /*26b70*/  IMAD R60, R61, 0x4000, R60 ;  /* 0x000040003d3c7824 */ /* 0x000fe200078e023c */
[----:B------:R-:W-:-:S03]  /*26b80*/  LOP3.LUT R63, R63, UR24, RZ, 0x3c, !PT ;  /* 0x000000183f3f7c12 */ /* 0x000fc6000f8e3cff */
[----:B------:R-:W-:Y:S02]  /*26b90*/  IMAD R60, R62, 0x2000, R60 ;  /* 0x000020003e3c7824 */ /* 0x000fe400078e023c */
[----:B------:R-:W-:Y:S02]  /*26ba0*/  IMAD.MOV.U32 R120, RZ, RZ, R244 ;  /* 0x000000ffff787224 */ /* 0x000fe400078e00f4 */
[----:B------:R-:W-:Y:S01]  /*26bb0*/  IMAD R60, R63, 0x1000, R60 ;  /* 0x000010003f3c7824 */ /* 0x000fe200078e023c */
[----:B--2---:R-:W-:Y:S01]  /*26bc0*/  LOP3.LUT R63, R68, UR25, RZ, 0x3c, !PT ;  /* 0x00000019443f7c12 */ /* 0x004fe2000f8e3cff */
[----:B------:R-:W-:Y:S01]  /*26bd0*/  IMAD R120, R120, 0x2000, R121 ;  /* 0x0000200078787824 */ /* 0x000fe200078e0279 */
[----:B------:R-:W2:Y:S01]  /*26be0*/  LDL.LU R244, [R1+0x34b4] ;  /* 0x0034b40001f47983 */ /* 0x000ea20000300800 */
[----:B------:R-:W-:Y:S02]  /*26bf0*/  IMAD.MOV.U32 R61, RZ, RZ, R245 ;  /* 0x000000ffff3d7224 */ /* 0x000fe400078e00f5 */
[----:B------:R-:W-:Y:S01]  /*26c00*/  IMAD R60, R63, 0x800, R60 ;  /* 0x000008003f3c7824 */ /* 0x000fe200078e023c */
[----:B------:R-:W-:Y:S01]  /*26c10*/  LOP3.LUT R63, R69, UR26, RZ, 0x3c, !PT ;  /* 0x0000001a453f7c12 */ /* 0x000fe2000f8e3cff */
[----:B------:R-:W-:Y:S01]  /*26c20*/  IMAD R61, R61, 0x1000, R120 ;  /* 0x000010003d3d7824 */ /* 0x000fe200078e0278 */
[----:B------:R-:W3:Y:S01]  /*26c30*/  LDL.LU R245, [R1+0x34b8] ;  /* 0x0034b80001f57983 */ /* 0x000ee20000300800 */
[----:B------:R-:W-:-:S02]  /*26c40*/  IMAD.MOV.U32 R62, RZ, RZ, R246 ;  /* 0x000000ffff3e7224 */ /* 0x000fc400078e00f6 */
[----:B------:R-:W-:Y:S01]  /*26c50*/  IMAD R60, R63, 0x400, R60 ;  /* 0x000004003f3c7824 */ /* 0x000fe200078e023c */
[----:B------:R-:W3:Y:S01]  /*26c60*/  LDL.LU R246, [R1+0x34bc] ;  /* 0x0034bc0001f67983 */ /* 0x000ee20000300800 */
[----:B------:R-:W-:Y:S01]  /*26c70*/  IMAD R61, R62, 0x800, R61 ;  /* 0x000008003e3d7824 */ /* 0x000fe200078e023d */
[----:B------:R-:W-:Y:S01]  /*26c80*/  LOP3.LUT R63, R70, UR27, RZ, 0x3c, !PT ;  /* 0x0000001b463f7c12 */ /* 0x000fe2000f8e3cff */
[----:B------:R-:W-:Y:S02]  /*26c90*/  IMAD.MOV.U32 R62, RZ, RZ, R247 ;  /* 0x000000ffff3e7224 */ /* 0x000fe400078e00f7 */
[----:B------:R-:W3:Y:S02]  /*26ca0*/  LDL.LU R247, [R1+0x34c0] ;  /* 0x0034c00001f77983 */ /* 0x000ee40000300800 */
[----:B------:R-:W-:Y:S02]  /*26cb0*/  IMAD R61, R62, 0x400, R61 ;  /* 0x000004003e3d7824 */ /* 0x000fe400078e023d */
[----:B------:R-:W-:-:S02]  /*26cc0*/  IMAD.MOV.U32 R62, RZ, RZ, R238 ;  /* 0x000000ffff3e7224 */ /* 0x000fc400078e00ee */
[----:B------:R-:W-:Y:S01]  /*26cd0*/  IMAD R60, R63, 0x200, R60 ;  /* 0x000002003f3c7824 */ /* 0x000fe200078e023c */
[----:B------:R-:W-:Y:S01]  /*26ce0*/  LOP3.LUT R63, R71, UR28, RZ, 0x3c, !PT ;  /* 0x0000001c473f7c12 */ /* 0x000fe2000f8e3cff */
[----:B------:R-:W-:Y:S01]  /*26cf0*/  IMAD R61, R62, 0x200, R61 ;  /* 0x000002003e3d7824 */ /* 0x000fe200078e023d */
[----:B------:R-:W3:Y:S01]  /*26d00*/  LDL.LU R238, [R1+0x34c4] ;  /* 0x0034c40001ee7983 */ /* 0x000ee20000300800 */
[----:B------:R-:W-:Y:S02]  /*26d10*/  IMAD.MOV.U32 R62, RZ, RZ, R235 ;  /* 0x000000ffff3e7224 */ /* 0x000fe400078e00eb */
[----:B------:R-:W-:Y:S01]  /*26d20*/  IMAD R60, R63, 0x100, R60 ;  /* 0x000001003f3c7824 */ /* 0x000fe200078e023c */
[----:B----4-:R-:W-:Y:S01]  /*26d30*/  LOP3.LUT R63, R72, UR29, RZ, 0x3c, !PT ;  /* 0x0000001d483f7c12 */ /* 0x010fe2000f8e3cff */
[----:B------:R-:W-:Y:S01]  /*26d40*/  IMAD R61, R62, 0x100, R61 ;  /* 0x000001003e3d7824 */ /* 0x000fe200078e023d */
[----:B------:R-:W4:Y:S01]  /*26d50*/  LDL.LU R235, [R1+0x34c8] ;  /* 0x0034c80001eb7983 */ /* 0x000f220000300800 */
[----:B------:R-:W-:-:S02]  /*26d60*/  IMAD.MOV.U32 R62, RZ, RZ, R234 ;  /* 0x000000ffff3e7224 */ /* 0x000fc400078e00ea */
[----:B------:R-:W-:Y:S01]  /*26d70*/  IMAD R60, R63, 0x80, R60 ;  /* 0x000000803f3c7824 */ /* 0x000fe200078e023c */
[----:B------:R-:W-:Y:S01]  /*26d80*/  LOP3.LUT R63, R73, UR30, RZ, 0x3c, !PT ;  /* 0x0000001e493f7c12 */ /* 0x000fe2000f8e3cff */
[----:B------:R-:W-:Y:S01]  /*26d90*/  IMAD R61, R62, 0x80, R61 ;  /* 0x000000803e3d7824 */ /* 0x000fe200078e023d */
[----:B------:R-:W4:Y:S01]  /*26da0*/  LDL.LU R234, [R1+0x34cc] ;  /* 0x0034cc0001ea7983 */ /* 0x000f220000300800 */
[----:B------:R-:W-:Y:S02]  /*26db0*/  IMAD.MOV.U32 R62, RZ, RZ, R231 ;  /* 0x000000ffff3e7224 */ /* 0x000fe400078e00e7 */
[----:B------:R-:W-:Y:S01]  /*26dc0*/  IMAD R60, R63, 0x40, R60 ;  /* 0x000000403f3c7824 */ /* 0x000fe200078e023c */
[----:B------:R-:W-:Y:S01]  /*26dd0*/  LOP3.LUT R63, R74, UR31, RZ, 0x3c, !PT ;  /* 0x0000001f4a3f7c12 */ /* 0x000fe2000f8e3cff */
[----:B------:R-:W-:Y:S01]  /*26de0*/  IMAD R61, R62, 0x40, R61 ;  /* 0x000000403e3d7824 */ /* 0x000fe200078e023d */
[----:B------:R-:W4:Y:S01]  /*26df0*/  LDL.LU R231, [R1+0x34d0] ;  /* 0x0034d00001e77983 */ /* 0x000f220000300800 */
[----:B------:R-:W-:-:S02]  /*26e00*/  IMAD.MOV.U32 R62, RZ, RZ, R228 ;  /* 0x000000ffff3e7224 */ /* 0x000fc400078e00e4 */
[----:B------:R-:W-:Y:S01]  /*26e10*/  IMAD R60, R63, 0x20, R60 ;  /* 0x000000203f3c7824 */ /* 0x000fe200078e023c */
[----:B------:R-:W4:Y:S01]  /*26e20*/  LDL.LU R228, [R1+0x34d4] ;  /* 0x0034d40001e47983 */ /* 0x000f220000300800 */
[----:B------:R-:W-:Y:S01]  /*26e30*/  IMAD R61, R62, 0x20, R61 ;  /* 0x000000203e3d7824 */ /* 0x000fe200078e023d */
[----:B------:R-:W-:Y:S01]  /*26e40*/  LOP3.LUT R63, R75, UR32, RZ, 0x3c, !PT ;  /* 0x000000204b3f7c12 */ /* 0x000fe2000f8e3cff */
[----:B------:R-:W-:Y:S02]  /*26e50*/  IMAD.MOV.U32 R62, RZ, RZ, R224 ;  /* 0x000000ffff3e7224 */ /* 0x000fe400078e00e0 */
[----:B------:R-:W-:Y:S01]  /*26e60*/  IMAD R120, R77, 0x80, R221 ;  /* 0x000000804d787824 */ /* 0x000fe200078e02dd */
[----:B------:R-:W4:Y:S01]  /*26e70*/  LDL.LU R224, [R1+0x34d8] ;  /* 0x0034d80001e07983 */ /* 0x000f220000300800 */
[----:B------:R-:W-:Y:S02]  /*26e80*/  IMAD R61, R62, 0x10, R61 ;  /* 0x000000103e3d7824 */ /* 0x000fe400078e023d */
[----:B------:R-:W-:Y:S01]  /*26e90*/  IMAD.MOV.U32 R62, RZ, RZ, R223 ;  /* 0x000000ffff3e7224 */ /* 0x000fe200078e00df */
[----:B------:R-:W4:Y:S01]  /*26ea0*/  LDL.128 R68, [R120+0x10] ;  /* 0x0000100078447983 */ /* 0x000f220000100c00 */
[----:B------:R-:W-:Y:S01]  /*26eb0*/  IMAD R60, R63, 0x10, R60 ;  /* 0x000000103f3c7824 */ /* 0x000fe200078e023c */
[----:B-----5:R-:W-:Y:S01]  /*26ec0*/  LOP3.LUT R63, R64, UR33, RZ, 0x3c, !PT ;  /* 0x00000021403f7c12 */ /* 0x020fe2000f8e3cff */
[----:B------:R-:W-:Y:S01]  /*26ed0*/  IMAD R61, R62, 0x8, R61 ;  /* 0x000000083e3d7824 */ /* 0x000fe200078e023d */
[----:B------:R-:W5:Y:S01]  /*26ee0*/  LDL.128 R112, [R120+0x30] ;  /* 0x0000300078707983 */ /* 0x000f620000100c00 */
[----:B------:R-:W-:-:S02]  /*26ef0*/  IMAD.MOV.U32 R62, RZ, RZ, R220 ;  /* 0x000000ffff3e7224 */ /* 0x000fc400078e00dc */
[----:B------:R-:W-:Y:S01]  /*26f00*/  IMAD R60, R63, 0x8, R60 ;  /* 0x000000083f3c7824 */ /* 0x000fe200078e023c */
[----:B------:R-:W-:Y:S01]  /*26f10*/  LOP3.LUT R63, R65, UR34, RZ, 0x3c, !PT ;  /* 0x00000022413f7c12 */ /* 0x000fe2000f8e3cff */
[----:B------:R-:W-:Y:S01]  /*26f20*/  IMAD R61, R62, 0x4, R61 ;  /* 0x000000043e3d7824 */ /* 0x000fe200078e023d */
[----:B------:R-:W5:Y:S01]  /*26f30*/  LDL.LU R223, [R1+0x34dc] ;  /* 0x0034dc0001df7983 */ /* 0x000f620000300800 */
[----:B------:R-:W-:Y:S02]  /*26f40*/  IMAD.MOV.U32 R62, RZ, RZ, R216 ;  /* 0x000000ffff3e7224 */ /* 0x000fe400078e00d8 */
[----:B------:R-:W-:Y:S01]  /*26f50*/  IMAD R60, R63, 0x4, R60 ;  /* 0x000000043f3c7824 */ /* 0x000fe200078e023c */
[----:B------:R-:W-:Y:S01]  /*26f60*/  LOP3.LUT R63, R66, UR35, RZ, 0x3c, !PT ;  /* 0x00000023423f7c12 */ /* 0x000fe2000f8e3cff */
[----:B------:R-:W-:Y:S01]  /*26f70*/  IMAD R61, R62, 0x2, R61 ;  /* 0x000000023e3d7824 */ /* 0x000fe200078e023d */
[----:B------:R-:W5:Y:S01]  /*26f80*/  LDL.LU R220, [R1+0x34e0] ;  /* 0x0034e00001dc7983 */ /* 0x000f620000300800 */
[----:B------:R-:W-:-:S02]  /*26f90*/  IMAD.MOV.U32 R62, RZ, RZ, R215 ;  /* 0x000000ffff3e7224 */ /* 0x000fc400078e00d7 */
[----:B------:R-:W-:Y:S02]  /*26fa0*/  IMAD R60, R63, 0x2, R60 ;  /* 0x000000023f3c7824 */ /* 0x000fe400078e023c */
[----:B------:R-:W-:Y:S01]  /*26fb0*/  IMAD.IADD R61, R61, 0x1, R62 ;  /* 0x000000013d3d7824 */ /* 0x000fe200078e023e */
[----:B------:R-:W-:-:S04]  /*26fc0*/  LOP3.LUT R62, R67, UR36, RZ, 0x3c, !PT ;  /* 0x00000024433e7c12 */ /* 0x000fc8000f8e3cff */
[----:B------:R-:W-:Y:S02]  /*26fd0*/  IADD3 R239, PT, PT, R61, R62, R60 ;  /* 0x0000003e3def7210 */ /* 0x000fe40007ffe03c */
[----:B------:R-:W-:Y:S02]  /*26fe0*/  LOP3.LUT R60, R217, 0x1, RZ, 0xc0, !PT ;  /* 0x00000001d93c7812 */ /* 0x000fe400078ec0ff */
[----:B------:R-:W-:Y:S02]  /*26ff0*/  SEL R61, R227, RZ, !P0 ;  /* 0x000000ffe33d7207 */ /* 0x000fe40004000000 */
[----:B------:R-:W-:Y:S02]  /*27000*/  SEL R60, R60, RZ, !P1 ;  /* 0x000000ff3c3c7207 */ /* 0x000fe40004800000 */
[----:B------:R-:W-:Y:S02]  /*27010*/  LOP3.LUT R61, R61, R248, R138, 0x78, !PT ;  /* 0x000000f83d3d7212 */ /* 0x000fe400078e788a */
[----:B------:R-:W-:-:S03]  /*27020*/  LOP3.LUT R60, R60, R249, R139, 0x78, !PT ;  /* 0x000000f93c3c7212 */ /* 0x000fc600078e788b */
[----:B------:R-:W-:Y:S01]  /*27030*/  IMAD.U32 R61, R61, -0x80000000, RZ ;  /* 0x800000003d3d7824 */ /* 0x000fe200078e00ff */
[----:B------:R-:W-:-:S03]  /*27040*/  ISETP.NE.AND P0, PT, R140, RZ, PT ;  /* 0x000000ff8c00720c */ /* 0x000fc60003f05270 */
[----:B------:R-:W-:Y:S01]  /*27050*/  IMAD R60, R60, 0x40000000, R61 ;  /* 0x400000003c3c7824 */ /* 0x000fe200078e023d */
[----:B------:R-:W-:-:S04]  /*27060*/  LOP3.LUT R61, R218, 0x1, RZ, 0xc0, !PT ;  /* 0x00000001da3d7812 */ /* 0x000fc800078ec0ff */
[----:B------:R-:W-:-:S04]  /*27070*/  SEL R61, R61, RZ, !P0 ;  /* 0x000000ff3d3d7207 */ /* 0x000fc80004000000 */
[----:B------:R-:W-:Y:S02]  /*27080*/  LOP3.LUT R61, R61, R250, R140, 0x78, !PT ;  /* 0x000000fa3d3d7212 */ /* 0x000fe400078e788c */
[----:B------:R-:W-:-:S03]  /*27090*/  ISETP.NE.AND P0, PT, R141, RZ, PT ;  /* 0x000000ff8d00720c */ /* 0x000fc60003f05270 */
[----:B------:R-:W-:Y:S01]  /*270a0*/  IMAD R64, R61, 0x20000000, R60 ;  /* 0x200000003d407824 */ /* 0x000fe200078e023c */
[----:B------:R-:W-:-:S04]  /*270b0*/  LOP3.LUT R60, R219, 0x1, RZ, 0xc0, !PT ;  /* 0x00000001db3c7812 */ /* 0x000fc800078ec0ff */
[----:B------:R-:W-:Y:S02]  /*270c0*/  SEL R65, R60, RZ, !P0 ;  /* 0x000000ff3c417207 */ /* 0x000fe40004000000 */
[----:B------:R-:W4:Y:S01]  /*270d0*/  LDL.128 R60, [R120] ;  /* 0x00000000783c7983 */ /* 0x000f220000100c00 */
[----:B------:R-:W-:Y:S01]  /*270e0*/  IMAD.MOV.U32 R221, RZ, RZ, R252 ;  /* 0x000000ffffdd7224 */ /* 0x000fe200078e00fc */
[----:B------:R-:W-:Y:S01]  /*270f0*/  LOP3.LUT R65, R65, R251, R141, 0x78, !PT ;  /* 0x000000fb41417212 */ /* 0x000fe200078e788d */
[----:B------:R-:W-:Y:S02]  /*27100*/  IMAD.MOV.U32 R252, RZ, RZ, R142 ;  /* 0x000000fffffc7224 */ /* 0x000fe400078e008e */
[----:B------:R-:W-:Y:S02]  /*27110*/  IMAD.MOV.U32 R142, RZ, RZ, R28 ;  /* 0x000000ffff8e7224 */ /* 0x000fe400078e001c */
[----:B------:R-:W-:Y:S01]  /*27120*/  IMAD R28, R65, 0x10000000, R64 ;  /* 0x10000000411c7824 */ /* 0x000fe200078e0240 */
[----:B------:R-:W-:Y:S01]  /*27130*/  LOP3.LUT R64, R221, 0x1, RZ, 0xc0, !PT ;  /* 0x00000001dd407812 */ /* 0x000fe200078ec0ff */
[----:B------:R-:W-:Y:S01]  /*27140*/  IMAD.MOV.U32 R65, RZ, RZ, R143 ;  /* 0x000000ffff417224 */ /* 0x000fe200078e008f */
[----:B------:R-:W-:Y:S01]  /*27150*/  ISETP.NE.AND P0, PT, R142, RZ, PT ;  /* 0x000000ff8e00720c */ /* 0x000fe20003f05270 */
[----:B------:R-:W-:Y:S01]  /*27160*/  IMAD.MOV.U32 R143, RZ, RZ, R29 ;  /* 0x000000ffff8f7224 */ /* 0x000fe200078e001d */
[----:B------:R-:W-:-:S02]  /*27170*/  LOP3.LUT R29, R222, 0x1, RZ, 0xc0, !PT ;  /* 0x00000001de1d7812 */ /* 0x000fc400078ec0ff */
[----:B------:R-:W-:Y:S02]  /*27180*/  SEL R64, R64, RZ, !P0 ;  /* 0x000000ff40407207 */ /* 0x000fe40004000000 */
[----:B------:R-:W-:Y:S02]  /*27190*/  ISETP.NE.AND P0, PT, R143, RZ, PT ;  /* 0x000000ff8f00720c */ /* 0x000fe40003f05270 */
[----:B------:R-:W-:Y:S02]  /*271a0*/  LOP3.LUT R64, R64, R252, R142, 0x78, !PT ;  /* 0x000000fc40407212 */ /* 0x000fe400078e788e */
[----:B------:R-:W-:Y:S01]  /*271b0*/  SEL R29, R29, RZ, !P0 ;  /* 0x000000ff1d1d7207 */ /* 0x000fe20004000000 */
[----:B------:R0:W-:Y:S02]  /*271c0*/  STL [R1+0x3480], R65 ;  /* 0x0034804101007387 */ /* 0x0001e40000100800 */
[----:B------:R-:W-:Y:S01]  /*271d0*/  IMAD R28, R64, 0x8000000, R28 ;  /* 0x08000000401c7824 */ /* 0x000fe200078e021c */
[----:B------:R-:W-:-:S02]  /*271e0*/  LOP3.LUT R29, R29, R65, R143, 0x78, !PT ;  /* 0x000000411d1d7212 */ /* 0x000fc400078e788f */
[----:B0-----:R-:W5:Y:S01]  /*271f0*/  LDL.128 R64, [R120+0x20] ;  /* 0x0000200078407983 */ /* 0x001f620000100c00 */
[----:B------:R-:W-:Y:S02]  /*27200*/  IMAD.MOV.U32 R73, RZ, RZ, R144 ;  /* 0x000000ffff497224 */ /* 0x000fe400078e0090 */
[----:B------:R-:W-:Y:S02]  /*27210*/  IMAD.MOV.U32 R144, RZ, RZ, R30 ;  /* 0x000000ffff907224 */ /* 0x000fe400078e001e */
[----:B------:R-:W-:Y:S01]  /*27220*/  IMAD R28, R29, 0x4000000, R28 ;  /* 0x040000001d1c7824 */ /* 0x000fe200078e021c */
[----:B------:R-:W-:Y:S02]  /*27230*/  LOP3.LUT R29, R225, 0x1, RZ, 0xc0, !PT ;  /* 0x00000001e11d7812 */ /* 0x000fe400078ec0ff */
[----:B------:R-:W-:-:S04]  /*27240*/  ISETP.NE.AND P0, PT, R144, RZ, PT ;  /* 0x000000ff9000720c */ /* 0x000fc80003f05270 */
[----:B------:R-:W-:Y:S01]  /*27250*/  SEL R29, R29, RZ, !P0 ;  /* 0x000000ff1d1d7207 */ /* 0x000fe20004000000 */
[----:B------:R-:W-:Y:S02]  /*27260*/  IMAD.MOV.U32 R72, RZ, RZ, R145 ;  /* 0x000000ffff487224 */ /* 0x000fe400078e0091 */
[----:B------:R-:W-:Y:S01]  /*27270*/  IMAD.MOV.U32 R145, RZ, RZ, R31 ;  /* 0x000000ffff917224 */ /* 0x000fe200078e001f */
[----:B------:R-:W-:-:S04]  /*27280*/  LOP3.LUT R29, R29, R73, R144, 0x78, !PT ;  /* 0x000000491d1d7212 */ /* 0x000fc800078e7890 */
[----:B------:R-:W-:Y:S01]  /*27290*/  ISETP.NE.AND P0, PT, R145, RZ, PT ;  /* 0x000000ff9100720c */ /* 0x000fe20003f05270 */
[----:B------:R-:W-:Y:S01]  /*272a0*/  IMAD R28, R29, 0x2000000, R28 ;  /* 0x020000001d1c7824 */ /* 0x000fe200078e021c */
[----:B------:R-:W-:-:S04]  /*272b0*/  LOP3.LUT R29, R226, 0x1, RZ, 0xc0, !PT ;  /* 0x00000001e21d7812 */ /* 0x000fc800078ec0ff */
[----:B------:R-:W-:Y:S01]  /*272c0*/  SEL R29, R29, RZ, !P0 ;  /* 0x000000ff1d1d7207 */ /* 0x000fe20004000000 */
[----:B------:R-:W-:-:S03]  /*272d0*/  IMAD.MOV.U32 R30, RZ, RZ, R146 ;  /* 0x000000ffff1e7224 */ /* 0x000fc600078e0092 */
[----:B------:R-:W-:Y:S01]  /*272e0*/  LOP3.LUT R29, R29, R72, R145, 0x78, !PT ;  /* 0x000000481d1d7212 */ /* 0x000fe200078e7891 */
[----:B------:R-:W-:Y:S01]  /*272f0*/  IMAD.MOV.U32 R146, RZ, RZ, R24 ;  /* 0x000000ffff927224 */ /* 0x000fe200078e0018 */
[----:B------:R-:W-:Y:S03]  /*27300*/  STL [R1+0x3484], R73 ;  /* 0x0034844901007387 */ /* 0x000fe60000100800 */
[----:B------:R-:W-:Y:S01]  /*27310*/  IMAD R24, R29, 0x1000000, R28 ;  /* 0x010000001d187824 */ /* 0x000fe200078e021c */
[----:B------:R0:W-:Y:S01]  /*27320*/  STL [R1+0x3488], R72 ;  /* 0x0034884801007387 */ /* 0x0001e20000100800 */
[----:B------:R-:W-:Y:S01]  /*27330*/  IMAD.MOV.U32 R29, RZ, RZ, R147 ;  /* 0x000000ffff1d7224 */ /* 0x000fe200078e0093 */
[----:B------:R-:W-:Y:S01]  /*27340*/  ISETP.NE.AND P0, PT, R146, RZ, PT ;  /* 0x000000ff9200720c */ /* 0x000fe20003f05270 */
[----:B------:R-:W-:Y:S01]  /*27350*/  IMAD.MOV.U32 R147, RZ, RZ, R25 ;  /* 0x000000ffff937224 */ /* 0x000fe200078e0019 */
[----:B------:R-:W-:Y:S01]  /*27360*/  LOP3.LUT R28, R229, 0x1, RZ, 0xc0, !PT ;  /* 0x00000001e51c7812 */ /* 0x000fe200078ec0ff */
[----:B0-----:R-:W5:Y:S03]  /*27370*/  LDL.128 R72, [R120+0x40] ;  /* 0x0000400078487983 */ /* 0x001f660000100c00 */
[----:B------:R-:W-:-:S02]  /*27380*/  SEL R28, R28, RZ, !P0 ;  /* 0x000000ff1c1c7207 */ /* 0x000fc40004000000 */
[----:B------:R-:W-:Y:S02]  /*27390*/  ISETP.NE.AND P0, PT, R147, RZ, PT ;  /* 0x000000ff9300720c */ /* 0x000fe40003f05270 */
[----:B------:R-:W-:Y:S02]  /*273a0*/  LOP3.LUT R25, R230, 0x1, RZ, 0xc0, !PT ;  /* 0x00000001e6197812 */ /* 0x000fe400078ec0ff */
[----:B------:R-:W-:Y:S02]  /*273b0*/  LOP3.LUT R28, R28, R30, R146, 0x78, !PT ;  /* 0x0000001e1c1c7212 */ /* 0x000fe400078e7892 */
[----:B------:R-:W-:Y:S01]  /*273c0*/  SEL R25, R25, RZ, !P0 ;  /* 0x000000ff19197207 */ /* 0x000fe20004000000 */
[----:B------:R-:W-:Y:S01]  /*273d0*/  IMAD.MOV.U32 R121, RZ, RZ, R148 ;  /* 0x000000ffff797224 */ /* 0x000fe200078e0094 */
[----:B------:R-:W-:Y:S01]  /*273e0*/  STL [R1+0x348c], R30 ;  /* 0x00348c1e01007387 */ /* 0x000fe20000100800 */
[----:B------:R-:W-:Y:S01]  /*273f0*/  IMAD R24, R28, 0x800000, R24 ;  /* 0x008000001c187824 */ /* 0x000fe200078e0218 */
[----:B------:R-:W-:Y:S01]  /*27400*/  LOP3.LUT R25, R25, R29, R147, 0x78, !PT ;  /* 0x0000001d19197212 */ /* 0x000fe200078e7893 */
[----:B------:R-:W-:Y:S01]  /*27410*/  IMAD.MOV.U32 R148, RZ, RZ, R26 ;  /* 0x000000ffff947224 */ /* 0x000fe200078e001a */
[----:B------:R0:W-:Y:S03]  /*27420*/  STL [R1+0x3490], R29 ;  /* 0x0034901d01007387 */ /* 0x0001e60000100800 */
[----:B------:R-:W-:Y:S01]  /*27430*/  IMAD R24, R25, 0x400000, R24 ;  /* 0x0040000019187824 */ /* 0x000fe200078e0218 */
[----:B------:R-:W-:-:S02]  /*27440*/  ISETP.NE.AND P0, PT, R148, RZ, PT ;  /* 0x000000ff9400720c */ /* 0x000fc40003f05270 */
[----:B------:R-:W-:Y:S01]  /*27450*/  LOP3.LUT R25, R232, 0x1, RZ, 0xc0, !PT ;  /* 0x00000001e8197812 */ /* 0x000fe200078ec0ff */
[----:B0-----:R-:W5:Y:S03]  /*27460*/  LDL.128 R28, [R120+0x50] ;  /* 0x00005000781c7983 */ /* 0x001f660000100c00 */
[----:B------:R-:W-:Y:S01]  /*27470*/  SEL R25, R25, RZ, !P0 ;  /* 0x000000ff19197207 */ /* 0x000fe20004000000 */
[----:B------:R-:W-:Y:S02]  /*27480*/  IMAD.MOV.U32 R26, RZ, RZ, R149 ;  /* 0x000000ffff1a7224 */ /* 0x000fe400078e0095 */
[----:B------:R-:W-:Y:S01]  /*27490*/  IMAD.MOV.U32 R149, RZ, RZ, R27 ;  /* 0x000000ffff957224 */ /* 0x000fe200078e001b */
[----:B------:R-:W-:Y:S01]  /*274a0*/  LOP3.LUT R25, R25, R121, R148, 0x78, !PT ;  /* 0x0000007919197212 */ /* 0x000fe200078e7894 */
[----:B------:R-:W-:Y:S02]  /*274b0*/  IMAD.MOV.U32 R122, RZ, RZ, R150 ;  /* 0x000000ffff7a7224 */ /* 0x000fe400078e0096 */
[----:B------:R-:W-:Y:S01]  /*274c0*/  IMAD.MOV.U32 R150, RZ, RZ, R20 ;  /* 0x000000ffff967224 */ /* 0x000fe200078e0014 */
[----:B------:R-:W-:Y:S01]  /*274d0*/  ISETP.NE.AND P0, PT, R149, RZ, PT ;  /* 0x000000ff9500720c */ /* 0x000fe20003f05270 */
[----:B------:R-:W-:Y:S01]  /*274e0*/  IMAD R24, R25, 0x200000, R24 ;  /* 0x0020000019187824 */ /* 0x000fe200078e0218 */
[----:B------:R-:W-:Y:S01]  /*274f0*/  LOP3.LUT R25, R233, 0x1, RZ, 0xc0, !PT ;  /* 0x00000001e9197812 */ /* 0x000fe200078ec0ff */
[----:B------:R0:W-:Y:S01]  /*27500*/  STL [R1+0x3494], R121 ;  /* 0x0034947901007387 */ /* 0x0001e20000100800 */
[----:B------:R-:W-:-:S02]  /*27510*/  IMAD.MOV.U32 R215, RZ, RZ, R151 ;  /* 0x000000ffffd77224 */ /* 0x000fc400078e0097 */
[----:B------:R-:W-:Y:S01]  /*27520*/  SEL R25, R25, RZ, !P0 ;  /* 0x000000ff19197207 */ /* 0x000fe20004000000 */
[----:B------:R-:W-:Y:S01]  /*27530*/  IMAD.MOV.U32 R151, RZ, RZ, R21 ;  /* 0x000000ffff977224 */ /* 0x000fe200078e0015 */
[----:B------:R-:W-:Y:S01]  /*27540*/  ISETP.NE.AND P0, PT, R150, RZ, PT ;  /* 0x000000ff9600720c */ /* 0x000fe20003f05270 */
[----:B------:R-:W-:Y:S01]  /*27550*/  IMAD.MOV.U32 R216, RZ, RZ, R152 ;  /* 0x000000ffffd87224 */ /* 0x000fe200078e0098 */
[----:B0-----:R-:W-:Y:S01]  /*27560*/  LOP3.LUT R121, R236, 0x1, RZ, 0xc0, !PT ;  /* 0x00000001ec797812 */ /* 0x001fe200078ec0ff */
[----:B------:R-:W-:Y:S01]  /*27570*/  IMAD.MOV.U32 R152, RZ, RZ, R22 ;  /* 0x000000ffff987224 */ /* 0x000fe200078e0016 */
[----:B------:R-:W-:Y:S02]  /*27580*/  LOP3.LUT R21, R237, 0x1, RZ, 0xc0, !PT ;  /* 0x00000001ed157812 */ /* 0x000fe400078ec0ff */
[----:B------:R-:W-:Y:S02]  /*27590*/  SEL R121, R121, RZ, !P0 ;  /* 0x000000ff79797207 */ /* 0x000fe40004000000 */
[----:B------:R-:W-:-:S02]  /*275a0*/  ISETP.NE.AND P0, PT, R151, RZ, PT ;  /* 0x000000ff9700720c */ /* 0x000fc40003f05270 */
[----:B------:R-:W-:Y:S02]  /*275b0*/  LOP3.LUT R22, R240, 0x1, RZ, 0xc0, !PT ;  /* 0x00000001f0167812 */ /* 0x000fe400078ec0ff */
[----:B------:R-:W-:Y:S02]  /*275c0*/  SEL R21, R21, RZ, !P0 ;  /* 0x000000ff15157207 */ /* 0x000fe40004000000 */
[----:B------:R-:W-:-:S04]  /*275d0*/  ISETP.NE.AND P0, PT, R152, RZ, PT ;  /* 0x000000ff9800720c */ /* 0x000fc80003f05270 */
[----:B------:R-:W-:Y:S01]  /*275e0*/  SEL R22, R22, RZ, !P0 ;  /* 0x000000ff16167207 */ /* 0x000fe20004000000 */
[----:B------:R0:W-:Y:S01]  /*275f0*/  STL [R1+0x34a4], R216 ;  /* 0x0034a4d801007387 */ /* 0x0001e20000100800 */
[----:B------:R-:W-:Y:S02]  /*27600*/  LOP3.LUT R25, R25, R26, R149, 0x78, !PT ;  /* 0x0000001a19197212 */ /* 0x000fe400078e7895 */
[----:B------:R-:W-:Y:S02]  /*27610*/  LOP3.LUT R22, R22, R216, R152, 0x78, !PT ;  /* 0x000000d816167212 */ /* 0x000fe400078e7898 */
[----:B------:R-:W-:Y:S01]  /*27620*/  LOP3.LUT R121, R121, R122, R150, 0x78, !PT ;  /* 0x0000007a79797212 */ /* 0x000fe200078e7896 */
[----:B0-----:R-:W5:Y:S01]  /*27630*/  LDL.LU R216, [R1+0x34e4] ;  /* 0x0034e40001d87983 */ /* 0x001f620000300800 */
[----:B------:R-:W-:Y:S01]  /*27640*/  IMAD R20, R25, 0x100000, R24 ;  /* 0x0010000019147824 */ /* 0x000fe200078e0218 */
[----:B------:R-:W-:Y:S02]  /*27650*/  LOP3.LUT R21, R21, R215, R151, 0x78, !PT ;  /* 0x000000d715157212 */ /* 0x000fe400078e7897 */
[----:B------:R0:W-:Y:S01]  /*27660*/  STL [R1+0x34a0], R215 ;  /* 0x0034a0d701007387 */ /* 0x0001e20000100800 */
[----:B------:R-:W-:-:S03]  /*27670*/  IMAD R20, R121, 0x80000, R20 ;  /* 0x0008000079147824 */ /* 0x000fc600078e0214 */
[----:B------:R1:W-:Y:S01]  /*27680*/  STL [R1+0x3498], R26 ;  /* 0x0034981a01007387 */ /* 0x0003e20000100800 */
[----:B------:R-:W-:Y:S02]  /*27690*/  IMAD R20, R21, 0x40000, R20 ;  /* 0x0004000015147824 */ /* 0x000fe400078e0214 */
[----:B0-----:R-:W-:Y:S02]  /*276a0*/  IMAD.MOV.U32 R215, RZ, RZ, R153 ;  /* 0x000000ffffd77224 */ /* 0x001fe400078e0099 */
[----:B------:R-:W-:Y:S01]  /*276b0*/  IMAD.MOV.U32 R153, RZ, RZ, R23 ;  /* 0x000000ffff997224 */ /* 0x000fe200078e0017 */
[----:B-1----:R-:W5:Y:S01]  /*276c0*/  LDL.128 R24, [R120+0x60] ;  /* 0x0000600078187983 */ /* 0x002f620000100c00 */
[----:B------:R-:W-:-:S03]  /*276d0*/  LOP3.LUT R21, R241, 0x1, RZ, 0xc0, !PT ;  /* 0x00000001f1157812 */ /* 0x000fc600078ec0ff */
[----:B------:R-:W-:-:S04]  /*276e0*/  ISETP.NE.AND P1, PT, R153, RZ, PT ;  /* 0x000000ff9900720c */ /* 0x000fc80003f25270 */
[----:B------:R-:W-:Y:S01]  /*276f0*/  SEL R21, R21, RZ, !P1 ;  /* 0x000000ff15157207 */ /* 0x000fe20004800000 */
[----:B------:R0:W-:Y:S03]  /*27700*/  STL [R1+0x34a8], R215 ;  /* 0x0034a8d701007387 */ /* 0x0001e60000100800 */
[----:B------:R-:W-:Y:S01]  /*27710*/  LOP3.LUT R21, R21, R215, R153, 0x78, !PT ;  /* 0x000000d715157212 */ /* 0x000fe200078e7899 */
[----:B------:R1:W-:Y:S04]  /*27720*/  STL [R1+0x349c], R122 ;  /* 0x00349c7a01007387 */ /* 0x0003e80000100800 */
[----:B0-----:R-:W5:Y:S04]  /*27730*/  LDL.LU R215, [R1+0x34e8] ;  /* 0x0034e80001d77983 */ /* 0x001f680000300800 */
[----:B-1----:R-:W5:Y:S01]  /*27740*/  LDL.128 R120, [R120+0x70] ;  /* 0x0000700078787983 */ /* 0x002f620000100c00 */
[----:B------:R-:W-:-:S02]  /*27750*/  IMAD R20, R22, 0x20000, R20 ;  /* 0x0002000016147824 */ /* 0x000fc400078e0214 */
[----:B------:R-:W-:Y:S02]  /*27760*/  IMAD.MOV.U32 R22, RZ, RZ, R154 ;  /* 0x000000ffff167224 */ /* 0x000fe400078e009a */
[----:B------:R-:W-:Y:S02]  /*27770*/  IMAD R20, R21, 0x10000, R20 ;  /* 0x0001000015147824 */ /* 0x000fe400078e0214 */
[----:B------:R-:W-:Y:S02]  /*27780*/  IMAD.MOV.U32 R154, RZ, RZ, R16 ;  /* 0x000000ffff9a7224 */ /* 0x000fe400078e0010 */
[----:B------:R-:W-:Y:S02]  /*27790*/  IMAD.MOV.U32 R21, RZ, RZ, R155 ;  /* 0x000000ffff157224 */ /* 0x000fe400078e009b */
[----:B------:R-:W-:Y:S01]  /*277a0*/  IMAD.MOV.U32 R155, RZ, RZ, R17 ;  /* 0x000000ffff9b7224 */ /* 0x000fe200078e0011 */
[----:B------:R-:W-:Y:S02]  /*277b0*/  ISETP.NE.AND P0, PT, R154, RZ, PT ;  /* 0x000000ff9a00720c */ /* 0x000fe40003f05270 */
[----:B------:R-:W-:-:S02]  /*277c0*/  LOP3.LUT R17, R242, 0x1, RZ, 0xc0, !PT ;  /* 0x00000001f2117812 */ /* 0x000fc400078ec0ff */
[----:B------:R-:W-:Y:S02]  /*277d0*/  ISETP.NE.AND P1, PT, R155, RZ, PT ;  /* 0x000000ff9b00720c */ /* 0x000fe40003f25270 */
[----:B------:R-:W-:Y:S02]  /*277e0*/  LOP3.LUT R16, R243, 0x1, RZ, 0xc0, !PT ;  /* 0x00000001f3107812 */ /* 0x000fe400078ec0ff */
[----:B------:R-:W-:Y:S02]  /*277f0*/  SEL R17, R17, RZ, !P0 ;  /* 0x000000ff11117207 */ /* 0x000fe40004000000 */
[----:B------:R-:W-:Y:S01]  /*27800*/  SEL R16, R16, RZ, !P1 ;  /* 0x000000ff10107207 */ /* 0x000fe20004800000 */
[----:B------:R0:W-:Y:S01]  /*27810*/  STL [R1+0x34b0], R21 ;  /* 0x0034b01501007387 */ /* 0x0001e20000100800 */
[----:B------:R-:W-:Y:S02]  /*27820*/  LOP3.LUT R17, R17, R22, R154, 0x78, !PT ;  /* 0x0000001611117212 */ /* 0x000fe400078e789a */
[----:B------:R-:W-:-:S03]  /*27830*/  LOP3.LUT R16, R16, R21, R155, 0x78, !PT ;  /* 0x0000001510107212 */ /* 0x000fc600078e789b */
[----:B------:R-:W-:Y:S02]  /*27840*/  IMAD R17, R17, 0x8000, R20 ;  /* 0x0000800011117824 */ /* 0x000fe400078e0214 */
[----:B0-----:R-:W-:Y:S02]  /*27850*/  IMAD.MOV.U32 R21, RZ, RZ, R156 ;  /* 0x000000ffff157224 */ /* 0x001fe400078e009c */
[----:B------:R-:W-:Y:S02]  /*27860*/  IMAD.MOV.U32 R156, RZ, RZ, R18 ;  /* 0x000000ffff9c7224 */ /* 0x000fe400078e0012 */
[----:B------:R-:W-:Y:S01]  /*27870*/  IMAD.MOV.U32 R20, RZ, RZ, R157 ;  /* 0x000000ffff147224 */ /* 0x000fe200078e009d */
[----:B--2---:R-:W-:Y:S01]  /*27880*/  LOP3.LUT R18, R244, 0x1, RZ, 0xc0, !PT ;  /* 0x00000001f4127812 */ /* 0x004fe200078ec0ff */
[----:B------:R-:W-:Y:S01]  /*27890*/  IMAD.MOV.U32 R157, RZ, RZ, R19 ;  /* 0x000000ffff9d7224 */ /* 0x000fe200078e0013 */
[----:B------:R-:W-:Y:S01]  /*278a0*/  ISETP.NE.AND P0, PT, R156, RZ, PT ;  /* 0x000000ff9c00720c */ /* 0x000fe20003f05270 */
[----:B------:R-:W-:Y:S01]  /*278b0*/  IMAD R16, R16, 0x4000, R17 ;  /* 0x0000400010107824 */ /* 0x000fe200078e0211 */
[----:B---3--:R-:W-:-:S02]  /*278c0*/  LOP3.LUT R17, R245, 0x1, RZ, 0xc0, !PT ;  /* 0x00000001f5117812 */ /* 0x008fc400078ec0ff */
[----:B------:R-:W-:Y:S02]  /*278d0*/  ISETP.NE.AND P1, PT, R157, RZ, PT ;  /* 0x000000ff9d00720c */ /* 0x000fe40003f25270 */
[----:B------:R-:W-:Y:S02]  /*278e0*/  SEL R18, R18, RZ, !P0 ;  /* 0x000000ff12127207 */ /* 0x000fe40004000000 */
[----:B------:R-:W-:Y:S02]  /*278f0*/  SEL R17, R17, RZ, !P1 ;  /* 0x000000ff11117207 */ /* 0x000fe40004800000 */
[----:B------:R-:W-:Y:S02]  /*27900*/  LOP3.LUT R18, R18, R21, R156, 0x78, !PT ;  /* 0x0000001512127212 */ /* 0x000fe400078e789c */
[----:B------:R-:W-:-:S03]  /*27910*/  LOP3.LUT R17, R17, R20, R157, 0x78, !PT ;  /* 0x0000001411117212 */ /* 0x000fc600078e789d */
[----:B------:R-:W-:Y:S02]  /*27920*/  IMAD R16, R18, 0x2000, R16 ;  /* 0x0000200012107824 */ /* 0x000fe400078e0210 */
[----:B------:R-:W-:Y:S02]  /*27930*/  IMAD.MOV.U32 R18, RZ, RZ, R158 ;  /* 0x000000ffff127224 */ /* 0x000fe400078e009e */
[----:B------:R-:W-:Y:S02]  /*27940*/  IMAD.MOV.U32 R158, RZ, RZ, R12 ;  /* 0x000000ffff9e7224 */ /* 0x000fe400078e000c */
[----:B------:R-:W-:Y:S02]  /*27950*/  IMAD R16, R17, 0x1000, R16 ;  /* 0x0000100011107824 */ /* 0x000fe400078e0210 */
[----:B------:R-:W-:Y:S01]  /*27960*/  IMAD.MOV.U32 R17, RZ, RZ, R159 ;  /* 0x000000ffff117224 */ /* 0x000fe200078e009f */
[----:B------:R-:W-:Y:S01]  /*27970*/  ISETP.NE.AND P0, PT, R158, RZ, PT ;  /* 0x000000ff9e00720c */ /* 0x000fe20003f05270 */
[----:B------:R-:W-:Y:S01]  /*27980*/  IMAD.MOV.U32 R159, RZ, RZ, R13 ;  /* 0x000000ffff9f7224 */ /* 0x000fe200078e000d */
[----:B------:R-:W-:-:S02]  /*27990*/  LOP3.LUT R13, R246, 0x1, RZ, 0xc0, !PT ;  /* 0x00000001f60d7812 */ /* 0x000fc400078ec0ff */
[----:B------:R-:W-:Y:S02]  /*279a0*/  LOP3.LUT R12, R247, 0x1, RZ, 0xc0, !PT ;  /* 0x00000001f70c7812 */ /* 0x000fe400078ec0ff */
[----:B------:R-:W-:Y:S02]  /*279b0*/  ISETP.NE.AND P1, PT, R159, RZ, PT ;  /* 0x000000ff9f00720c */ /* 0x000fe40003f25270 */
[----:B------:R-:W-:Y:S02]  /*279c0*/  SEL R13, R13, RZ, !P0 ;  /* 0x000000ff0d0d7207 */ /* 0x000fe40004000000 */
[----:B------:R-:W-:Y:S02]  /*279d0*/  SEL R12, R12, RZ, !P1 ;  /* 0x000000ff0c0c7207 */ /* 0x000fe40004800000 */
[----:B------:R-:W-:Y:S02]  /*279e0*/  LOP3.LUT R13, R13, R18, R158, 0x78, !PT ;  /* 0x000000120d0d7212 */ /* 0x000fe400078e789e */
[----:B------:R-:W-:-:S03]  /*279f0*/  LOP3.LUT R12, R12, R17, R159, 0x78, !PT ;  /* 0x000000110c0c7212 */ /* 0x000fc600078e789f */
[----:B------:R-:W-:-:S04]  /*27a00*/  IMAD R13, R13, 0x800, R16 ;  /* 0x000008000d0d7824 */ /* 0x000fc800078e0210 */
[----:B------:R-:W-:Y:S02]  /*27a10*/  IMAD R12, R12, 0x400, R13 ;  /* 0x000004000c0c7824 */ /* 0x000fe400078e020d */
[----:B----4-:R-:W-:-:S04]  /*27a20*/  IMAD.U32 R16, R60, -0x80000000, RZ ;  /* 0x800000003c107824 */ /* 0x010fc800078e00ff */
[----:B------:R-:W-:Y:S02]  /*27a30*/  IMAD R13, R61, 0x40000000, R16 ;  /* 0x400000003d0d7824 */ /* 0x000fe400078e0210 */
[----:B------:R-:W-:Y:S02]  /*27a40*/  IMAD.MOV.U32 R16, RZ, RZ, R160 ;  /* 0x000000ffff107224 */ /* 0x000fe400078e00a0 */
[----:B------:R-:W-:Y:S01]  /*27a50*/  IMAD.MOV.U32 R160, RZ, RZ, R14 ;  /* 0x000000ffffa07224 */ /* 0x000fe200078e000e */
[----:B------:R-:W-:-:S04]  /*27a60*/  LOP3.LUT R14, R238, 0x1, RZ, 0xc0, !PT ;  /* 0x00000001ee0e7812 */ /* 0x000fc800078ec0ff */
[----:B------:R-:W-:-:S04]  /*27a70*/  ISETP.NE.AND P0, PT, R160, RZ, PT ;  /* 0x000000ffa000720c */ /* 0x000fc80003f05270 */
[----:B------:R-:W-:Y:S01]  /*27a80*/  SEL R14, R14, RZ, !P0 ;  /* 0x000000ff0e0e7207 */ /* 0x000fe20004000000 */
[----:B------:R0:W-:Y:S01]  /*27a90*/  STL [R1+0x34c4], R16 ;  /* 0x0034c41001007387 */ /* 0x0001e20000100800 */
[----:B------:R-:W-:Y:S02]  /*27aa0*/  IMAD R13, R62, 0x20000000, R13 ;  /* 0x200000003e0d7824 */ /* 0x000fe400078e020d */
[----:B------:R-:W-:Y:S02]  /*27ab0*/  LOP3.LUT R14, R14, R16, R160, 0x78, !PT ;  /* 0x000000100e0e7212 */ /* 0x000fe400078e78a0 */
[----:B------:R-:W-:Y:S02]  /*27ac0*/  IMAD R13, R63, 0x10000000, R13 ;  /* 0x100000003f0d7824 */ /* 0x000fe400078e020d */
[----:B0-----:R-:W-:Y:S02]  /*27ad0*/  IMAD.MOV.U32 R16, RZ, RZ, R161 ;  /* 0x000000ffff107224 */ /* 0x001fe400078e00a1 */
[----:B------:R-:W-:-:S02]  /*27ae0*/  IMAD.MOV.U32 R161, RZ, RZ, R15 ;  /* 0x000000ffffa17224 */ /* 0x000fc400078e000f */
[----:B------:R-:W-:Y:S01]  /*27af0*/  IMAD R12, R14, 0x200, R12 ;  /* 0x000002000e0c7824 */ /* 0x000fe200078e020c */
[----:B------:R-:W-:Y:S02]  /*27b00*/  LOP3.LUT R14, R235, 0x1, RZ, 0xc0, !PT ;  /* 0x00000001eb0e7812 */ /* 0x000fe400078ec0ff */
[----:B------:R-:W-:Y:S01]  /*27b10*/  ISETP.NE.AND P0, PT, R161, RZ, PT ;  /* 0x000000ffa100720c */ /* 0x000fe20003f05270 */
        /* <DEDUP_REMOVED lines=9> */
[----:B-----5:R-:W-:Y:S01]  /*27bb0*/  IMAD R8, R64, 0x800000, R13 ;  /* 0x0080000040087824 */ /* 0x020fe200078e020d */
[----:B------:R-:W-:Y:S02]  /*27bc0*/  LOP3.LUT R13, R234, 0x1, RZ, 0xc0, !PT ;  /* 0x00000001ea0d7812 */ /* 0x000fe400078ec0ff */
[----:B------:R-:W-:-:S04]  /*27bd0*/  ISETP.NE.AND P0, PT, R162, RZ, PT ;  /* 0x000000ffa200720c */ /* 0x000fc80003f05270 */
[----:B------:R-:W-:-:S04]  /*27be0*/  SEL R13, R13, RZ, !P0 ;  /* 0x000000ff0d0d7207 */ /* 0x000fc80004000000 */
[----:B------:R-:W-:-:S05]  /*27bf0*/  LOP3.LUT R13, R13, R14, R162, 0x78, !PT ;  /* 0x0000000e0d0d7212 */ /* 0x000fca00078e78a2 */
[----:B------:R-:W-:Y:S02]  /*27c00*/  IMAD R12, R13, 0x80, R12 ;  /* 0x000000800d0c7824 */ /* 0x000fe400078e020c */
[----:B------:R-:W-:Y:S02]  /*27c10*/  IMAD.MOV.U32 R13, RZ, RZ, R163 ;  /* 0x000000ffff0d7224 */ /* 0x000fe400078e00a3 */
[----:B------:R-:W-:Y:S01]  /*27c20*/  IMAD.MOV.U32 R163, RZ, RZ, R9 ;  /* 0x000000ffffa37224 */ /* 0x000fe200078e0009 */
[----:B------:R-:W-:-:S04]  /*27c30*/  LOP3.LUT R9, R231, 0x1, RZ, 0xc0, !PT ;  /* 0x00000001e7097812 */ /* 0x000fc800078ec0ff */
        /* <DEDUP_REMOVED lines=52> */
[----:B------:R-:W-:-:S03]  /*27f80*/  IMAD R4, R31, 0x100, R4 ;  /* 0x000001001f047824 */ /* 0x000fc600078e0204 */
[----:B------:R-:W-:Y:S01]  /*27f90*/  LOP3.LUT R6, R6, R8, R168, 0x78, !PT ;  /* 0x0000000806067212 */ /* 0x000fe200078e78a8 */
[----:B------:R-:W-:Y:S01]  /*27fa0*/  IMAD R4, R24, 0x80, R4 ;  /* 0x0000008018047824 */ /* 0x000fe200078e0204 */
[----:B------:R0:W-:Y:S03]  /*27fb0*/  STL [R1+0x34e4], R8 ;  /* 0x0034e40801007387 */ /* 0x0001e60000100800 */
[----:B------:R-:W-:Y:S02]  /*27fc0*/  IMAD R5, R6, 0x2, R5 ;  /* 0x0000000206057824 */ /* 0x000fe400078e0205 */
[----:B------:R-:W-:Y:S02]  /*27fd0*/  IMAD R4, R25, 0x40, R4 ;  /* 0x0000004019047824 */ /* 0x000fe400078e0204 */
[----:B------:R-:W-:Y:S02]  /*27fe0*/  IMAD.SHL.U32 R6, R77, 0x4, RZ ;  /* 0x000000044d067824 */ /* 0x000fe400078e00ff */
[----:B------:R-:W-:-:S02]  /*27ff0*/  IMAD R4, R26, 0x20, R4 ;  /* 0x000000201a047824 */ /* 0x000fc400078e0204 */
[----:B0-----:R-:W-:Y:S02]  /*28000*/  IMAD.MOV.U32 R8, RZ, RZ, R169 ;  /* 0x000000ffff087224 */ /* 0x001fe400078e00a9 */
[----:B------:R-:W-:Y:S01]  /*28010*/  IMAD.MOV.U32 R169, RZ, RZ, R7 ;  /* 0x000000ffffa97224 */ /* 0x000fe200078e0007 */
[----:B------:R-:W0:Y:S01]  /*28020*/  LDC R6, c[0x3][R6] ;  /* 0x00c0000006067b82 */ /* 0x000e220000000800 */
[----:B------:R-:W-:Y:S01]  /*28030*/  IMAD R4, R27, 0x10, R4 ;  /* 0x000000101b047824 */ /* 0x000fe200078e0204 */
[----:B------:R-:W-:Y:S02]  /*28040*/  LOP3.LUT R7, R215, 0x1, RZ, 0xc0, !PT ;  /* 0x00000001d7077812 */ /* 0x000fe400078ec0ff */
        /* <DEDUP_REMOVED lines=8> */
[----:B------:R1:W-:Y:S04]  /*280d0*/  STL [R1+0x34ac], R22 ;  /* 0x0034ac1601007387 */ /* 0x0003e80000100800 */
[----:B------:R1:W-:Y:S01]  /*280e0*/  STL [R1+0x34b4], R21 ;  /* 0x0034b41501007387 */ /* 0x0003e20000100800 */
[----:B0-----:R-:W-:-:S03]  /*280f0*/  IMAD.IADD R4, R6, 0x1, R4 ;  /* 0x0000000106047824 */ /* 0x001fc600078e0204 */
        /* <DEDUP_REMOVED lines=51> */
[----:B------:R-:W-:Y:S01]  /*28430*/  BSSY.RECONVERGENT B0, `(.L_x_182) ;  /* 0x000009c000007945 */ /* 0x000fe20003800200 */
        /* <DEDUP_REMOVED lines=96> */
[----:B-1----:R-:W-:Y:S06]  /*28a40*/  @!P0 BRA `(.L_x_183) ;  /* 0x0000000000e88947 */ /* 0x002fec0003800000 */
        /* <DEDUP_REMOVED lines=13> */
.L_x_186:
        /* <DEDUP_REMOVED lines=23> */
.L_x_185:
[----:B------:R-:W-:Y:S05]  /*28c90*/  BSYNC.RECONVERGENT B1 ;  /* 0x0000000000017941 */ /* 0x000fea0003800200 */
.L_x_184:
        /* <DEDUP_REMOVED lines=17> */
.L_x_188:
[----:B------:R-:W-:Y:S05]  /*28db0*/  BSYNC.RECONVERGENT B1 ;  /* 0x0000000000017941 */ /* 0x000fea0003800200 */
.L_x_187:
[----:B0-----:R-:W-:Y:S01]  /*28dc0*/  @P1 LOP3.LUT R4, R8, 0x1, RZ, 0xc0, !PT ;  /* 0x0000000108041812 */ /* 0x001fe200078ec0ff */
[----:B------:R-:W-:-:S05]  /*28dd0*/  @P1 IMAD R5, R10, 0x4, R1 ;  /* 0x000000040a051824 */ /* 0x000fca00078e0201 */
[----:B------:R1:W-:Y:S02]  /*28de0*/  @P1 STL [R5], R4 ;  /* 0x0000000405001387 */ /* 0x0003e40000100800 */
.L_x_183:
[----:B------:R-:W-:Y:S05]  /*28df0*/  BSYNC.RECONVERGENT B0 ;  /* 0x0000000000007941 */ /* 0x000fea0003800200 */
.L_x_182:
[----:B0-----:R0:W5:Y:S01]  /*28e00*/  LDL.128 R12, [R1+0x50] ;  /* 0x00005000010c7983 */ /* 0x0011620000100c00 */
[----:B-1----:R-:W-:-:S03]  /*28e10*/  IMAD.U32 R4, R133, -0x80000000, RZ ;  /* 0x8000000085047824 */ /* 0x002fc600078e00ff */
        /* <DEDUP_REMOVED lines=48> */
.L_x_191:
[C---:B0-----:R-:W-:Y:S01]  /*29120*/  LOP3.LUT R34, R32.reuse, 0x1, RZ, 0xc0, !PT ;  /* 0x0000000120227812 */ /* 0x041fe200078ec0ff */
[C---:B------:R-:W-:Y:S01]  /*29130*/  IMAD R35, R33.reuse, 0x4, R1 ;  /* 0x0000000421237824 */ /* 0x040fe200078e0201 */
[----:B------:R-:W-:Y:S01]  /*29140*/  ISETP.GT.U32.AND P0, PT, R32, 0x1, PT ;  /* 0x000000012000780c */ /* 0x000fe20003f04070 */
[----:B------:R-:W-:Y:S01]  /*29150*/  VIADD R33, R33, 0xffffffff ;  /* 0xffffffff21217836 */ /* 0x000fe20000000000 */
[----:B------:R-:W-:Y:S02]  /*29160*/  SHF.R.U32.HI R32, RZ, 0x1, R32 ;  /* 0x00000001ff207819 */ /* 0x000fe40000011620 */
[----:B------:R0:W-:Y:S09]  /*29170*/  STL [R35], R34 ;  /* 0x0000002223007387 */ /* 0x0001f20000100800 */
[----:B------:R-:W-:Y:S05]  /*29180*/  @P0 BRA `(.L_x_191) ;  /* 0xfffffffc00e40947 */ /* 0x000fea000383ffff */
.L_x_190:
[----:B------:R-:W-:Y:S05]  /*29190*/  BSYNC.RECONVERGENT B0 ;  /* 0x0000000000007941 */ /* 0x000fea0003800200 */
.L_x_189:
        /* <DEDUP_REMOVED lines=9> */
.L_x_194:
[C---:B0-2---:R-:W-:Y:S01]  /*29230*/  LOP3.LUT R34, R32.reuse, 0x1, RZ, 0xc0, !PT ;  /* 0x0000000120227812 */ /* 0x045fe200078ec0ff */
[C---:B------:R-:W-:Y:S01]  /*29240*/  IMAD R35, R33.reuse, 0x4, R1 ;  /* 0x0000000421237824 */ /* 0x040fe200078e0201 */
[----:B------:R-:W-:Y:S01]  /*29250*/  ISETP.GT.U32.AND P0, PT, R32, 0x1, PT ;  /* 0x000000012000780c */ /* 0x000fe20003f04070 */
[----:B------:R-:W-:Y:S01]  /*29260*/  VIADD R33, R33, 0xffffffff ;  /* 0xffffffff21217836 */ /* 0x000fe20000000000 */
[----:B------:R-:W-:Y:S02]  /*29270*/  SHF.R.U32.HI R32, RZ, 0x1, R32 ;  /* 0x00000001ff207819 */ /* 0x000fe40000011620 */
[----:B------:R2:W-:Y:S09]  /*29280*/  STL [R35], R34 ;  /* 0x0000002223007387 */ /* 0x0005f20000100800 */
[----:B------:R-:W-:Y:S05]  /*29290*/  @P0 BRA `(.L_x_194) ;  /* 0xfffffffc00e40947 */ /* 0x000fea000383ffff */
.L_x_193:
[----:B------:R-:W-:Y:S05]  /*292a0*/  BSYNC.RECONVERGENT B0 ;  /* 0x0000000000007941 */ /* 0x000fea0003800200 */
.L_x_192:
        /* <DEDUP_REMOVED lines=39> */
[----:B------:R-:W-:Y:S01]  /*29520*/  SHF.L.W.U32.HI R32, R60, 0xa, R60 ;  /* 0x0000000a3c207819 */ /* 0x000fe20000010e3c */
[----:B------:R-:W-:-:S07]  /*29530*/  IMAD.MOV.U32 R33, RZ, RZ, 0x1f ;  /* 0x0000001fff217424 */ /* 0x000fce00078e00ff */
.L_x_197:
[C---:B0-23--:R-:W-:Y:S01]  /*29540*/  LOP3.LUT R34, R32.reuse, 0x1, RZ, 0xc0, !PT ;  /* 0x0000000120227812 */ /* 0x04dfe200078ec0ff */
[C---:B------:R-:W-:Y:S01]  /*29550*/  IMAD R35, R33.reuse, 0x4, R1 ;  /* 0x0000000421237824 */ /* 0x040fe200078e0201 */
[----:B------:R-:W-:Y:S01]  /*29560*/  ISETP.GT.U32.AND P0, PT, R32, 0x1, PT ;  /* 0x000000012000780c */ /* 0x000fe20003f04070 */
[----:B------:R-:W-:Y:S01]  /*29570*/  VIADD R33, R33, 0xffffffff ;  /* 0xffffffff21217836 */ /* 0x000fe20000000000 */
[----:B------:R-:W-:Y:S02]  /*29580*/  SHF.R.U32.HI R32, RZ, 0x1, R32 ;  /* 0x00000001ff207819 */ /* 0x000fe40000011620 */
[----:B------:R3:W-:Y:S09]  /*29590*/  STL [R35], R34 ;  /* 0x0000002223007387 */ /* 0x0007f20000100800 */
[----:B------:R-:W-:Y:S05]  /*295a0*/  @P0 BRA `(.L_x_197) ;  /* 0xfffffffc00e40947 */ /* 0x000fea000383ffff */
.L_x_196:
[----:B------:R-:W-:Y:S05]  /*295b0*/  BSYNC.RECONVERGENT B0 ;  /* 0x0000000000007941 */ /* 0x000fea0003800200 */
.L_x_195:
[----:B------:R-:W4:Y:S04]  /*295c0*/  LDL.128 R40, [R1] ;  /* 0x0000000001287983 */ /* 0x000f280000100c00 */
[----:B------:R-:W4:Y:S04]  /*295d0*/  LDL.128 R36, [R1+0x10] ;  /* 0x0000100001247983 */ /* 0x000f280000100c00 */
[----:B0-23--:R-:W2:Y:S04]  /*295e0*/  LDL.128 R32, [R1+0x20] ;  /* 0x0000200001207983 */ /* 0x00dea80000100c00 */
[----:B------:R-:W3:Y:S01]  /*295f0*/  LDL.128 R48, [R1+0x30] ;  /* 0x0000300001307983 */ /* 0x000ee20000100c00 */
[----:B----4-:R-:W-:-:S02]  /*29600*/  LOP3.LUT R40, R40, UR5, RZ, 0x3c, !PT ;  /* 0x0000000528287c12 */ /* 0x010fc4000f8e3cff */
[----:B------:R-:W-:Y:S02]  /*29610*/  LOP3.LUT R41, R41, UR6, RZ, 0x3c, !PT ;  /* 0x0000000629297c12 */ /* 0x000fe4000f8e3cff */
[----:B------:R-:W-:Y:S01]  /*29620*/  LOP3.LUT R42, R42, UR7, RZ, 0x3c, !PT ;  /* 0x000000072a2a7c12 */ /* 0x000fe2000f8e3cff */
[----:B------:R-:W-:Y:S01]  /*29630*/  IMAD.U32 R40, R40, -0x80000000, RZ ;  /* 0x8000000028287824 */ /* 0x000fe200078e00ff */
[----:B------:R-:W-:Y:S02]  /*29640*/  LOP3.LUT R43, R43, UR8, RZ, 0x3c, !PT ;  /* 0x000000082b2b7c12 */ /* 0x000fe4000f8e3cff */
[----:B------:R-:W-:Y:S01]  /*29650*/  LOP3.LUT R36, R36, UR9, RZ, 0x3c, !PT ;  /* 0x0000000924247c12 */ /* 0x000fe2000f8e3cff */
[----:B------:R-:W-:Y:S01]  /*29660*/  IMAD R40, R41, 0x40000000, R40 ;  /* 0x4000000029287824 */ /* 0x000fe200078e0228 */
[----:B------:R-:W-:Y:S02]  /*29670*/  LOP3.LUT R37, R37, UR10, RZ, 0x3c, !PT ;  /* 0x0000000a25257c12 */ /* 0x000fe4000f8e3cff */
[----:B------:R-:W-:Y:S01]  /*29680*/  LOP3.LUT R38, R38, UR11, RZ, 0x3c, !PT ;  /* 0x0000000b26267c12 */ /* 0x000fe2000f8e3cff */
[----:B------:R-:W-:-:S04]  /*29690*/  IMAD R40, R42, 0x20000000, R40 ;  /* 0x200000002a287824 */ /* 0x000fc800078e0228 */
[----:B------:R-:W-:-:S04]  /*296a0*/  IMAD R40, R43, 0x10000000, R40 ;  /* 0x100000002b287824 */ /* 0x000fc800078e0228 */
[----:B------:R-:W-:Y:S01]  /*296b0*/  IMAD R36, R36, 0x8000000, R40 ;  /* 0x0800000024247824 */ /* 0x000fe200078e0228 */
[----:B------:R-:W-:Y:S01]  /*296c0*/  LOP3.LUT R39, R39, UR12, RZ, 0x3c, !PT ;  /* 0x0000000c27277c12 */ /* 0x000fe2000f8e3cff */
[----:B------:R-:W4:Y:S02]  /*296d0*/  LDL.128 R40, [R1+0x50] ;  /* 0x0000500001287983 */ /* 0x000f240000100c00 */
[----:B------:R-:W-:-:S04]  /*296e0*/  IMAD R36, R37, 0x4000000, R36 ;  /* 0x0400000025247824 */ /* 0x000fc800078e0224 */
[----:B------:R-:W-:Y:S01]  /*296f0*/  IMAD R36, R38, 0x2000000, R36 ;  /* 0x0200000026247824 */ /* 0x000fe200078e0224 */
[----:B--2---:R-:W-:-:S03]  /*29700*/  LOP3.LUT R32, R32, UR13, RZ, 0x3c, !PT ;  /* 0x0000000d20207c12 */ /* 0x004fc6000f8e3cff */
[----:B------:R-:W-:-:S04]  /*29710*/  IMAD R36, R39, 0x1000000, R36 ;  /* 0x0100000027247824 */ /* 0x000fc800078e0224 */
[----:B------:R-:W-:Y:S02]  /*29720*/  IMAD R32, R32, 0x800000, R36 ;  /* 0x0080000020207824 */ /* 0x000fe400078e0224 */
[----:B------:R-:W2:Y:S01]  /*29730*/  LDL.128 R36, [R1+0x40] ;  /* 0x0000400001247983 */ /* 0x000ea20000100c00 */
[----:B------:R-:W-:Y:S02]  /*29740*/  LOP3.LUT R33, R33, UR14, RZ, 0x3c, !PT ;  /* 0x0000000e21217c12 */ /* 0x000fe4000f8e3cff */
[----:B------:R-:W-:-:S03]  /*29750*/  LOP3.LUT R34, R34, UR15, RZ, 0x3c, !PT ;  /* 0x0000000f22227c12 */ /* 0x000fc6000f8e3cff */
[----:B------:R-:W-:Y:S01]  /*29760*/  IMAD R32, R33, 0x400000, R32 ;  /* 0x0040000021207824 */ /* 0x000fe200078e0220 */
[----:B------:R-:W-:-:S03]  /*29770*/  LOP3.LUT R35, R35, UR16, RZ, 0x3c, !PT ;  /* 0x0000001023237c12 */ /* 0x000fc6000f8e3cff */
[----:B------:R-:W-:Y:S01]  /*29780*/  IMAD R32, R34, 0x200000, R32 ;  /* 0x0020000022207824 */ /* 0x000fe200078e0220 */
[----:B---3--:R-:W-:-:S03]  /*29790*/  LOP3.LUT R33, R48, UR17, RZ, 0x3c, !PT ;  /* 0x0000001130217c12 */ /* 0x008fc6000f8e3cff */
        /* <DEDUP_REMOVED lines=8> */
[----:B--2---:R-:W-:-:S05]  /*29820*/  LOP3.LUT R33, R36, UR21, RZ, 0x3c, !PT ;  /* 0x0000001524217c12 */ /* 0x004fca000f8e3cff */
[----:B------:R-:W-:Y:S02]  /*29830*/  IMAD R36, R33, 0x8000, R32 ;  /* 0x0000800021247824 */ /* 0x000fe400078e0220 */
[----:B------:R-:W2:Y:S01]  /*29840*/  LDL.128 R32, [R1+0x60] ;  /* 0x0000600001207983 */ /* 0x000ea20000100c00 */
[----:B------:R-:W-:Y:S02]  /*29850*/  LOP3.LUT R37, R37, UR22, RZ, 0x3c, !PT ;  /* 0x0000001625257c12 */ /* 0x000fe4000f8e3cff */
[----:B------:R-:W-:-:S03]  /*29860*/  LOP3.LUT R38, R38, UR23, RZ, 0x3c, !PT ;  /* 0x0000001726267c12 */ /* 0x000fc6000f8e3cff */
[----:B------:R-:W-:Y:S01]  /*29870*/  IMAD R36, R37, 0x4000, R36 ;  /* 0x0000400025247824 */ /* 0x000fe200078e0224 */
[----:B------:R-:W-:-:S03]  /*29880*/  LOP3.LUT R39, R39, UR24, RZ, 0x3c, !PT ;  /* 0x0000001827277c12 */ /* 0x000fc6000f8e3cff */
[----:B------:R-:W-:Y:S01]  /*29890*/  IMAD R36, R38, 0x2000, R36 ;  /* 0x0000200026247824 */ /* 0x000fe200078e0224 */
[----:B----4-:R-:W-:-:S03]  /*298a0*/  LOP3.LUT R37, R40, UR25, RZ, 0x3c, !PT ;  /* 0x0000001928257c12 */ /* 0x010fc6000f8e3cff */
[----:B------:R-:W-:-:S04]  /*298b0*/  IMAD R36, R39, 0x1000, R36 ;  /* 0x0000100027247824 */ /* 0x000fc800078e0224 */
[----:B------:R-:W-:Y:S02]  /*298c0*/  IMAD R40, R37, 0x800, R36 ;  /* 0x0000080025287824 */ /* 0x000fe400078e0224 */
[----:B------:R-:W3:Y:S01]  /*298d0*/  LDL.128 R36, [R1+0x70] ;  /* 0x0000700001247983 */ /* 0x000ee20000100c00 */
[----:B------:R-:W-:Y:S02]  /*298e0*/  LOP3.LUT R41, R41, UR26, RZ, 0x3c, !PT ;  /* 0x0000001a29297c12 */ /* 0x000fe4000f8e3cff */
[----:B------:R-:W-:-:S03]  /*298f0*/  LOP3.LUT R42, R42, UR27, RZ, 0x3c, !PT ;  /* 0x0000001b2a2a7c12 */ /* 0x000fc6000f8e3cff */
[----:B------:R-:W-:Y:S01]  /*29900*/  IMAD R40, R41, 0x400, R40 ;  /* 0x0000040029287824 */ /* 0x000fe200078e0228 */
[----:B------:R-:W-:-:S03]  /*29910*/  LOP3.LUT R41, R133, R79, R107, 0x60, !PT ;  /* 0x0000004f85297212 */ /* 0x000fc600078e606b */
[----:B------:R-:W-:Y:S01]  /*29920*/  IMAD R40, R42, 0x200, R40 ;  /* 0x000002002a287824 */ /* 0x000fe200078e0228 */
[----:B------:R-:W-:Y:S02]  /*29930*/  LOP3.LUT R41, R41, R79, R107, 0x78, !PT ;  /* 0x0000004f29297212 */ /* 0x000fe400078e786b */
[----:B------:R-:W-:-:S03]  /*29940*/  LOP3.LUT R42, R170, R80, R108, 0x60, !PT ;  /* 0x00000050aa2a7212 */ /* 0x000fc600078e606c */
[----:B------:R-:W-:Y:S01]  /*29950*/  IMAD.U32 R41, R41, -0x80000000, RZ ;  /* 0x8000000029297824 */ /* 0x000fe200078e00ff */
[----:B------:R-:W-:-:S05]  /*29960*/  LOP3.LUT R42, R42, R80, R108, 0x78, !PT ;  /* 0x000000502a2a7212 */ /* 0x000fca00078e786c */
        /* <DEDUP_REMOVED lines=61> */
[-CC-:B------:R-:W-:Y:S02]  /*29d40*/  LOP3.LUT R42, R191, R101.reuse, R205.reuse, 0x60, !PT ;  /* 0x00000065bf2a7212 */ /* 0x180fe400078e60cd */
[----:B------:R-:W-:Y:S02]  /*29d50*/  LOP3.LUT R43, R43, UR28, RZ, 0x3c, !PT ;  /* 0x0000001c2b2b7c12 */ /* 0x000fe4000f8e3cff */
[----:B------:R-:W-:-:S03]  /*29d60*/  LOP3.LUT R42, R42, R101, R205, 0x78, !PT ;  /* 0x000000652a2a7212 */ /* 0x000fc600078e78cd */
[----:B------:R-:W-:Y:S02]  /*29d70*/  IMAD R40, R43, 0x100, R40 ;  /* 0x000001002b287824 */ /* 0x000fe400078e0228 */
[----:B------:R-:W-:Y:S01]  /*29d80*/  IMAD R41, R42, 0x200, R41 ;  /* 0x000002002a297824 */ /* 0x000fe200078e0229 */
[----:B------:R-:W-:-:S04]  /*29d90*/  LOP3.LUT R42, R192, R102, R206, 0x60, !PT ;  /* 0x00000066c02a7212 */ /* 0x000fc800078e60ce */
[----:B------:R-:W-:-:S05]  /*29da0*/  LOP3.LUT R42, R42, R102, R206, 0x78, !PT ;  /* 0x000000662a2a7212 */ /* 0x000fca00078e78ce */
[----:B------:R-:W-:Y:S01]  /*29db0*/  IMAD R41, R42, 0x100, R41 ;  /* 0x000001002a297824 */ /* 0x000fe200078e0229 */
[----:B--2---:R-:W-:Y:S02]  /*29dc0*/  LOP3.LUT R32, R32, UR29, RZ, 0x3c, !PT ;  /* 0x0000001d20207c12 */ /* 0x004fe4000f8e3cff */
[----:B------:R-:W-:-:S03]  /*29dd0*/  LOP3.LUT R33, R33, UR30, RZ, 0x3c, !PT ;  /* 0x0000001e21217c12 */ /* 0x000fc6000f8e3cff */
[----:B------:R-:W-:Y:S01]  /*29de0*/  IMAD R32, R32, 0x80, R40 ;  /* 0x0000008020207824 */ /* 0x000fe200078e0228 */
[-CC-:B------:R-:W-:Y:S02]  /*29df0*/  LOP3.LUT R40, R193, R103.reuse, R207.reuse, 0x60, !PT ;  /* 0x00000067c1287212 */ /* 0x180fe400078e60cf */
[----:B------:R-:W-:Y:S01]  /*29e00*/  LOP3.LUT R34, R34, UR31, RZ, 0x3c, !PT ;  /* 0x0000001f22227c12 */ /* 0x000fe2000f8e3cff */
[----:B------:R-:W-:Y:S01]  /*29e10*/  IMAD R32, R33, 0x40, R32 ;  /* 0x0000004021207824 */ /* 0x000fe200078e0220 */
[----:B------:R-:W-:Y:S02]  /*29e20*/  LOP3.LUT R40, R40, R103, R207, 0x78, !PT ;  /* 0x0000006728287212 */ /* 0x000fe400078e78cf */
[-C--:B------:R-:W-:Y:S01]  /*29e30*/  LOP3.LUT R33, R194, R104.reuse, R208, 0x60, !PT ;  /* 0x00000068c2217212 */ /* 0x080fe200078e60d0 */
[----:B------:R-:W-:Y:S01]  /*29e40*/  IMAD R32, R34, 0x20, R32 ;  /* 0x0000002022207824 */ /* 0x000fe200078e0220 */
[----:B------:R-:W-:Y:S01]  /*29e50*/  LOP3.LUT R34, R195, R105, R209, 0x60, !PT ;  /* 0x00000069c3227212 */ /* 0x000fe200078e60d1 */
[----:B------:R-:W-:Y:S01]  /*29e60*/  IMAD R40, R40, 0x80, R41 ;  /* 0x0000008028287824 */ /* 0x000fe200078e0229 */
[----:B------:R-:W-:-:S02]  /*29e70*/  LOP3.LUT R33, R33, R104, R208, 0x78, !PT ;  /* 0x0000006821217212 */ /* 0x000fc400078e78d0 */
[----:B------:R-:W-:-:S03]  /*29e80*/  LOP3.LUT R34, R34, R105, R209, 0x78, !PT ;  /* 0x0000006922227212 */ /* 0x000fc600078e78d1 */
[----:B------:R-:W-:-:S04]  /*29e90*/  IMAD R33, R33, 0x40, R40 ;  /* 0x0000004021217824 */ /* 0x000fc800078e0228 */
[----:B------:R-:W-:Y:S01]  /*29ea0*/  IMAD R33, R34, 0x20, R33 ;  /* 0x0000002022217824 */ /* 0x000fe200078e0221 */
[-CC-:B------:R-:W-:Y:S02]  /*29eb0*/  LOP3.LUT R34, R196, R106.reuse, R210.reuse, 0x60, !PT ;  /* 0x0000006ac4227212 */ /* 0x180fe400078e60d2 */
[----:B------:R-:W-:Y:S02]  /*29ec0*/  LOP3.LUT R35, R35, UR32, RZ, 0x3c, !PT ;  /* 0x0000002023237c12 */ /* 0x000fe4000f8e3cff */
[----:B------:R-:W-:-:S03]  /*29ed0*/  LOP3.LUT R34, R34, R106, R210, 0x78, !PT ;  /* 0x0000006a22227212 */ /* 0x000fc600078e78d2 */
[----:B------:R-:W-:Y:S02]  /*29ee0*/  IMAD R32, R35, 0x10, R32 ;  /* 0x0000001023207824 */ /* 0x000fe400078e0220 */
[----:B------:R-:W-:Y:S01]  /*29ef0*/  IMAD R33, R34, 0x10, R33 ;  /* 0x0000001022217824 */ /* 0x000fe200078e0221 */
[-CC-:B------:R-:W-:Y:S02]  /*29f00*/  LOP3.LUT R34, R197, R0.reuse, R211.reuse, 0x60, !PT ;  /* 0x00000000c5227212 */ /* 0x180fe400078e60d3 */
[----:B---3--:R-:W-:Y:S02]  /*29f10*/  LOP3.LUT R35, R36, UR33, RZ, 0x3c, !PT ;  /* 0x0000002124237c12 */ /* 0x008fe4000f8e3cff */
[----:B------:R-:W-:-:S03]  /*29f20*/  LOP3.LUT R34, R34, R0, R211, 0x78, !PT ;  /* 0x0000000022227212 */ /* 0x000fc600078e78d3 */
[----:B------:R-:W-:Y:S01]  /*29f30*/  IMAD R32, R35, 0x8, R32 ;  /* 0x0000000823207824 */ /* 0x000fe200078e0220 */
[----:B------:R-:W-:Y:S01]  /*29f40*/  LOP3.LUT R35, R37, UR34, RZ, 0x3c, !PT ;  /* 0x0000002225237c12 */ /* 0x000fe2000f8e3cff */
[----:B------:R-:W-:Y:S01]  /*29f50*/  IMAD R33, R34, 0x8, R33 ;  /* 0x0000000822217824 */ /* 0x000fe200078e0221 */
[----:B------:R-:W-:-:S03]  /*29f60*/  LOP3.LUT R34, R198, R2, R212, 0x60, !PT ;  /* 0x00000002c6227212 */ /* 0x000fc600078e60d4 */
[----:B------:R-:W-:Y:S01]  /*29f70*/  IMAD R32, R35, 0x4, R32 ;  /* 0x0000000423207824 */ /* 0x000fe200078e0220 */
[----:B------:R-:W-:Y:S02]  /*29f80*/  LOP3.LUT R34, R34, R2, R212, 0x78, !PT ;  /* 0x0000000222227212 */ /* 0x000fe400078e78d4 */
[----:B------:R-:W-:-:S03]  /*29f90*/  LOP3.LUT R35, R38, UR35, RZ, 0x3c, !PT ;  /* 0x0000002326237c12 */ /* 0x000fc6000f8e3cff */
[----:B------:R-:W-:Y:S01]  /*29fa0*/  IMAD R33, R34, 0x4, R33 ;  /* 0x0000000422217824 */ /* 0x000fe200078e0221 */
[-CC-:B------:R-:W-:Y:S01]  /*29fb0*/  LOP3.LUT R34, R199, R3.reuse, R213.reuse, 0x60, !PT ;  /* 0x00000003c7227212 */ /* 0x180fe200078e60d5 */
[----:B------:R-:W-:Y:S01]  /*29fc0*/  IMAD R32, R35, 0x2, R32 ;  /* 0x0000000223207824 */ /* 0x000fe200078e0220 */
[----:B------:R-:W-:Y:S02]  /*29fd0*/  LOP3.LUT R35, R39, UR36, RZ, 0x3c, !PT ;  /* 0x0000002427237c12 */ /* 0x000fe4000f8e3cff */
[----:B------:R-:W-:-:S03]  /*29fe0*/  LOP3.LUT R34, R34, R3, R213, 0x78, !PT ;  /* 0x0000000322227212 */ /* 0x000fc600078e78d5 */
[----:B------:R-:W-:Y:S01]  /*29ff0*/  IMAD.IADD R35, R35, 0x1, R32 ;  /* 0x0000000123237824 */ /* 0x000fe200078e0220 */
[----:B------:R-:W-:Y:S01]  /*2a000*/  LOP3.LUT R32, R200, R76, R214, 0x60, !PT ;  /* 0x0000004cc8207212 */ /* 0x000fe200078e60d6 */
[----:B------:R-:W-:-:S03]  /*2a010*/  IMAD R33, R34, 0x2, R33 ;  /* 0x0000000222217824 */ /* 0x000fc600078e0221 */
        /* <DEDUP_REMOVED lines=26> */
.L_x_202:
        /* <DEDUP_REMOVED lines=23> */
.L_x_201:
[----:B------:R-:W-:Y:S05]  /*2a330*/  BSYNC.RECONVERGENT B1 ;  /* 0x0000000000017941 */ /* 0x000fea0003800200 */
.L_x_200:
        /* <DEDUP_REMOVED lines=17> */
.L_x_204:
[----:B------:R-:W-:Y:S05]  /*2a450*/  BSYNC.RECONVERGENT B1 ;  /* 0x0000000000017941 */ /* 0x000fea0003800200 */
.L_x_203:
[----:B0-----:R-:W-:Y:S01]  /*2a460*/  @P1 LOP3.LUT R32, R36, 0x1, RZ, 0xc0, !PT ;  /* 0x0000000124201812 */ /* 0x001fe200078ec0ff */
[----:B------:R-:W-:-:S05]  /*2a470*/  @P1 IMAD R33, R38, 0x4, R1 ;  /* 0x0000000426211824 */ /* 0x000fca00078e0201 */
[----:B------:R2:W-:Y:S02]  /*2a480*/  @P1 STL [R33], R32 ;  /* 0x0000002021001387 */ /* 0x0005e40000100800 */
.L_x_199:
[----:B------:R-:W-:Y:S05]  /*2a490*/  BSYNC.RECONVERGENT B0 ;  /* 0x0000000000007941 */ /* 0x000fea0003800200 */
.L_x_198:
        /* <DEDUP_REMOVED lines=9> */
[----:B------:R-:W-:Y:S02]  /*2a530*/  IMAD R33, R47, 0x10000000, R33 ;  /* 0x100000002f217824 */ /* 0x000fe400078e0221 */
[----:B------:R-:W-:Y:S01]  /*2a540*/  IMAD R32, R68, 0x10000000, R32 ;  /* 0x1000000044207824 */ /* 0x000fe200078e0220 */
[----:B------:R0:W5:Y:S01]  /*2a550*/  LDL.128 R44, [R1+0x40] ;  /* 0x00004000012c7983 */ /* 0x0001620000100c00 */
[----:B------:R-:W-:Y:S02]  /*2a560*/  IMAD R24, R24, 0x8000000, R33 ;  /* 0x0800000018187824 */ /* 0x000fe400078e0221 */
        /* <DEDUP_REMOVED lines=22> */
[----:B------:R0:W5:Y:S01]  /*2a6d0*/  LDL.128 R52, [R1] ;  /* 0x0000000001347983 */ /* 0x0001620000100c00 */
[----:B------:R-:W-:Y:S02]  /*2a6e0*/  IMAD R5, R118, 0x20000, R56 ;  /* 0x0002000076057824 */ /* 0x000fe400078e0238 */
[----:B------:R-:W-:Y:S01]  /*2a6f0*/  IMAD R4, R7, 0x10000, R4 ;  /* 0x0001000007047824 */ /* 0x000fe200078e0204 */
[----:B------:R0:W5:Y:S01]  /*2a700*/  LDL.128 R24, [R1+0x10] ;  /* 0x0000100001187983 */ /* 0x0001620000100c00 */
        /* <DEDUP_REMOVED lines=57> */
.L_x_209:
        /* <DEDUP_REMOVED lines=23> */
.L_x_208:
[----:B------:R-:W-:Y:S05]  /*2ac10*/  BSYNC.RECONVERGENT B1 ;  /* 0x0000000000017941 */ /* 0x000fea0003800200 */
.L_x_207:
        /* <DEDUP_REMOVED lines=17> */
.L_x_211:
[----:B------:R-:W-:Y:S05]  /*2ad30*/  BSYNC.RECONVERGENT B1 ;  /* 0x0000000000017941 */ /* 0x000fea0003800200 */
.L_x_210:
[----:B0-----:R-:W-:Y:S01]  /*2ad40*/  @P1 LOP3.LUT R4, R8, 0x1, RZ, 0xc0, !PT ;  /* 0x0000000108041812 */ /* 0x001fe200078ec0ff */
[----:B------:R-:W-:-:S05]  /*2ad50*/  @P1 IMAD R5, R10, 0x4, R1 ;  /* 0x000000040a051824 */ /* 0x000fca00078e0201 */
[----:B------:R2:W-:Y:S02]  /*2ad60*/  @P1 STL [R5], R4 ;  /* 0x0000000405001387 */ /* 0x0005e40000100800 */
.L_x_206:
[----:B------:R-:W-:Y:S05]  /*2ad70*/  BSYNC.RECONVERGENT B0 ;  /* 0x0000000000007941 */ /* 0x000fea0003800200 */
.L_x_205:
        /* <DEDUP_REMOVED lines=18> */
[----:B------:R-:W-:Y:S01]  /*2aea0*/  IMAD R4, R31, 0x100000, R4 ;  /* 0x001000001f047824 */ /* 0x000fe200078e0204 */
[----:B------:R0:W-:Y:S03]  /*2aeb0*/  STL.128 [R1+0x20], RZ ;  /* 0x000020ff01007387 */ /* 0x0001e60000100c00 */
        /* <DEDUP_REMOVED lines=44> */
.L_x_216:
        /* <DEDUP_REMOVED lines=23> */
.L_x_215:
[----:B------:R-:W-:Y:S05]  /*2b2f0*/  BSYNC.RECONVERGENT B1 ;  /* 0x0000000000017941 */ /* 0x000fea0003800200 */
.L_x_214:
        /* <DEDUP_REMOVED lines=17> */
.L_x_218:
[----:B------:R-:W-:Y:S05]  /*2b410*/  BSYNC.RECONVERGENT B1 ;  /* 0x0000000000017941 */ /* 0x000fea0003800200 */
.L_x_217:
[----:B0-----:R-:W-:Y:S01]  /*2b420*/  @P1 LOP3.LUT R32, R36, 0x1, RZ, 0xc0, !PT ;  /* 0x0000000124201812 */ /* 0x001fe200078ec0ff */
[----:B------:R-:W-:-:S05]  /*2b430*/  @P1 IMAD R33, R38, 0x4, R1 ;  /* 0x0000000426211824 */ /* 0x000fca00078e0201 */
[----:B------:R2:W-:Y:S02]  /*2b440*/  @P1 STL [R33], R32 ;  /* 0x0000002021001387 */ /* 0x0005e40000100800 */
.L_x_213:
[----:B------:R-:W-:Y:S05]  /*2b450*/  BSYNC.RECONVERGENT B0 ;  /* 0x0000000000007941 */ /* 0x000fea0003800200 */
.L_x_212:
        /* <DEDUP_REMOVED lines=27> */
[----:B------:R-:W-:-:S03]  /*2b610*/  IMAD R62, R118, 0x20000000, R62 ;  /* 0x20000000763e7824 */ /* 0x000fc600078e023e */
[----:B------:R-:W4:Y:S01]  /*2b620*/  LDL.LU R71, [R1+0x3538] ;  /* 0x0035380001477983 */ /* 0x000f220000300800 */
        /* <DEDUP_REMOVED lines=14> */
[----:B------:R-:W-:-:S04]  /*2b710*/  IMAD R48, R48, 0x80000, R52 ;  /* 0x0008000030307824 */ /* 0x000fc800078e0234 */
[----:B------:R-:W-:-:S04]  /*2b720*/  IMAD R48, R49, 0x40000, R48 ;  /* 0x0004000031307824 */ /* 0x000fc800078e0230 */
[----:B------:R-:W-:Y:S02]  /*2b730*/  IMAD R48, R50, 0x20000, R48 ;  /* 0x0002000032307824 */ /* 0x000fe400078e0230 */
[----:B------:R-:W4:Y:S02]  /*2b740*/  LDL.LU R50, [R1+0x34f8] ;  /* 0x0034f80001327983 */ /* 0x000f240000300800 */
[----:B------:R-:W-:-:S04]  /*2b750*/  IMAD R48, R51, 0x10000, R48 ;  /* 0x0001000033307824 */ /* 0x000fc800078e0230 */
[----:B------:R-:W-:-:S04]  /*2b760*/  IMAD R44, R44, 0x8000, R48 ;  /* 0x000080002c2c7824 */ /* 0x000fc800078e0230 */
        /* <DEDUP_REMOVED lines=48> */
[----:B------:R-:W-:Y:S01]  /*2ba70*/  UIADD3 UR40, UPT, UPT, UR40, 0x1, URZ ;  /* 0x0000000128287890 */ /* 0x000fe2000fffe0ff */
        /* <DEDUP_REMOVED lines=34> */
.L_x_224:
        /* <DEDUP_REMOVED lines=23> */
.L_x_223:
[----:B------:R-:W-:Y:S05]  /*2be10*/  BSYNC.RECONVERGENT B1 ;  /* 0x0000000000017941 */ /* 0x000fea0003800200 */
.L_x_222:
        /* <DEDUP_REMOVED lines=17> */
.L_x_226:
[----:B------:R-:W-:Y:S05]  /*2bf30*/  BSYNC.RECONVERGENT B1 ;  /* 0x0000000000017941 */ /* 0x000fea0003800200 */
.L_x_225:
[----:B0-----:R-:W-:Y:S01]  /*2bf40*/  @P1 LOP3.LUT R32, R36, 0x1, RZ, 0xc0, !PT ;  /* 0x0000000124201812 */ /* 0x001fe200078ec0ff */
[----:B------:R-:W-:-:S05]  /*2bf50*/  @P1 IMAD R33, R38, 0x4, R1 ;  /* 0x0000000426211824 */ /* 0x000fca00078e0201 */
[----:B------:R2:W-:Y:S02]  /*2bf60*/  @P1 STL [R33], R32 ;  /* 0x0000002021001387 */ /* 0x0005e40000100800 */
.L_x_221:
[----:B------:R-:W-:Y:S05]  /*2bf70*/  BSYNC.RECONVERGENT B0 ;  /* 0x0000000000007941 */ /* 0x000fea0003800200 */
.L_x_220:
        /* <DEDUP_REMOVED lines=104> */
.L_x_231:
        /* <DEDUP_REMOVED lines=23> */
.L_x_230:
[----:B------:R-:W-:Y:S05]  /*2c770*/  BSYNC.RECONVERGENT B1 ;  /* 0x0000000000017941 */ /* 0x000fea0003800200 */
.L_x_229:
        /* <DEDUP_REMOVED lines=17> */
.L_x_233:
[----:B------:R-:W-:Y:S05]  /*2c890*/  BSYNC.RECONVERGENT B1 ;  /* 0x0000000000017941 */ /* 0x000fea0003800200 */
.L_x_232:
[----:B--2---:R-:W-:Y:S01]  /*2c8a0*/  @P1 LOP3.LUT R32, R36, 0x1, RZ, 0xc0, !PT ;  /* 0x0000000124201812 */ /* 0x004fe200078ec0ff */
[----:B------:R-:W-:-:S05]  /*2c8b0*/  @P1 IMAD R33, R38, 0x4, R1 ;  /* 0x0000000426211824 */ /* 0x000fca00078e0201 */
[----:B------:R3:W-:Y:S02]  /*2c8c0*/  @P1 STL [R33], R32 ;  /* 0x0000002021001387 */ /* 0x0007e40000100800 */
.L_x_228:
[----:B------:R-:W-:Y:S05]  /*2c8d0*/  BSYNC.RECONVERGENT B0 ;  /* 0x0000000000007941 */ /* 0x000fea0003800200 */
.L_x_227:
        /* <DEDUP_REMOVED lines=59> */
[----:B------:R-:W-:Y:S01]  /*2cc90*/  IMAD R34, R34, 0x80000, R32 ;  /* 0x0008000022227824 */ /* 0x000fe200078e0220 */
[----:B------:R-:W5:Y:S01]  /*2cca0*/  LDL.128 R108, [R1+0x10] ;  /* 0x00001000016c7983 */ /* 0x000f620000100c00 */
        /* <DEDUP_REMOVED lines=75> */
.L_x_238:
        /* <DEDUP_REMOVED lines=23> */
.L_x_237:
[----:B------:R-:W-:Y:S05]  /*2d2d0*/  BSYNC.RECONVERGENT B1 ;  /* 0x0000000000017941 */ /* 0x000fea0003800200 */
.L_x_236:
        /* <DEDUP_REMOVED lines=17> */
.L_x_240:
[----:B------:R-:W-:Y:S05]  /*2d3f0*/  BSYNC.RECONVERGENT B1 ;  /* 0x0000000000017941 */ /* 0x000fea0003800200 */
.L_x_239:
[----:B0-----:R-:W-:Y:S01]  /*2d400*/  @P1 LOP3.LUT R32, R36, 0x1, RZ, 0xc0, !PT ;  /* 0x0000000124201812 */ /* 0x001fe200078ec0ff */
[----:B------:R-:W-:-:S05]  /*2d410*/  @P1 IMAD R33, R38, 0x4, R1 ;  /* 0x0000000426211824 */ /* 0x000fca00078e0201 */
[----:B------:R2:W-:Y:S02]  /*2d420*/  @P1 STL [R33], R32 ;  /* 0x0000002021001387 */ /* 0x0005e40000100800 */
.L_x_235:
[----:B------:R-:W-:Y:S05]  /*2d430*/  BSYNC.RECONVERGENT B0 ;  /* 0x0000000000007941 */ /* 0x000fea0003800200 */
.L_x_234:
        /* <DEDUP_REMOVED lines=60> */
[----:B------:R-:W5:Y:S03]  /*2d800*/  LDL.128 R84, [R1] ;  /* 0x0000000001547983 */ /* 0x000f660000100c00 */
[----:B------:R-:W-:Y:S01]  /*2d810*/  IMAD R32, R91, 0x80000, R33 ;  /* 0x000800005b207824 */ /* 0x000fe200078e0221 */
[----:B------:R-:W5:Y:S01]  /*2d820*/  LDL.128 R80, [R1+0x10] ;  /* 0x0000100001507983 */ /* 0x000f620000100c00 */
[----:B------:R-:W-:-:S03]  /*2d830*/  IMAD R33, R36, 0x40000, R34 ;  /* 0x0004000024217824 */ /* 0x000fc600078e0222 */
[----:B------:R-:W5:Y:S01]  /*2d840*/  LDL.LU R36, [R1+0x3674] ;  /* 0x0036740001247983 */ /* 0x000f620000300800 */
[----:B------:R-:W-:-:S03]  /*2d850*/  IMAD R33, R50, 0x20000, R33 ;  /* 0x0002000032217824 */ /* 0x000fc600078e0221 */
[----:B------:R-:W5:Y:S01]  /*2d860*/  LDL.LU R34, [R1+0x367c] ;  /* 0x00367c0001227983 */ /* 0x000f620000300800 */
[----:B------:R-:W-:-:S04]  /*2d870*/  IMAD R32, R92, 0x40000, R32 ;  /* 0x000400005c207824 */ /* 0x000fc800078e0220 */
[----:B------:R-:W-:-:S04]  /*2d880*/  IMAD R32, R93, 0x20000, R32 ;  /* 0x000200005d207824 */ /* 0x000fc800078e0220 */
[----:B------:R-:W-:-:S04]  /*2d890*/  IMAD R32, R94, 0x10000, R32 ;  /* 0x000100005e207824 */ /* 0x000fc800078e0220 */
[----:B------:R-:W-:Y:S02]  /*2d8a0*/  IMAD R32, R95, 0x8000, R32 ;  /* 0x000080005f207824 */ /* 0x000fe400078e0220 */
[----:B--2---:R-:W-:Y:S02]  /*2d8b0*/  IMAD R33, R35, 0x10000, R33 ;  /* 0x0001000023217824 */ /* 0x004fe400078e0221 */
[----:B------:R-:W2:Y:S02]  /*2d8c0*/  LDL.LU R35, [R1+0x3678] ;  /* 0x0036780001237983 */ /* 0x000ea40000300800 */
        /* <DEDUP_REMOVED lines=9> */
[----:B---3--:R-:W-:Y:S02]  /*2d960*/  IMAD R33, R44, 0x400, R33 ;  /* 0x000004002c217824 */ /* 0x008fe400078e0221 */
[----:B------:R-:W-:Y:S02]  /*2d970*/  IMAD R32, R100, 0x400, R32 ;  /* 0x0000040064207824 */ /* 0x000fe400078e0220 */
[----:B----4-:R-:W-:Y:S02]  /*2d980*/  IMAD R33, R43, 0x200, R33 ;  /* 0x000002002b217824 */ /* 0x010fe400078e0221 */
[----:B------:R-:W-:-:S02]  /*2d990*/  IMAD R32, R101, 0x200, R32 ;  /* 0x0000020065207824 */ /* 0x000fc400078e0220 */
[----:B-----5:R-:W-:Y:S02]  /*2d9a0*/  IMAD R33, R42, 0x100, R33 ;  /* 0x000001002a217824 */ /* 0x020fe400078e0221 */
        /* <DEDUP_REMOVED lines=48> */
.L_x_245:
        /* <DEDUP_REMOVED lines=23> */
.L_x_244:
[----:B------:R-:W-:Y:S05]  /*2de20*/  BSYNC.RECONVERGENT B1 ;  /* 0x0000000000017941 */ /* 0x000fea0003800200 */
.L_x_243:
        /* <DEDUP_REMOVED lines=17> */
.L_x_247:
[----:B------:R-:W-:Y:S05]  /*2df40*/  BSYNC.RECONVERGENT B1 ;  /* 0x0000000000017941 */ /* 0x000fea0003800200 */
.L_x_246:
[----:B------:R-:W-:Y:S01]  /*2df50*/  @P1 LOP3.LUT R0, R0, 0x1, RZ, 0xc0, !PT ;  /* 0x0000000100001812 */ /* 0x000fe200078ec0ff */
[----:B------:R-:W-:-:S05]  /*2df60*/  @P1 IMAD R3, R3, 0x4, R1 ;  /* 0x0000000403031824 */ /* 0x000fca00078e0201 */
[----:B------:R2:W-:Y:S02]  /*2df70*/  @P1 STL [R3], R0 ;  /* 0x0000000003001387 */ /* 0x0005e40000100800 */
.L_x_242:
[----:B------:R-:W-:Y:S05]  /*2df80*/  BSYNC.RECONVERGENT B0 ;  /* 0x0000000000007941 */ /* 0x000fea0003800200 */
.L_x_241:
        /* <DEDUP_REMOVED lines=25> */
[----:B------:R-:W-:Y:S02]  /*2e120*/  IMAD R2, R113, 0x40000000, R2 ;  /* 0x4000000071027824 */ /* 0x000fe400078e0202 */
[----:B-----5:R-:W-:Y:S02]  /*2e130*/  IMAD R0, R41, 0x10000000, R0 ;  /* 0x1000000029007824 */ /* 0x020fe400078e0200 */
[----:B------:R-:W-:-:S02]  /*2e140*/  IMAD R2, R114, 0x20000000, R2 ;  /* 0x2000000072027824 */ /* 0x000fc400078e0202 */
[----:B------:R-:W-:Y:S02]  /*2e150*/  IMAD R0, R40, 0x8000000, R0 ;  /* 0x0800000028007824 */ /* 0x000fe400078e0200 */
[----:B------:R-:W-:Y:S01]  /*2e160*/  IMAD R2, R115, 0x10000000, R2 ;  /* 0x1000000073027824 */ /* 0x000fe200078e0202 */
[----:B------:R-:W2:Y:S01]  /*2e170*/  LDL.128 R40, [R1+0x70] ;  /* 0x0000700001287983 */ /* 0x000ea20000100c00 */
[----:B------:R-:W-:Y:S02]  /*2e180*/  IMAD R0, R39, 0x4000000, R0 ;  /* 0x0400000027007824 */ /* 0x000fe400078e0200 */
[----:B------:R-:W-:Y:S02]  /*2e190*/  IMAD R2, R28, 0x8000000, R2 ;  /* 0x080000001c027824 */ /* 0x000fe400078e0202 */
        /* <DEDUP_REMOVED lines=10> */
[----:B------:R-:W2:Y:S01]  /*2e240*/  LDL.LU R36, [R1+0x3720] ;  /* 0x0037200001247983 */ /* 0x000ea20000300800 */
[----:B------:R-:W-:-:S02]  /*2e250*/  IMAD R2, R24, 0x800000, R2 ;  /* 0x0080000018027824 */ /* 0x000fc400078e0202 */
[----:B------:R-:W-:Y:S01]  /*2e260*/  IMAD R0, R34, 0x200000, R0 ;  /* 0x0020000022007824 */ /* 0x000fe200078e0200 */
[----:B------:R-:W3:Y:S01]  /*2e270*/  LDL.LU R35, [R1+0x3724] ;  /* 0x0037240001237983 */ /* 0x000ee20000300800 */
[----:B------:R-:W-:Y:S02]  /*2e280*/  IMAD R2, R25, 0x400000, R2 ;  /* 0x0040000019027824 */ /* 0x000fe400078e0202 */
[----:B------:R-:W-:Y:S01]  /*2e290*/  IMAD R0, R33, 0x100000, R0 ;  /* 0x0010000021007824 */ /* 0x000fe200078e0200 */
[----:B------:R-:W3:Y:S01]  /*2e2a0*/  LDL.LU R34, [R1+0x3728] ;  /* 0x0037280001227983 */ /* 0x000ee20000300800 */
[----:B------:R-:W-:Y:S02]  /*2e2b0*/  IMAD R2, R26, 0x200000, R2 ;  /* 0x002000001a027824 */ /* 0x000fe400078e0202 */
[----:B------:R-:W-:Y:S01]  /*2e2c0*/  IMAD R3, R3, 0x80000, R0 ;  /* 0x0008000003037824 */ /* 0x000fe200078e0200 */
[----:B------:R-:W3:Y:S01]  /*2e2d0*/  LDL.LU R33, [R1+0x372c] ;  /* 0x00372c0001217983 */ /* 0x000ee20000300800 */
[----:B------:R-:W-:-:S03]  /*2e2e0*/  IMAD R2, R27, 0x100000, R2 ;  /* 0x001000001b027824 */ /* 0x000fc600078e0202 */
[----:B------:R-:W3:Y:S01]  /*2e2f0*/  LDL.LU R31, [R1+0x3714] ;  /* 0x00371400011f7983 */ /* 0x000ee20000300800 */
[----:B------:R-:W-:Y:S02]  /*2e300*/  IMAD R0, R20, 0x80000, R2 ;  /* 0x0008000014007824 */ /* 0x000fe400078e0202 */
[----:B------:R-:W-:Y:S01]  /*2e310*/  IMAD R2, R32, 0x40000, R3 ;  /* 0x0004000020027824 */ /* 0x000fe200078e0203 */
[----:B------:R-:W3:Y:S04]  /*2e320*/  LDL.LU R30, [R1+0x3718] ;  /* 0x00371800011e7983 */ /* 0x000ee80000300800 */
[----:B------:R-:W3:Y:S04]  /*2e330*/  LDL.LU R32, [R1+0x3710] ;  /* 0x0037100001207983 */ /* 0x000ee80000300800 */
[----:B------:R-:W3:Y:S04]  /*2e340*/  LDL.LU R29, [R1+0x371c] ;  /* 0x00371c00011d7983 */ /* 0x000ee80000300800 */
[----:B------:R-:W3:Y:S04]  /*2e350*/  LDL.LU R27, [R1+0x3704] ;  /* 0x00370400011b7983 */ /* 0x000ee80000300800 */
        /* <DEDUP_REMOVED lines=8> */
[----:B------:R-:W3:Y:S04]  /*2e3e0*/  LDL.LU R3, [R1+0x36f8] ;  /* 0x0036f80001037983 */ /* 0x000ee80000300800 */
[----:B------:R-:W3:Y:S01]  /*2e3f0*/  LDL.LU R16, [R1+0x36fc] ;  /* 0x0036fc0001107983 */ /* 0x000ee20000300800 */
        /* <DEDUP_REMOVED lines=29> */
[----:B----4-:R-:W-:-:S04]  /*2e5d0*/  IMAD R2, R38, 0x20000, R2 ;  /* 0x0002000026027824 */ /* 0x010fc800078e0202 */
[----:B-----5:R-:W-:-:S04]  /*2e5e0*/  IMAD R2, R37, 0x10000, R2 ;  /* 0x0001000025027824 */ /* 0x020fc800078e0202 */
[----:B--2---:R-:W-:-:S04]  /*2e5f0*/  IMAD R2, R36, 0x8000, R2 ;  /* 0x0000800024027824 */ /* 0x004fc800078e0202 */
[----:B---3--:R-:W-:-:S04]  /*2e600*/  IMAD R2, R35, 0x4000, R2 ;  /* 0x0000400023027824 */ /* 0x008fc800078e0202 */
        /* <DEDUP_REMOVED lines=31> */
.L_x_252:
        /* <DEDUP_REMOVED lines=23> */
.L_x_251:
[----:B------:R-:W-:Y:S05]  /*2e970*/  BSYNC.RECONVERGENT B1 ;  /* 0x0000000000017941 */ /* 0x000fea0003800200 */
.L_x_250:
        /* <DEDUP_REMOVED lines=17> */
.L_x_254:
[----:B------:R-:W-:Y:S05]  /*2ea90*/  BSYNC.RECONVERGENT B1 ;  /* 0x0000000000017941 */ /* 0x000fea0003800200 */
.L_x_253:
[----:B------:R-:W-:Y:S01]  /*2eaa0*/  @P1 LOP3.LUT R0, R0, 0x1, RZ, 0xc0, !PT ;  /* 0x0000000100001812 */ /* 0x000fe200078ec0ff */
[----:B------:R-:W-:-:S05]  /*2eab0*/  @P1 IMAD R3, R3, 0x4, R1 ;  /* 0x0000000403031824 */ /* 0x000fca00078e0201 */
[----:B------:R2:W-:Y:S02]  /*2eac0*/  @P1 STL [R3], R0 ;  /* 0x0000000003001387 */ /* 0x0005e40000100800 */
.L_x_249:
[----:B------:R-:W-:Y:S05]  /*2ead0*/  BSYNC.RECONVERGENT B0 ;  /* 0x0000000000007941 */ /* 0x000fea0003800200 */
.L_x_248:
        /* <DEDUP_REMOVED lines=103> */
.L_x_259:
        /* <DEDUP_REMOVED lines=23> */
.L_x_258:
[----:B------:R-:W-:Y:S05]  /*2f2c0*/  BSYNC.RECONVERGENT B1 ;  /* 0x0000000000017941 */ /* 0x000fea0003800200 */
.L_x_257:
        /* <DEDUP_REMOVED lines=17> */
.L_x_261:
[----:B------:R-:W-:Y:S05]  /*2f3e0*/  BSYNC.RECONVERGENT B1 ;  /* 0x0000000000017941 */ /* 0x000fea0003800200 */
.L_x_260:
[----:B------:R-:W-:Y:S01]  /*2f3f0*/  @P1 LOP3.LUT R0, R0, 0x1, RZ, 0xc0, !PT ;  /* 0x0000000100001812 */ /* 0x000fe200078ec0ff */
[----:B------:R-:W-:-:S05]  /*2f400*/  @P1 IMAD R3, R3, 0x4, R1 ;  /* 0x0000000403031824 */ /* 0x000fca00078e0201 */
[----:B------:R3:W-:Y:S02]  /*2f410*/  @P1 STL [R3], R0 ;  /* 0x0000000003001387 */ /* 0x0007e40000100800 */
.L_x_256:
[----:B------:R-:W-:Y:S05]  /*2f420*/  BSYNC.RECONVERGENT B0 ;  /* 0x0000000000007941 */ /* 0x000fea0003800200 */
.L_x_255:
[----:B---3--:R-:W3:Y:S04]  /*2f430*/  LDL.LU R0, [R1+0x3820] ;  /* 0x0038200001007983 */ /* 0x008ee80000300800 */
[----:B--2---:R-:W2:Y:S04]  /*2f440*/  LDL.LU R2, [R1+0x3824] ;  /* 0x0038240001027983 */ /* 0x004ea80000300800 */
        /* <DEDUP_REMOVED lines=37> */
[----:B---3--:R-:W-:-:S04]  /*2f6a0*/  IMAD.U32 R0, R0, -0x80000000, RZ ;  /* 0x8000000000007824 */ /* 0x008fc800078e00ff */
[----:B--2---:R-:W-:Y:S02]  /*2f6b0*/  IMAD R0, R2, 0x40000000, R0 ;  /* 0x4000000002007824 */ /* 0x004fe400078e0200 */
        /* <DEDUP_REMOVED lines=12> */
[----:B------:R-:W5:Y:S03]  /*2f780*/  LDL.LU R23, [R1+0x34c0] ;  /* 0x0034c00001177983 */ /* 0x000f660000300800 */
[----:B------:R-:W-:Y:S02]  /*2f790*/  IMAD R2, R22, 0x4000000, R2 ;  /* 0x0400000016027824 */ /* 0x000fe400078e0202 */
[----:B------:R-:W-:Y:S01]  /*2f7a0*/  IMAD R0, R21, 0x2000000, R0 ;  /* 0x0200000015007824 */ /* 0x000fe200078e0200 */
[----:B------:R-:W5:Y:S01]  /*2f7b0*/  LDL.LU R22, [R1+0x3858] ;  /* 0x0038580001167983 */ /* 0x000f620000300800 */
[----:B------:R-:W-:-:S03]  /*2f7c0*/  IMAD R2, R20, 0x2000000, R2 ;  /* 0x0200000014027824 */ /* 0x000fc600078e0202 */
[----:B------:R-:W5:Y:S01]  /*2f7d0*/  LDL.LU R21, [R1+0x34c4] ;  /* 0x0034c40001157983 */ /* 0x000f620000300800 */
[----:B------:R-:W-:-:S03]  /*2f7e0*/  IMAD R0, R19, 0x1000000, R0 ;  /* 0x0100000013007824 */ /* 0x000fc600078e0200 */
[----:B------:R-:W5:Y:S01]  /*2f7f0*/  LDL.LU R20, [R1+0x385c] ;  /* 0x00385c0001147983 */ /* 0x000f620000300800 */
[----:B------:R-:W-:-:S03]  /*2f800*/  IMAD R2, R5, 0x1000000, R2 ;  /* 0x0100000005027824 */ /* 0x000fc600078e0202 */
[----:B------:R-:W5:Y:S01]  /*2f810*/  LDL.LU R19, [R1+0x34c8] ;  /* 0x0034c80001137983 */ /* 0x000f620000300800 */
[----:B------:R-:W-:-:S03]  /*2f820*/  IMAD R0, R18, 0x800000, R0 ;  /* 0x0080000012007824 */ /* 0x000fc600078e0200 */
[----:B------:R-:W4:Y:S01]  /*2f830*/  LDL.LU R5, [R1+0x34a8] ;  /* 0x0034a80001057983 */ /* 0x000f220000300800 */
[----:B------:R-:W-:-:S03]  /*2f840*/  IMAD R2, R17, 0x800000, R2 ;  /* 0x0080000011027824 */ /* 0x000fc600078e0202 */
[----:B------:R-:W5:Y:S01]  /*2f850*/  LDL.LU R18, [R1+0x3830] ;  /* 0x0038300001127983 */ /* 0x000f620000300800 */
[----:B------:R-:W-:-:S03]  /*2f860*/  IMAD R0, R16, 0x400000, R0 ;  /* 0x0040000010007824 */ /* 0x000fc600078e0200 */
[----:B------:R-:W5:Y:S01]  /*2f870*/  LDL.LU R17, [R1+0x34cc] ;  /* 0x0034cc0001117983 */ /* 0x000f620000300800 */
[----:B------:R-:W-:-:S03]  /*2f880*/  IMAD R2, R15, 0x400000, R2 ;  /* 0x004000000f027824 */ /* 0x000fc600078e0202 */
[----:B------:R-:W5:Y:S01]  /*2f890*/  LDL.LU R16, [R1+0x3834] ;  /* 0x0038340001107983 */ /* 0x000f620000300800 */
[----:B------:R-:W-:Y:S02]  /*2f8a0*/  IMAD R0, R14, 0x200000, R0 ;  /* 0x002000000e007824 */ /* 0x000fe400078e0200 */
[----:B------:R-:W-:Y:S02]  /*2f8b0*/  IMAD R2, R13, 0x200000, R2 ;  /* 0x002000000d027824 */ /* 0x000fe400078e0202 */
[----:B------:R-:W-:Y:S02]  /*2f8c0*/  IMAD R0, R12, 0x100000, R0 ;  /* 0x001000000c007824 */ /* 0x000fe400078e0200 */
[----:B------:R-:W5:Y:S01]  /*2f8d0*/  LDL.128 R12, [R1+0x10] ;  /* 0x00001000010c7983 */ /* 0x000f620000100c00 */
[----:B------:R-:W-:-:S03]  /*2f8e0*/  IMAD R2, R11, 0x100000, R2 ;  /* 0x001000000b027824 */ /* 0x000fc600078e0202 */
[----:B------:R-:W5:Y:S01]  /*2f8f0*/  LDL.LU R11, [R1+0x34d8] ;  /* 0x0034d800010b7983 */ /* 0x000f620000300800 */
[----:B------:R-:W-:Y:S02]  /*2f900*/  IMAD R3, R3, 0x80000, R0 ;  /* 0x0008000003037824 */ /* 0x000fe400078e0200 */
[----:B------:R-:W-:Y:S02]  /*2f910*/  IMAD R0, R10, 0x80000, R2 ;  /* 0x000800000a007824 */ /* 0x000fe400078e0202 */
[----:B------:R-:W5:Y:S01]  /*2f920*/  LDL.LU R10, [R1+0x37f0] ;  /* 0x0037f000010a7983 */ /* 0x000f620000300800 */
[----:B------:R-:W-:-:S03]  /*2f930*/  IMAD R2, R9, 0x40000, R3 ;  /* 0x0004000009027824 */ /* 0x000fc600078e0203 */
[----:B------:R-:W5:Y:S01]  /*2f940*/  LDL.LU R3, [R1+0x34b8] ;  /* 0x0034b80001037983 */ /* 0x000f620000300800 */
[----:B------:R-:W-:-:S03]  /*2f950*/  IMAD R2, R7, 0x20000, R2 ;  /* 0x0002000007027824 */ /* 0x000fc600078e0202 */
[----:B------:R-:W5:Y:S01]  /*2f960*/  LDL.LU R9, [R1+0x34dc] ;  /* 0x0034dc0001097983 */ /* 0x000f620000300800 */
[----:B------:R-:W-:-:S03]  /*2f970*/  IMAD R0, R8, 0x40000, R0 ;  /* 0x0004000008007824 */ /* 0x000fc600078e0200 */
[----:B------:R-:W5:Y:S04]  /*2f980*/  LDL.LU R8, [R1+0x37f4] ;  /* 0x0037f40001087983 */ /* 0x000f680000300800 */
[----:B------:R-:W5:Y:S01]  /*2f990*/  LDL.LU R7, [R1+0x34e0] ;  /* 0x0034e00001077983 */ /* 0x000f620000300800 */
[----:B---3--:R-:W-:-:S03]  /*2f9a0*/  IMAD R2, R4, 0x10000, R2 ;  /* 0x0001000004027824 */ /* 0x008fc600078e0202 */
[----:B------:R-:W3:Y:S01]  /*2f9b0*/  LDL.LU R4, [R1+0x386c] ;  /* 0x00386c0001047983 */ /* 0x000ee20000300800 */
[----:B--2---:R-:W-:Y:S02]  /*2f9c0*/  IMAD R0, R6, 0x20000, R0 ;  /* 0x0002000006007824 */ /* 0x004fe400078e0200 */
[----:B------:R-:W-:Y:S01]  /*2f9d0*/  IMAD R2, R32, 0x8000, R2 ;  /* 0x0000800020027824 */ /* 0x000fe200078e0202 */
[----:B------:R-:W2:Y:S03]  /*2f9e0*/  LDL.LU R6, [R1+0x37f8] ;  /* 0x0037f80001067983 */ /* 0x000ea60000300800 */
[----:B------:R-:W-:-:S04]  /*2f9f0*/  IMAD R2, R30, 0x4000, R2 ;  /* 0x000040001e027824 */ /* 0x000fc800078e0202 */
[----:B------:R-:W-:Y:S02]  /*2fa00*/  IMAD R2, R28, 0x2000, R2 ;  /* 0x000020001c027824 */ /* 0x000fe400078e0202 */
[----:B----4-:R-:W-:Y:S02]  /*2fa10*/  IMAD R0, R5, 0x10000, R0 ;  /* 0x0001000005007824 */ /* 0x010fe400078e0200 */
[----:B------:R-:W4:Y:S02]  /*2fa20*/  LDL.LU R5, [R1+0x34e4] ;  /* 0x0034e40001057983 */ /* 0x000f240000300800 */
[----:B------:R-:W-:-:S04]  /*2fa30*/  IMAD R0, R31, 0x8000, R0 ;  /* 0x000080001f007824 */ /* 0x000fc800078e0200 */
[----:B------:R-:W-:Y:S01]  /*2fa40*/  IMAD R0, R29, 0x4000, R0 ;  /* 0x000040001d007824 */ /* 0x000fe200078e0200 */
[----:B-----5:R0:W-:Y:S04]  /*2fa50*/  STL.128 [R1+0x37d0], R12 ;  /* 0x0037d00c01007387 */ /* 0x0201e80000100c00 */
[----:B0-----:R-:W5:Y:S04]  /*2fa60*/  LDL.LU R15, [R1+0x34d0] ;  /* 0x0034d000010f7983 */ /* 0x001f680000300800 */
[----:B------:R-:W2:Y:S04]  /*2fa70*/  LDL.LU R14, [R1+0x3838] ;  /* 0x00383800010e7983 */ /* 0x000ea80000300800 */
[----:B------:R-:W4:Y:S04]  /*2fa80*/  LDL.LU R13, [R1+0x34d4] ;  /* 0x0034d400010d7983 */ /* 0x000f280000300800 */
[----:B------:R-:W4:Y:S01]  /*2fa90*/  LDL.LU R12, [R1+0x383c] ;  /* 0x00383c00010c7983 */ /* 0x000f220000300800 */
[----:B------:R-:W-:-:S04]  /*2faa0*/  IMAD R0, R27, 0x2000, R0 ;  /* 0x000020001b007824 */ /* 0x000fc800078e0200 */
[----:B------:R-:W-:Y:S02]  /*2fab0*/  IMAD R0, R3, 0x1000, R0 ;  /* 0x0000100003007824 */ /* 0x000fe400078e0200 */
[----:B------:R-:W4:Y:S01]  /*2fac0*/  LDL.LU R3, [R1+0x34e8] ;  /* 0x0034e80001037983 */ /* 0x000f220000300800 */
[----:B---3--:R-:W-:-:S03]  /*2fad0*/  IMAD R2, R4, 0x1000, R2 ;  /* 0x0000100004027824 */ /* 0x008fc600078e0202 */
[----:B------:R-:W3:Y:S01]  /*2fae0*/  LDL.LU R4, [R1+0x37fc] ;  /* 0x0037fc0001047983 */ /* 0x000ee20000300800 */
        /* <DEDUP_REMOVED lines=16> */
[----:B------:R0:W-:Y:S01]  /*2fbf0*/  STL.128 [R1+0x3780], R40 ;  /* 0x0037802801007387 */ /* 0x0001e20000100c00 */
[----:B-----5:R-:W-:-:S02]  /*2fc00*/  IMAD R0, R15, 0x40, R0 ;  /* 0x000000400f007824 */ /* 0x020fc400078e0200 */
[----:B--2---:R-:W-:Y:S02]  /*2fc10*/  IMAD R2, R14, 0x20, R2 ;  /* 0x000000200e027824 */ /* 0x004fe400078e0202 */
[----:B----4-:R-:W-:Y:S02]  /*2fc20*/  IMAD R0, R13, 0x20, R0 ;  /* 0x000000200d007824 */ /* 0x010fe400078e0200 */
        /* <DEDUP_REMOVED lines=18> */
[----:B---3--:R-:W-:-:S05]  /*2fd50*/  IMAD.IADD R2, R2, 0x1, R4 ;  /* 0x0000000102027824 */ /* 0x008fca00078e0204 */
        /* <DEDUP_REMOVED lines=15> */
.L_x_266:
        /* <DEDUP_REMOVED lines=23> */
.L_x_265:
[----:B------:R-:W-:Y:S05]  /*2ffc0*/  BSYNC.RECONVERGENT B1 ;  /* 0x0000000000017941 */ /* 0x000fea0003800200 */
.L_x_264:
        /* <DEDUP_REMOVED lines=17> */
.L_x_268:
[----:B------:R-:W-:Y:S05]  /*300e0*/  BSYNC.RECONVERGENT B1 ;  /* 0x0000000000017941 */ /* 0x000fea0003800200 */
.L_x_267:
[----:B------:R-:W-:Y:S01]  /*300f0*/  @P1 LOP3.LUT R0, R0, 0x1, RZ, 0xc0, !PT ;  /* 0x0000000100001812 */ /* 0x000fe200078ec0ff */
[----:B------:R-:W-:-:S05]  /*30100*/  @P1 IMAD R3, R3, 0x4, R1 ;  /* 0x0000000403031824 */ /* 0x000fca00078e0201 */
[----:B------:R2:W-:Y:S02]  /*30110*/  @P1 STL [R3], R0 ;  /* 0x0000000003001387 */ /* 0x0005e40000100800 */
.L_x_263:
[----:B------:R-:W-:Y:S05]  /*30120*/  BSYNC.RECONVERGENT B0 ;  /* 0x0000000000007941 */ /* 0x000fea0003800200 */
.L_x_262:
        /* <DEDUP_REMOVED lines=135> */
.L_x_273:
        /* <DEDUP_REMOVED lines=23> */
.L_x_272:
[----:B------:R-:W-:Y:S05]  /*30b10*/  BSYNC.RECONVERGENT B1 ;  /* 0x0000000000017941 */ /* 0x000fea0003800200 */
.L_x_271:
        /* <DEDUP_REMOVED lines=17> */
.L_x_275:
[----:B------:R-:W-:Y:S05]  /*30c30*/  BSYNC.RECONVERGENT B1 ;  /* 0x0000000000017941 */ /* 0x000fea0003800200 */
.L_x_274:
[----:B------:R-:W-:Y:S01]  /*30c40*/  @P1 LOP3.LUT R0, R0, 0x1, RZ, 0xc0, !PT ;  /* 0x0000000100001812 */ /* 0x000fe200078ec0ff */
[----:B------:R-:W-:-:S05]  /*30c50*/  @P1 IMAD R3, R3, 0x4, R1 ;  /* 0x0000000403031824 */ /* 0x000fca00078e0201 */
[----:B------:R2:W-:Y:S02]  /*30c60*/  @P1 STL [R3], R0 ;  /* 0x0000000003001387 */ /* 0x0005e40000100800 */
.L_x_270:
[----:B------:R-:W-:Y:S05]  /*30c70*/  BSYNC.RECONVERGENT B0 ;  /* 0x0000000000007941 */ /* 0x000fea0003800200 */
.L_x_269:
[----:B0-----:R-:W3:Y:S04]  /*30c80*/  LDL.128 R4, [R1] ;  /* 0x0000000001047983 */ /* 0x001ee80000100c00 */
[----:B------:R-:W4:Y:S01]  /*30c90*/  LDL.128 R48, [R1+0x70] ;  /* 0x0000700001307983 */ /* 0x000f220000100c00 */
        /* <DEDUP_REMOVED lines=31> */
[----:B------:R-:W-:Y:S01]  /*30e90*/  UISETP.NE.AND UP1, UPT, UR40, 0x3, UPT ;  /* 0x000000032800788c */ /* 0x000fe2000bf25270 */
[----:B---3--:R-:W-:-:S02]  /*30ea0*/  IMAD.MOV.U32 R24, RZ, RZ, R4 ;  /* 0x000000ffff187224 */ /* 0x008fc400078e0004 */
[----:B------:R0:W-:Y:S01]  /*30eb0*/  STL.128 [R1+0x3870], R4 ;  /* 0x0038700401007387 */ /* 0x0001e20000100c00 */
[----:B------:R-:W-:Y:S02]  /*30ec0*/  IMAD.MOV.U32 R23, RZ, RZ, R5 ;  /* 0x000000ffff177224 */ /* 0x000fe400078e0005 */
[----:B------:R-:W-:Y:S02]  /*30ed0*/  IMAD.MOV.U32 R22, RZ, RZ, R6 ;  /* 0x000000ffff167224 */ /* 0x000fe400078e0006 */
[----:B------:R-:W-:Y:S02]  /*30ee0*/  IMAD.MOV.U32 R21, RZ, RZ, R7 ;  /* 0x000000ffff157224 */ /* 0x000fe400078e0007 */
[----:B0-----:R-:W3:Y:S01]  /*30ef0*/  LDL.128 R4, [R1+0x60] ;  /* 0x0000600001047983 */ /* 0x001ee20000100c00 */
[----:B------:R-:W-:Y:S02]  /*30f00*/  IMAD.MOV.U32 R14, RZ, RZ, R48 ;  /* 0x000000ffff0e7224 */ /* 0x000fe400078e0030 */
[----:B------:R-:W-:-:S02]  /*30f10*/  IMAD.MOV.U32 R12, RZ, RZ, R49 ;  /* 0x000000ffff0c7224 */ /* 0x000fc400078e0031 */
[----:B------:R-:W-:Y:S02]  /*30f20*/  IMAD.MOV.U32 R10, RZ, RZ, R50 ;  /* 0x000000ffff0a7224 */ /* 0x000fe400078e0032 */
[----:B------:R-:W-:Y:S02]  /*30f30*/  IMAD.MOV.U32 R8, RZ, RZ, R51 ;  /* 0x000000ffff087224 */ /* 0x000fe400078e0033 */
[----:B---3--:R-:W-:Y:S01]  /*30f40*/  IMAD.MOV.U32 R18, RZ, RZ, R6 ;  /* 0x000000ffff127224 */ /* 0x008fe200078e0006 */
[----:B------:R0:W-:Y:S01]  /*30f50*/  STL.128 [R1+0x38d0], R4 ;  /* 0x0038d00401007387 */ /* 0x0001e20000100c00 */
[----:B------:R-:W-:Y:S02]  /*30f60*/  IMAD.MOV.U32 R20, RZ, RZ, R4 ;  /* 0x000000ffff147224 */ /* 0x000fe400078e0004 */
[----:B------:R-:W-:Y:S02]  /*30f70*/  IMAD.MOV.U32 R16, RZ, RZ, R7 ;  /* 0x000000ffff107224 */ /* 0x000fe400078e0007 */
[----:B0-----:R-:W-:Y:S01]  /*30f80*/  IMAD.MOV.U32 R6, RZ, RZ, R5 ;  /* 0x000000ffff067224 */ /* 0x001fe200078e0005 */
[----:B------:R-:W-:Y:S06]  /*30f90*/  BRA.U UP1, `(.L_x_276) ;  /* 0xfffffef501387547 */ /* 0x000fec000b83ffff */
[----:B------:R-:W3:Y:S04]  /*30fa0*/  LDL.LU R9, [R1+0x3560] ;  /* 0x0035600001097983 */ /* 0x000ee80000300800 */
[----:B------:R-:W4:Y:S04]  /*30fb0*/  LDL.LU R7, [R1+0x3564] ;  /* 0x0035640001077983 */ /* 0x000f280000300800 */
[----:B------:R-:W5:Y:S04]  /*30fc0*/  LDL.LU R5, [R1+0x3568] ;  /* 0x0035680001057983 */ /* 0x000f680000300800 */
[----:B------:R-:W4:Y:S04]  /*30fd0*/  LDL.LU R4, [R1+0x356c] ;  /* 0x00356c0001047983 */ /* 0x000f280000300800 */
[----:B------:R-:W4:Y:S01]  /*30fe0*/  LDL.LU R19, [R1+0x3550] ;  /* 0x0035500001137983 */ /* 0x000f220000300800 */
[----:B--2---:R-:W0:Y:S03]  /*30ff0*/  LDC.64 R2, c[0x0][0x398] ;  /* 0x0000e600ff027b82 */ /* 0x004e260000000a00 */
[----:B------:R-:W2:Y:S04]  /*31000*/  LDL.LU R17, [R1+0x3554] ;  /* 0x0035540001117983 */ /* 0x000ea80000300800 */
        /* <DEDUP_REMOVED lines=9> */
[----:B------:R-:W2:Y:S01]  /*310a0*/  LDL.LU R51, [R1+0x35e0] ;  /* 0x0035e00001337983 */ /* 0x000ea20000300800 */
[----:B---3--:R-:W-:-:S03]  /*310b0*/  SHF.R.U32.HI R0, RZ, 0x18, R9 ;  /* 0x00000018ff007819 */ /* 0x008fc60000011609 */
[----:B0-----:R-:W-:Y:S04]  /*310c0*/  STG.E.U8 desc[UR38][R2.64], R9 ;  /* 0x0000000902007986 */ /* 0x001fe8000c101126 */
[----:B------:R0:W-:Y:S04]  /*310d0*/  STG.E.U8 desc[UR38][R2.64+0x3], R0 ;  /* 0x0000030002007986 */ /* 0x0001e8000c101126 */
[----:B-----5:R-:W-:Y:S04]  /*310e0*/  STG.E.U8 desc[UR38][R2.64+0x8], R5 ;  /* 0x0000080502007986 */ /* 0x020fe8000c101126 */
[----:B----4-:R-:W-:Y:S01]  /*310f0*/  STG.E.U8 desc[UR38][R2.64+0x4], R7 ;  /* 0x0000040702007986 */ /* 0x010fe2000c101126 */
[----:B0-----:R-:W-:-:S03]  /*31100*/  SHF.R.U32.HI R0, RZ, 0x10, R9 ;  /* 0x00000010ff007819 */ /* 0x001fc60000011609 */
[----:B------:R-:W-:Y:S04]  /*31110*/  STG.E.U8 desc[UR38][R2.64+0xc], R4 ;  /* 0x00000c0402007986 */ /* 0x000fe8000c101126 */
        /* <DEDUP_REMOVED lines=31> */
[----:B--2---:R-:W-:-:S05]  /*31310*/  SHF.R.U32.HI R0, RZ, 0x18, R17 ;  /* 0x00000018ff007819 */ /* 0x004fca0000011611 */
        /* <DEDUP_REMOVED lines=9> */
[----:B--2---:R-:W-:-:S03]  /*313b0*/  SHF.R.U32.HI R4, RZ, 0x10, R17 ;  /* 0x00000010ff047819 */ /* 0x004fc60000011611 */
[----:B------:R0:W-:Y:S04]  /*313c0*/  STG.E.U8 desc[UR38][R2.64+0x1f], R0 ;  /* 0x00001f0002007986 */ /* 0x0001e8000c101126 */
[----:B------:R2:W-:Y:S01]  /*313d0*/  STG.E.U8 desc[UR38][R2.64+0x16], R4 ;  /* 0x0000160402007986 */ /* 0x0005e2000c101126 */
[----:B0-----:R-:W-:Y:S02]  /*313e0*/  SHF.R.U32.HI R0, RZ, 0x8, R11 ;  /* 0x00000008ff007819 */ /* 0x001fe4000001160b */
[----:B--2---:R-:W-:-:S03]  /*313f0*/  SHF.R.U32.HI R4, RZ, 0x10, R15 ;  /* 0x00000010ff047819 */ /* 0x004fc6000001160f */
[----:B------:R3:W-:Y:S04]  /*31400*/  STG.E.U8 desc[UR38][R2.64+0x1d], R0 ;  /* 0x00001d0002007986 */ /* 0x0007e8000c101126 */
[----:B------:R0:W-:Y:S01]  /*31410*/  STG.E.U8 desc[UR38][R2.64+0x1a], R4 ;  /* 0x00001a0402007986 */ /* 0x0001e2000c101126 */
[----:B---3--:R-:W-:Y:S02]  /*31420*/  SHF.R.U32.HI R0, RZ, 0x18, R9 ;  /* 0x00000018ff007819 */ /* 0x008fe40000011609 */
[----:B0-----:R-:W-:-:S03]  /*31430*/  SHF.R.U32.HI R4, RZ, 0x10, R11 ;  /* 0x00000010ff047819 */ /* 0x001fc6000001160b */
[----:B------:R0:W-:Y:S04]  /*31440*/  STG.E.U8 desc[UR38][R2.64+0x23], R0 ;  /* 0x0000230002007986 */ /* 0x0001e8000c101126 */
[----:B------:R2:W-:Y:S01]  /*31450*/  STG.E.U8 desc[UR38][R2.64+0x1e], R4 ;  /* 0x00001e0402007986 */ /* 0x0005e2000c101126 */
[--C-:B0-----:R-:W-:Y:S02]  /*31460*/  SHF.R.U32.HI R0, RZ, 0x8, R9.reuse ;  /* 0x00000008ff007819 */ /* 0x101fe40000011609 */
[----:B--2---:R-:W-:-:S03]  /*31470*/  SHF.R.U32.HI R4, RZ, 0x10, R9 ;  /* 0x00000010ff047819 */ /* 0x004fc60000011609 */
[----:B------:R-:W-:Y:S04]  /*31480*/  STG.E.U8 desc[UR38][R2.64+0x21], R0 ;  /* 0x0000210002007986 */ /* 0x000fe8000c101126 */
[----:B------:R-:W-:Y:S04]  /*31490*/  STG.E.U8 desc[UR38][R2.64+0x22], R4 ;  /* 0x0000220402007986 */ /* 0x000fe8000c101126 */
[----:B------:R0:W-:Y:S04]  /*314a0*/  STG.E.U8 desc[UR38][R2.64+0x1c], R11 ;  /* 0x00001c0b02007986 */ /* 0x0001e8000c101126 */
[----:B------:R2:W-:Y:S01]  /*314b0*/  STG.E.U8 desc[UR38][R2.64+0x20], R9 ;  /* 0x0000200902007986 */ /* 0x0005e2000c101126 */
[----:B0-----:R-:W-:-:S03]  /*314c0*/  SHF.R.U32.HI R11, RZ, 0x8, R13 ;  /* 0x00000008ff0b7819 */ /* 0x001fc6000001160d */
[----:B----4-:R-:W-:Y:S01]  /*314d0*/  STG.E.U8 desc[UR38][R2.64+0x28], R7 ;  /* 0x0000280702007986 */ /* 0x010fe2000c101126 */
[----:B--2---:R-:W-:-:S03]  /*314e0*/  SHF.R.U32.HI R9, RZ, 0x10, R13 ;  /* 0x00000010ff097819 */ /* 0x004fc6000001160d */
[----:B------:R0:W-:Y:S04]  /*314f0*/  STG.E.U8 desc[UR38][R2.64+0x2d], R11 ;  /* 0x00002d0b02007986 */ /* 0x0001e8000c101126 */
[----:B------:R2:W-:Y:S01]  /*31500*/  STG.E.U8 desc[UR38][R2.64+0x2e], R9 ;  /* 0x00002e0902007986 */ /* 0x0005e2000c101126 */
[--C-:B0-----:R-:W-:Y:S02]  /*31510*/  SHF.R.U32.HI R11, RZ, 0x8, R49.reuse ;  /* 0x00000008ff0b7819 */ /* 0x101fe40000011631 */
[----:B--2---:R-:W-:Y:S01]  /*31520*/  SHF.R.U32.HI R9, RZ, 0x10, R49 ;  /* 0x00000010ff097819 */ /* 0x004fe20000011631 */
[----:B------:R-:W-:Y:S04]  /*31530*/  STG.E.U8 desc[UR38][R2.64+0x18], R15 ;  /* 0x0000180f02007986 */ /* 0x000fe8000c101126 */
[----:B------:R-:W-:Y:S01]  /*31540*/  STG.E.U8 desc[UR38][R2.64+0x2c], R13 ;  /* 0x00002c0d02007986 */ /* 0x000fe2000c101126 */
[----:B-----5:R-:W-:-:S02]  /*31550*/  SHF.R.U32.HI R0, RZ, 0x18, R5 ;  /* 0x00000018ff007819 */ /* 0x020fc40000011605 */
[----:B------:R-:W-:-:S03]  /*31560*/  SHF.R.U32.HI R4, RZ, 0x10, R5 ;  /* 0x00000010ff047819 */ /* 0x000fc60000011605 */
[----:B------:R0:W-:Y:S04]  /*31570*/  STG.E.U8 desc[UR38][R2.64+0x27], R0 ;  /* 0x0000270002007986 */ /* 0x0001e8000c101126 */
[----:B------:R2:W-:Y:S01]  /*31580*/  STG.E.U8 desc[UR38][R2.64+0x26], R4 ;  /* 0x0000260402007986 */ /* 0x0005e2000c101126 */
[----:B0-----:R-:W-:-:S03]  /*31590*/  SHF.R.U32.HI R0, RZ, 0x8, R5 ;  /* 0x00000008ff007819 */ /* 0x001fc60000011605 */
[----:B------:R0:W-:Y:S01]  /*315a0*/  STG.E.U8 desc[UR38][R2.64+0x24], R5 ;  /* 0x0000240502007986 */ /* 0x0001e2000c101126 */
[----:B--2---:R-:W-:-:S03]  /*315b0*/  SHF.R.U32.HI R4, RZ, 0x8, R7 ;  /* 0x00000008ff047819 */ /* 0x004fc60000011607 */
[----:B------:R2:W-:Y:S01]  /*315c0*/  STG.E.U8 desc[UR38][R2.64+0x25], R0 ;  /* 0x0000250002007986 */ /* 0x0005e2000c101126 */
[--C-:B0-----:R-:W-:Y:S02]  /*315d0*/  SHF.R.U32.HI R5, RZ, 0x18, R7.reuse ;  /* 0x00000018ff057819 */ /* 0x101fe40000011607 */
[----:B--2---:R-:W-:Y:S02]  /*315e0*/  SHF.R.U32.HI R0, RZ, 0x10, R7 ;  /* 0x00000010ff007819 */ /* 0x004fe40000011607 */
[----:B------:R-:W-:-:S05]  /*315f0*/  SHF.R.U32.HI R7, RZ, 0x18, R13 ;  /* 0x00000018ff077819 */ /* 0x000fca000001160d */
[----:B------:R0:W-:Y:S01]  /*31600*/  STG.E.U8 desc[UR38][R2.64+0x2f], R7 ;  /* 0x00002f0702007986 */ /* 0x0001e2000c101126 */
[--C-:B------:R-:W-:Y:S02]  /*31610*/  SHF.R.U32.HI R13, RZ, 0x10, R50.reuse ;  /* 0x00000010ff0d7819 */ /* 0x100fe40000011632 */
[----:B------:R-:W-:Y:S01]  /*31620*/  SHF.R.U32.HI R15, RZ, 0x8, R50 ;  /* 0x00000008ff0f7819 */ /* 0x000fe20000011632 */
[----:B------:R2:W-:Y:S01]  /*31630*/  STG.E.U8 desc[UR38][R2.64+0x2b], R5 ;  /* 0x00002b0502007986 */ /* 0x0005e2000c101126 */
[----:B0-----:R-:W-:-:S03]  /*31640*/  SHF.R.U32.HI R7, RZ, 0x18, R49 ;  /* 0x00000018ff077819 */ /* 0x001fc60000011631 */
[----:B------:R-:W-:Y:S01]  /*31650*/  STG.E.U8 desc[UR38][R2.64+0x36], R9 ;  /* 0x0000360902007986 */ /* 0x000fe2000c101126 */
[----:B--2---:R-:W-:-:S03]  /*31660*/  SHF.R.U32.HI R5, RZ, 0x18, R50 ;  /* 0x00000018ff057819 */ /* 0x004fc60000011632 */
[----:B------:R-:W-:Y:S04]  /*31670*/  STG.E.U8 desc[UR38][R2.64+0x37], R7 ;  /* 0x0000370702007986 */ /* 0x000fe8000c101126 */
[----:B------:R-:W-:Y:S04]  /*31680*/  STG.E.U8 desc[UR38][R2.64+0x35], R11 ;  /* 0x0000350b02007986 */ /* 0x000fe8000c101126 */
[----:B------:R0:W-:Y:S04]  /*31690*/  STG.E.U8 desc[UR38][R2.64+0x14], R17 ;  /* 0x0000141102007986 */ /* 0x0001e8000c101126 */
[----:B------:R2:W-:Y:S04]  /*316a0*/  STG.E.U8 desc[UR38][R2.64+0x33], R5 ;  /* 0x0000330502007986 */ /* 0x0005e8000c101126 */
[----:B------:R3:W-:Y:S04]  /*316b0*/  STG.E.U8 desc[UR38][R2.64+0x32], R13 ;  /* 0x0000320d02007986 */ /* 0x0007e8000c101126 */
[----:B0-----:R-:W4:Y:S01]  /*316c0*/  LDL.LU R17, [R1+0x352c] ;  /* 0x00352c0001117983 */ /* 0x001f220000300800 */
[----:B------:R-:W-:-:S03]  /*316d0*/  SHF.R.U32.HI R7, RZ, 0x18, R19 ;  /* 0x00000018ff077819 */ /* 0x000fc60000011613 */
[----:B------:R0:W-:Y:S01]  /*316e0*/  STG.E.U8 desc[UR38][R2.64+0x3c], R19 ;  /* 0x00003c1302007986 */ /* 0x0001e2000c101126 */
[--C-:B------:R-:W-:Y:S02]  /*316f0*/  SHF.R.U32.HI R9, RZ, 0x10, R19.reuse ;  /* 0x00000010ff097819 */ /* 0x100fe40000011613 */
[----:B------:R-:W-:Y:S01]  /*31700*/  SHF.R.U32.HI R11, RZ, 0x8, R19 ;  /* 0x00000008ff0b7819 */ /* 0x000fe20000011613 */
[----:B------:R5:W-:Y:S01]  /*31710*/  STG.E.U8 desc[UR38][R2.64+0x31], R15 ;  /* 0x0000310f02007986 */ /* 0x000be2000c101126 */
[--C-:B--2---:R-:W-:Y:S02]  /*31720*/  SHF.R.U32.HI R5, RZ, 0x18, R45.reuse ;  /* 0x00000018ff057819 */ /* 0x104fe4000001162d */
[--C-:B---3--:R-:W-:Y:S01]  /*31730*/  SHF.R.U32.HI R13, RZ, 0x10, R45.reuse ;  /* 0x00000010ff0d7819 */ /* 0x108fe2000001162d */
[----:B0-----:R-:W2:Y:S04]  /*31740*/  LDL.LU R19, [R1+0x3510] ;  /* 0x0035100001137983 */ /* 0x001ea80000300800 */
[----:B------:R0:W-:Y:S01]  /*31750*/  STG.E.U8 desc[UR38][R2.64+0x29], R4 ;  /* 0x0000290402007986 */ /* 0x0001e2000c101126 */
[----:B-----5:R-:W-:-:S03]  /*31760*/  SHF.R.U32.HI R15, RZ, 0x8, R45 ;  /* 0x00000008ff0f7819 */ /* 0x020fc6000001162d */
[----:B------:R3:W-:Y:S04]  /*31770*/  STG.E.U8 desc[UR38][R2.64+0x38], R45 ;  /* 0x0000382d02007986 */ /* 0x0007e8000c101126 */
[----:B0-----:R-:W5:Y:S04]  /*31780*/  LDL.LU R4, [R1+0x3518] ;  /* 0x0035180001047983 */ /* 0x001f680000300800 */
[----:B---3--:R-:W3:Y:S04]  /*31790*/  LDL.LU R45, [R1+0x3514] ;  /* 0x00351400012d7983 */ /* 0x008ee80000300800 */
[----:B------:R0:W-:Y:S04]  /*317a0*/  STG.E.U8 desc[UR38][R2.64+0x2a], R0 ;  /* 0x00002a0002007986 */ /* 0x0001e8000c101126 */
[----:B0-----:R-:W3:Y:S04]  /*317b0*/  LDL.LU R0, [R1+0x351c] ;  /* 0x00351c0001007983 */ /* 0x001ee80000300800 */
[----:B------:R0:W-:Y:S04]  /*317c0*/  STG.E.U8 desc[UR38][R2.64+0x30], R50 ;  /* 0x0000303202007986 */ /* 0x0001e8000c101126 */
[----:B------:R1:W-:Y:S04]  /*317d0*/  STG.E.U8 desc[UR38][R2.64+0x3b], R5 ;  /* 0x00003b0502007986 */ /* 0x0003e8000c101126 */
[----:B------:R1:W-:Y:S04]  /*317e0*/  STG.E.U8 desc[UR38][R2.64+0x3a], R13 ;  /* 0x00003a0d02007986 */ /* 0x0003e8000c101126 */
[----:B0-----:R-:W3:Y:S04]  /*317f0*/  LDL.LU R50, [R1+0x3500] ;  /* 0x0035000001327983 */ /* 0x001ee80000300800 */
        /* <DEDUP_REMOVED lines=12> */
[----:B0-----:R-:W3:Y:S04]  /*318c0*/  LDL.LU R48, [R1+0x3504] ;  /* 0x0035040001307983 */ /* 0x001ee80000300800 */
[----:B-1----:R-:W3:Y:S04]  /*318d0*/  LDL.LU R47, [R1+0x3508] ;  /* 0x00350800012f7983 */ /* 0x002ee80000300800 */
        /* <DEDUP_REMOVED lines=13> */
[----:B0-----:R-:W3:Y:S04]  /*319b0*/  LDL.LU R46, [R1+0x350c] ;  /* 0x00350c00012e7983 */ /* 0x001ee80000300800 */
[----:B-1----:R-:W3:Y:S04]  /*319c0*/  LDL.LU R49, [R1+0x34f0] ;  /* 0x0034f00001317983 */ /* 0x002ee80000300800 */
[----:B------:R0:W-:Y:S01]  /*319d0*/  STG.E.U8 desc[UR38][R2.64+0x49], R15 ;  /* 0x0000490f02007986 */ /* 0x0001e2000c101126 */
[----:B----4-:R-:W-:-:S02]  /*319e0*/  SHF.R.U32.HI R7, RZ, 0x18, R17 ;  /* 0x00000018ff077819 */ /* 0x010fc40000011611 */
        /* <DEDUP_REMOVED lines=11> */
[----:B-----5:R-:W-:-:S03]  /*31aa0*/  SHF.R.U32.HI R11, RZ, 0x18, R4 ;  /* 0x00000018ff0b7819 */ /* 0x020fc60000011604 */
[----:B------:R2:W-:Y:S01]  /*31ab0*/  STG.E.U8 desc[UR38][R2.64+0x58], R4 ;  /* 0x0000580402007986 */ /* 0x0005e2000c101126 */
[--C-:B0-----:R-:W-:Y:S02]  /*31ac0*/  SHF.R.U32.HI R5, RZ, 0x8, R4.reuse ;  /* 0x00000008ff057819 */ /* 0x101fe40000011604 */
[--C-:B---3--:R-:W-:Y:S01]  /*31ad0*/  SHF.R.U32.HI R7, RZ, 0x18, R45.reuse ;  /* 0x00000018ff077819 */ /* 0x108fe2000001162d */
        /* <DEDUP_REMOVED lines=1073> */
[----:B------:R1:W-:Y:S04]  /*35df0*/  STG.E.U8 desc[UR38][R2.64+0x26b], R9 ;  /* 0x00026b0902007986 */ /* 0x0003e8000c101126 */
[----:B------:R-:W-:Y:S04]  /*35e00*/  STG.E.U8 desc[UR38][R2.64+0x26a], R15 ;  /* 0x00026a0f02007986 */ /* 0x000fe8000c101126 */
[----:B------:R2:W-:Y:S01]  /*35e10*/  STG.E.U8 desc[UR38][R2.64+0x269], R11 ;  /* 0x0002690b02007986 */ /* 0x0005e2000c101126 */
[----:B0-----:R-:W-:-:S03]  /*35e20*/  SHF.R.U32.HI R7, RZ, 0x18, R50 ;  /* 0x00000018ff077819 */ /* 0x001fc60000011632 */
[----:B------:R0:W-:Y:S01]  /*35e30*/  STG.E.U8 desc[UR38][R2.64+0x26f], R5 ;  /* 0x00026f0502007986 */ /* 0x0001e2000c101126 */
[----:B-1----:R-:W-:-:S03]  /*35e40*/  SHF.R.U32.HI R9, RZ, 0x8, R50 ;  /* 0x00000008ff097819 */ /* 0x002fc60000011632 */
[----:B------:R-:W-:Y:S04]  /*35e50*/  STG.E.U8 desc[UR38][R2.64+0x26e], R19 ;  /* 0x00026e1302007986 */ /* 0x000fe8000c101126 */
[----:B------:R-:W-:Y:S04]  /*35e60*/  STG.E.U8 desc[UR38][R2.64+0x26d], R13 ;  /* 0x00026d0d02007986 */ /* 0x000fe8000c101126 */
[----:B------:R-:W-:Y:S04]  /*35e70*/  STG.E.U8 desc[UR38][R2.64+0x273], R7 ;  /* 0x0002730702007986 */ /* 0x000fe8000c101126 */
[----:B------:R-:W-:Y:S04]  /*35e80*/  STG.E.U8 desc[UR38][R2.64+0x272], R17 ;  /* 0x0002721102007986 */ /* 0x000fe8000c101126 */
[----:B------:R-:W-:Y:S01]  /*35e90*/  STG.E.U8 desc[UR38][R2.64+0x271], R9 ;  /* 0x0002710902007986 */ /* 0x000fe2000c101126 */
[----:B--2---:R-:W-:-:S03]  /*35ea0*/  SHF.R.U32.HI R11, RZ, 0x18, R45 ;  /* 0x00000018ff0b7819 */ /* 0x004fc6000001162d */
[----:B------:R1:W-:Y:S01]  /*35eb0*/  STG.E.U8 desc[UR38][R2.64+0x274], R45 ;  /* 0x0002742d02007986 */ /* 0x0003e2000c101126 */
[--C-:B------:R-:W-:Y:S02]  /*35ec0*/  SHF.R.U32.HI R15, RZ, 0x10, R45.reuse ;  /* 0x00000010ff0f7819 */ /* 0x100fe4000001162d */
[----:B0-----:R-:W-:Y:S01]  /*35ed0*/  SHF.R.U32.HI R5, RZ, 0x8, R45 ;  /* 0x00000008ff057819 */ /* 0x001fe2000001162d */
[----:B------:R0:W-:Y:S04]  /*35ee0*/  STG.E.U8 desc[UR38][R2.64+0x277], R11 ;  /* 0x0002770b02007986 */ /* 0x0001e8000c101126 */
[----:B-1----:R-:W2:Y:S01]  /*35ef0*/  LDL.LU R45, [R1+0x37d4] ;  /* 0x0037d400012d7983 */ /* 0x002ea20000300800 */
[----:B---3--:R-:W-:-:S03]  /*35f00*/  SHF.R.U32.HI R13, RZ, 0x18, R4 ;  /* 0x00000018ff0d7819 */ /* 0x008fc60000011604 */
[----:B------:R1:W-:Y:S01]  /*35f10*/  STG.E.U8 desc[UR38][R2.64+0x278], R4 ;  /* 0x0002780402007986 */ /* 0x0003e2000c101126 */
[--C-:B------:R-:W-:Y:S02]  /*35f20*/  SHF.R.U32.HI R19, RZ, 0x10, R4.reuse ;  /* 0x00000010ff137819 */ /* 0x100fe40000011604 */
[----:B------:R-:W-:Y:S01]  /*35f30*/  SHF.R.U32.HI R7, RZ, 0x8, R4 ;  /* 0x00000008ff077819 */ /* 0x000fe20000011604 */
[----:B----4-:R3:W-:Y:S01]  /*35f40*/  STG.E.U8 desc[UR38][R2.64+0x27c], R0 ;  /* 0x00027c0002007986 */ /* 0x0107e2000c101126 */
[--C-:B------:R-:W-:Y:S02]  /*35f50*/  SHF.R.U32.HI R9, RZ, 0x18, R0.reuse ;  /* 0x00000018ff097819 */ /* 0x100fe40000011600 */
[--C-:B------:R-:W-:Y:S02]  /*35f60*/  SHF.R.U32.HI R17, RZ, 0x10, R0.reuse ;  /* 0x00000010ff117819 */ /* 0x100fe40000011600 */
[----:B0-----:R-:W-:Y:S01]  /*35f70*/  SHF.R.U32.HI R11, RZ, 0x8, R0 ;  /* 0x00000008ff0b7819 */ /* 0x001fe20000011600 */
[----:B-1----:R-:W4:Y:S04]  /*35f80*/  LDL.LU R4, [R1+0x37d8] ;  /* 0x0037d80001047983 */ /* 0x002f280000300800 */
[----:B---3--:R-:W3:Y:S04]  /*35f90*/  LDL.LU R0, [R1+0x37dc] ;  /* 0x0037dc0001007983 */ /* 0x008ee80000300800 */
        /* <DEDUP_REMOVED lines=12> */
[----:B0-----:R-:W3:Y:S04]  /*36060*/  LDL.LU R50, [R1+0x37c0] ;  /* 0x0037c00001327983 */ /* 0x001ee80000300800 */
[----:B------:R-:W-:Y:S04]  /*36070*/  STG.E.U8 desc[UR38][R2.64+0x283], R5 ;  /* 0x0002830502007986 */ /* 0x000fe8000c101126 */
[----:B------:R-:W-:Y:S04]  /*36080*/  STG.E.U8 desc[UR38][R2.64+0x282], R15 ;  /* 0x0002820f02007986 */ /* 0x000fe8000c101126 */
[----:B------:R-:W-:Y:S04]  /*36090*/  STG.E.U8 desc[UR38][R2.64+0x281], R13 ;  /* 0x0002810d02007986 */ /* 0x000fe8000c101126 */
[----:B------:R0:W-:Y:S04]  /*360a0*/  STG.E.U8 desc[UR38][R2.64+0x280], R49 ;  /* 0x0002803102007986 */ /* 0x0001e8000c101126 */
[----:B0-----:R-:W3:Y:S01]  /*360b0*/  LDL.LU R49, [R1+0x37b0] ;  /* 0x0037b00001317983 */ /* 0x001ee20000300800 */
        /* <DEDUP_REMOVED lines=36> */
[----:B----4-:R-:W-:-:S03]  /*36300*/  SHF.R.U32.HI R7, RZ, 0x18, R4 ;  /* 0x00000018ff077819 */ /* 0x010fc60000011604 */
[----:B------:R1:W-:Y:S01]  /*36310*/  STG.E.U8 desc[UR38][R2.64+0x298], R4 ;  /* 0x0002980402007986 */ /* 0x0003e2000c101126 */
[--C-:B------:R-:W-:Y:S02]  /*36320*/  SHF.R.U32.HI R15, RZ, 0x10, R4.reuse ;  /* 0x00000010ff0f7819 */ /* 0x100fe40000011604 */
[----:B------:R-:W-:Y:S01]  /*36330*/  SHF.R.U32.HI R9, RZ, 0x8, R4 ;  /* 0x00000008ff097819 */ /* 0x000fe20000011604 */
[----:B---3--:R3:W-:Y:S01]  /*36340*/  STG.E.U8 desc[UR38][R2.64+0x29c], R0 ;  /* 0x00029c0002007986 */ /* 0x0087e2000c101126 */
[--C-:B------:R-:W-:Y:S02]  /*36350*/  SHF.R.U32.HI R11, RZ, 0x18, R0.reuse ;  /* 0x00000018ff0b7819 */ /* 0x100fe40000011600 */
[--C-:B------:R-:W-:Y:S02]  /*36360*/  SHF.R.U32.HI R19, RZ, 0x10, R0.reuse ;  /* 0x00000010ff137819 */ /* 0x100fe40000011600 */
[----:B0-----:R-:W-:Y:S01]  /*36370*/  SHF.R.U32.HI R5, RZ, 0x8, R0 ;  /* 0x00000008ff057819 */ /* 0x001fe20000011600 */
[----:B-1----:R-:W4:Y:S04]  /*36380*/  LDL.LU R4, [R1+0x37b8] ;  /* 0x0037b80001047983 */ /* 0x002f280000300800 */
[----:B---3--:R-:W3:Y:S04]  /*36390*/  LDL.LU R0, [R1+0x37bc] ;  /* 0x0037bc0001007983 */ /* 0x008ee80000300800 */
        /* <DEDUP_REMOVED lines=192> */
[----:B------:R0:W-:Y:S04]  /*36fa0*/  STG.E.U8 desc[UR38][R2.64+0x2f0], R51 ;  /* 0x0002f03302007986 */ /* 0x0001e8000c101126 */
[----:B------:R-:W-:Y:S04]  /*36fb0*/  STG.E.U8 desc[UR38][R2.64+0x2f6], R17 ;  /* 0x0002f61102007986 */ /* 0x000fe8000c101126 */
[----:B------:R1:W-:Y:S04]  /*36fc0*/  STG.E.U8 desc[UR38][R2.64+0x2f5], R11 ;  /* 0x0002f50b02007986 */ /* 0x0003e8000c101126 */
[----:B------:R1:W-:Y:S04]  /*36fd0*/  STG.E.U8 desc[UR38][R2.64+0x2fb], R5 ;  /* 0x0002fb0502007986 */ /* 0x0003e8000c101126 */
[----:B------:R5:W-:Y:S04]  /*36fe0*/  STG.E.U8 desc[UR38][R2.64+0x2f9], R13 ;  /* 0x0002f90d02007986 */ /* 0x000be8000c101126 */
[----:B0-----:R-:W3:Y:S01]  /*36ff0*/  LDL.LU R51, [R1+0x3800] ;  /* 0x0038000001337983 */ /* 0x001ee20000300800 */
        /* <DEDUP_REMOVED lines=18> */
[----:B------:R-:W-:Y:S01]  /*37120*/  STG.E.U8 desc[UR38][R2.64+0x305], R7 ;  /* 0x0003050702007986 */ /* 0x000fe2000c101126 */
[----:B------:R-:W-:-:S03]  /*37130*/  SHF.R.U32.HI R9, RZ, 0x18, R47 ;  /* 0x00000018ff097819 */ /* 0x000fc6000001162f */
[----:B------:R1:W-:Y:S01]  /*37140*/  STG.E.U8 desc[UR38][R2.64+0x308], R47 ;  /* 0x0003082f02007986 */ /* 0x0003e2000c101126 */
[--C-:B------:R-:W-:Y:S02]  /*37150*/  SHF.R.U32.HI R19, RZ, 0x10, R47.reuse ;  /* 0x00000010ff137819 */ /* 0x100fe4000001162f */
[----:B------:R-:W-:Y:S01]  /*37160*/  SHF.R.U32.HI R11, RZ, 0x8, R47 ;  /* 0x00000008ff0b7819 */ /* 0x000fe2000001162f */
[----:B------:R1:W-:Y:S01]  /*37170*/  STG.E.U8 desc[UR38][R2.64+0x30c], R46 ;  /* 0x00030c2e02007986 */ /* 0x0003e2000c101126 */
[--C-:B------:R-:W-:Y:S02]  /*37180*/  SHF.R.U32.HI R5, RZ, 0x18, R46.reuse ;  /* 0x00000018ff057819 */ /* 0x100fe4000001162e */
[--C-:B------:R-:W-:Y:S01]  /*37190*/  SHF.R.U32.HI R17, RZ, 0x10, R46.reuse ;  /* 0x00000010ff117819 */ /* 0x100fe2000001162e */
[----:B------:R-:W5:Y:S01]  /*371a0*/  LDL.LU R50, [R1+0x3840] ;  /* 0x0038400001327983 */ /* 0x000f620000300800 */
[----:B0-----:R-:W-:-:S03]  /*371b0*/  SHF.R.U32.HI R13, RZ, 0x8, R46 ;  /* 0x00000008ff0d7819 */ /* 0x001fc6000001162e */
[----:B-1----:R-:W5:Y:S04]  /*371c0*/  LDL.LU R47, [R1+0x3808] ;  /* 0x00380800012f7983 */ /* 0x002f680000300800 */
[----:B------:R-:W5:Y:S01]  /*371d0*/  LDL.LU R46, [R1+0x380c] ;  /* 0x00380c00012e7983 */ /* 0x000f620000300800 */
[--C-:B------:R-:W-:Y:S02]  /*371e0*/  SHF.R.U32.HI R7, RZ, 0x18, R49.reuse ;  /* 0x00000018ff077819 */ /* 0x100fe40000011631 */
[--C-:B------:R-:W-:Y:S01]  /*371f0*/  SHF.R.U32.HI R15, RZ, 0x10, R49.reuse ;  /* 0x00000010ff0f7819 */ /* 0x100fe20000011631 */
[----:B------:R0:W-:Y:S04]  /*37200*/  STG.E.U8 desc[UR38][R2.64+0x30b], R9 ;  /* 0x00030b0902007986 */ /* 0x0001e8000c101126 */
[----:B------:R-:W-:Y:S04]  /*37210*/  STG.E.U8 desc[UR38][R2.64+0x30a], R19 ;  /* 0x00030a1302007986 */ /* 0x000fe8000c101126 */
[----:B------:R2:W-:Y:S04]  /*37220*/  STG.E.U8 desc[UR38][R2.64+0x309], R11 ;  /* 0x0003090b02007986 */ /* 0x0005e8000c101126 */
[----:B------:R1:W-:Y:S01]  /*37230*/  STG.E.U8 desc[UR38][R2.64+0x30f], R5 ;  /* 0x00030f0502007986 */ /* 0x0003e2000c101126 */
[----:B0-----:R-:W-:-:S03]  /*37240*/  SHF.R.U32.HI R9, RZ, 0x8, R49 ;  /* 0x00000008ff097819 */ /* 0x001fc60000011631 */
        /* <DEDUP_REMOVED lines=8> */
[----:B-1----:R-:W-:Y:S01]  /*372d0*/  SHF.R.U32.HI R5, RZ, 0x8, R45 ;  /* 0x00000008ff057819 */ /* 0x002fe2000001162d */
[----:B------:R1:W-:Y:S04]  /*372e0*/  STG.E.U8 desc[UR38][R2.64+0x317], R11 ;  /* 0x0003170b02007986 */ /* 0x0003e8000c101126 */
[----:B0-----:R-:W2:Y:S01]  /*372f0*/  LDL.LU R45, [R1+0x3844] ;  /* 0x00384400012d7983 */ /* 0x001ea20000300800 */
[----:B----4-:R-:W-:-:S03]  /*37300*/  SHF.R.U32.HI R13, RZ, 0x18, R4 ;  /* 0x00000018ff0d7819 */ /* 0x010fc60000011604 */
[----:B------:R0:W-:Y:S01]  /*37310*/  STG.E.U8 desc[UR38][R2.64+0x318], R4 ;  /* 0x0003180402007986 */ /* 0x0001e2000c101126 */
[--C-:B------:R-:W-:Y:S02]  /*37320*/  SHF.R.U32.HI R17, RZ, 0x10, R4.reuse ;  /* 0x00000010ff117819 */ /* 0x100fe40000011604 */
[----:B------:R-:W-:Y:S01]  /*37330*/  SHF.R.U32.HI R7, RZ, 0x8, R4 ;  /* 0x00000008ff077819 */ /* 0x000fe20000011604 */
[----:B---3--:R3:W-:Y:S01]  /*37340*/  STG.E.U8 desc[UR38][R2.64+0x31c], R0 ;  /* 0x00031c0002007986 */ /* 0x0087e2000c101126 */
[--C-:B------:R-:W-:Y:S02]  /*37350*/  SHF.R.U32.HI R9, RZ, 0x18, R0.reuse ;  /* 0x00000018ff097819 */ /* 0x100fe40000011600 */
[--C-:B------:R-:W-:Y:S02]  /*37360*/  SHF.R.U32.HI R15, RZ, 0x10, R0.reuse ;  /* 0x00000010ff0f7819 */ /* 0x100fe40000011600 */
[----:B-1----:R-:W-:Y:S01]  /*37370*/  SHF.R.U32.HI R11, RZ, 0x8, R0 ;  /* 0x00000008ff0b7819 */ /* 0x002fe20000011600 */
[----:B0-----:R-:W4:Y:S04]  /*37380*/  LDL.LU R4, [R1+0x3848] ;  /* 0x0038480001047983 */ /* 0x001f280000300800 */
[----:B---3--:R-:W3:Y:S04]  /*37390*/  LDL.LU R0, [R1+0x384c] ;  /* 0x00384c0001007983 */ /* 0x008ee80000300800 */
        /* <DEDUP_REMOVED lines=8> */
[----:B0-----:R-:W3:Y:S04]  /*37420*/  LDL.LU R49, [R1+0x3860] ;  /* 0x0038600001317983 */ /* 0x001ee80000300800 */
        /* <DEDUP_REMOVED lines=12> */
[----:B------:R0:W-:Y:S04]  /*374f0*/  STG.E.U8 desc[UR38][R2.64+0x327], R7 ;  /* 0x0003270702007986 */ /* 0x0001e8000c101126 */
[----:B------:R-:W-:Y:S04]  /*37500*/  STG.E.U8 desc[UR38][R2.64+0x326], R17 ;  /* 0x0003261102007986 */ /* 0x000fe8000c101126 */
[----:B-1----:R-:W5:Y:S04]  /*37510*/  LDL.LU R48, [R1+0x3864] ;  /* 0x0038640001307983 */ /* 0x002f680000300800 */
[----:B------:R-:W-:Y:S04]  /*37520*/  STG.E.U8 desc[UR38][R2.64+0x325], R9 ;  /* 0x0003250902007986 */ /* 0x000fe8000c101126 */
[----:B------:R-:W5:Y:S01]  /*37530*/  LDL.LU R51, [R1+0x3850] ;  /* 0x0038500001337983 */ /* 0x000f620000300800 */
[----:B------:R-:W-:-:S02]  /*37540*/  SHF.R.U32.HI R11, RZ, 0x18, R47 ;  /* 0x00000018ff0b7819 */ /* 0x000fc4000001162f */
[--C-:B------:R-:W-:Y:S01]  /*37550*/  SHF.R.U32.HI R15, RZ, 0x10, R47.reuse ;  /* 0x00000010ff0f7819 */ /* 0x100fe2000001162f */
[----:B------:R1:W-:Y:S01]  /*37560*/  STG.E.U8 desc[UR38][R2.64+0x328], R47 ;  /* 0x0003282f02007986 */ /* 0x0003e2000c101126 */
[----:B------:R-:W-:Y:S02]  /*37570*/  SHF.R.U32.HI R5, RZ, 0x8, R47 ;  /* 0x00000008ff057819 */ /* 0x000fe4000001162f */
[--C-:B------:R-:W-:Y:S01]  /*37580*/  SHF.R.U32.HI R13, RZ, 0x18, R46.reuse ;  /* 0x00000018ff0d7819 */ /* 0x100fe2000001162e */
[----:B------:R1:W-:Y:S01]  /*37590*/  STG.E.U8 desc[UR38][R2.64+0x32b], R11 ;  /* 0x00032b0b02007986 */ /* 0x0003e2000c101126 */
[--C-:B------:R-:W-:Y:S02]  /*375a0*/  SHF.R.U32.HI R19, RZ, 0x10, R46.reuse ;  /* 0x00000010ff137819 */ /* 0x100fe4000001162e */
[----:B0-----:R-:W-:Y:S01]  /*375b0*/  SHF.R.U32.HI R7, RZ, 0x8, R46 ;  /* 0x00000008ff077819 */ /* 0x001fe2000001162e */
[----:B------:R-:W-:Y:S04]  /*375c0*/  STG.E.U8 desc[UR38][R2.64+0x32a], R15 ;  /* 0x00032a0f02007986 */ /* 0x000fe8000c101126 */
[----:B-1----:R-:W5:Y:S01]  /*375d0*/  LDL.LU R47, [R1+0x3868] ;  /* 0x00386800012f7983 */ /* 0x002f620000300800 */
[----:B------:R-:W-:-:S02]  /*375e0*/  SHF.R.U32.HI R9, RZ, 0x18, R50 ;  /* 0x00000018ff097819 */ /* 0x000fc40000011632 */
[--C-:B------:R-:W-:Y:S01]  /*375f0*/  SHF.R.U32.HI R17, RZ, 0x10, R50.reuse ;  /* 0x00000010ff117819 */ /* 0x100fe20000011632 */
[----:B------:R-:W-:Y:S01]  /*37600*/  STG.E.U8 desc[UR38][R2.64+0x329], R5 ;  /* 0x0003290502007986 */ /* 0x000fe2000c101126 */
[----:B------:R-:W-:-:S03]  /*37610*/  SHF.R.U32.HI R11, RZ, 0x8, R50 ;  /* 0x00000008ff0b7819 */ /* 0x000fc60000011632 */
[----:B------:R-:W-:Y:S04]  /*37620*/  STG.E.U8 desc[UR38][R2.64+0x32f], R13 ;  /* 0x00032f0d02007986 */ /* 0x000fe8000c101126 */
[----:B------:R0:W-:Y:S04]  /*37630*/  STG.E.U8 desc[UR38][R2.64+0x32c], R46 ;  /* 0x00032c2e02007986 */ /* 0x0001e8000c101126 */
[----:B------:R-:W-:Y:S04]  /*37640*/  STG.E.U8 desc[UR38][R2.64+0x32e], R19 ;  /* 0x00032e1302007986 */ /* 0x000fe8000c101126 */
[----:B------:R-:W-:Y:S04]  /*37650*/  STG.E.U8 desc[UR38][R2.64+0x32d], R7 ;  /* 0x00032d0702007986 */ /* 0x000fe8000c101126 */
[----:B0-----:R-:W5:Y:S04]  /*37660*/  LDL.LU R46, [R1+0x386c] ;  /* 0x00386c00012e7983 */ /* 0x001f680000300800 */
        /* <DEDUP_REMOVED lines=33> */
[----:B0-----:R-:W3:Y:S04]  /*37880*/  LDL.LU R49, [R1+0x3834] ;  /* 0x0038340001317983 */ /* 0x001ee80000300800 */
[----:B------:R0:W-:Y:S04]  /*37890*/  STG.E.U8 desc[UR38][R2.64+0x330], R50 ;  /* 0x0003303202007986 */ /* 0x0001e8000c101126 */
[----:B------:R-:W-:Y:S04]  /*378a0*/  STG.E.U8 desc[UR38][R2.64+0x33e], R17 ;  /* 0x00033e1102007986 */ /* 0x000fe8000c101126 */
[----:B0-----:R-:W3:Y:S01]  /*378b0*/  LDL.LU R50, [R1+0x3830] ;  /* 0x0038300001327983 */ /* 0x001ee20000300800 */
[----:B-----5:R-:W-:-:S03]  /*378c0*/  SHF.R.U32.HI R9, RZ, 0x18, R48 ;  /* 0x00000018ff097819 */ /* 0x020fc60000011630 */
[----:B------:R0:W-:Y:S01]  /*378d0*/  STG.E.U8 desc[UR38][R2.64+0x344], R48 ;  /* 0x0003443002007986 */ /* 0x0001e2000c101126 */
[--C-:B------:R-:W-:Y:S02]  /*378e0*/  SHF.R.U32.HI R19, RZ, 0x10, R48.reuse ;  /* 0x00000010ff137819 */ /* 0x100fe40000011630 */
[----:B------:R-:W-:Y:S01]  /*378f0*/  SHF.R.U32.HI R11, RZ, 0x8, R48 ;  /* 0x00000008ff0b7819 */ /* 0x000fe20000011630 */
[----:B------:R-:W-:Y:S04]  /*37900*/  STG.E.U8 desc[UR38][R2.64+0x347], R9 ;  /* 0x0003470902007986 */ /* 0x000fe8000c101126 */
[----:B------:R-:W-:Y:S04]  /*37910*/  STG.E.U8 desc[UR38][R2.64+0x346], R19 ;  /* 0x0003461302007986 */ /* 0x000fe8000c101126 */
[----:B0-----:R-:W5:Y:S04]  /*37920*/  LDL.LU R48, [R1+0x3838] ;  /* 0x0038380001307983 */ /* 0x001f680000300800 */
[----:B------:R0:W-:Y:S01]  /*37930*/  STG.E.U8 desc[UR38][R2.64+0x345], R11 ;  /* 0x0003450b02007986 */ /* 0x0001e2000c101126 */
[----:B------:R-:W-:-:S02]  /*37940*/  SHF.R.U32.HI R5, RZ, 0x18, R47 ;  /* 0x00000018ff057819 */ /* 0x000fc4000001162f */
[----:B------:R-:W-:Y:S02]  /*37950*/  SHF.R.U32.HI R13, RZ, 0x8, R47 ;  /* 0x00000008ff0d7819 */ /* 0x000fe4000001162f */
[--C-:B0-----:R-:W-:Y:S01]  /*37960*/  SHF.R.U32.HI R11, RZ, 0x18, R51.reuse ;  /* 0x00000018ff0b7819 */ /* 0x101fe20000011633 */
[----:B------:R0:W-:Y:S01]  /*37970*/  STG.E.U8 desc[UR38][R2.64+0x34b], R5 ;  /* 0x00034b0502007986 */ /* 0x0001e2000c101126 */
[----:B------:R-:W-:-:S03]  /*37980*/  SHF.R.U32.HI R19, RZ, 0x10, R51 ;  /* 0x00000010ff137819 */ /* 0x000fc60000011633 */
[----:B------:R-:W-:Y:S01]  /*37990*/  STG.E.U8 desc[UR38][R2.64+0x349], R13 ;  /* 0x0003490d02007986 */ /* 0x000fe2000c101126 */
[----:B------:R-:W-:Y:S02]  /*379a0*/  SHF.R.U32.HI R17, RZ, 0x10, R47 ;  /* 0x00000010ff117819 */ /* 0x000fe4000001162f */
[----:B0-----:R-:W-:Y:S01]  /*379b0*/  SHF.R.U32.HI R5, RZ, 0x8, R51 ;  /* 0x00000008ff057819 */ /* 0x001fe20000011633 */
[----:B------:R-:W-:Y:S01]  /*379c0*/  STG.E.U8 desc[UR38][R2.64+0x353], R11 ;  /* 0x0003530b02007986 */ /* 0x000fe2000c101126 */
[----:B------:R-:W-:-:S03]  /*379d0*/  SHF.R.U32.HI R7, RZ, 0x18, R46 ;  /* 0x00000018ff077819 */ /* 0x000fc6000001162e */
[----:B------:R0:W-:Y:S01]  /*379e0*/  STG.E.U8 desc[UR38][R2.64+0x34c], R46 ;  /* 0x00034c2e02007986 */ /* 0x0001e2000c101126 */
[--C-:B------:R-:W-:Y:S02]  /*379f0*/  SHF.R.U32.HI R15, RZ, 0x10, R46.reuse ;  /* 0x00000010ff0f7819 */ /* 0x100fe4000001162e */
[----:B------:R-:W-:Y:S01]  /*37a00*/  SHF.R.U32.HI R9, RZ, 0x8, R46 ;  /* 0x00000008ff097819 */ /* 0x000fe2000001162e */
[----:B------:R-:W-:Y:S04]  /*37a10*/  STG.E.U8 desc[UR38][R2.64+0x352], R19 ;  /* 0x0003521302007986 */ /* 0x000fe8000c101126 */
[----:B------:R-:W-:Y:S04]  /*37a20*/  STG.E.U8 desc[UR38][R2.64+0x34e], R15 ;  /* 0x00034e0f02007986 */ /* 0x000fe8000c101126 */
[----:B0-----:R-:W5:Y:S04]  /*37a30*/  LDL.LU R46, [R1+0x37f0] ;  /* 0x0037f000012e7983 */ /* 0x001f680000300800 */
[----:B------:R-:W-:Y:S04]  /*37a40*/  STG.E.U8 desc[UR38][R2.64+0x34d], R9 ;  /* 0x00034d0902007986 */ /* 0x000fe8000c101126 */
[----:B------:R-:W-:Y:S04]  /*37a50*/  STG.E.U8 desc[UR38][R2.64+0x351], R5 ;  /* 0x0003510502007986 */ /* 0x000fe8000c101126 */
[----:B------:R0:W-:Y:S04]  /*37a60*/  STG.E.U8 desc[UR38][R2.64+0x348], R47 ;  /* 0x0003482f02007986 */ /* 0x0001e8000c101126 */
[----:B------:R1:W-:Y:S04]  /*37a70*/  STG.E.U8 desc[UR38][R2.64+0x34a], R17 ;  /* 0x00034a1102007986 */ /* 0x0003e8000c101126 */
[----:B0-----:R-:W5:Y:S04]  /*37a80*/  LDL.LU R47, [R1+0x383c] ;  /* 0x00383c00012f7983 */ /* 0x001f680000300800 */
[----:B------:R0:W-:Y:S01]  /*37a90*/  STG.E.U8 desc[UR38][R2.64+0x34f], R7 ;  /* 0x00034f0702007986 */ /* 0x0001e2000c101126 */
[----:B--2---:R-:W-:-:S05]  /*37aa0*/  SHF.R.U32.HI R13, RZ, 0x18, R45 ;  /* 0x00000018ff0d7819 */ /* 0x004fca000001162d */
[----:B------:R-:W-:Y:S01]  /*37ab0*/  STG.E.U8 desc[UR38][R2.64+0x357], R13 ;  /* 0x0003570d02007986 */ /* 0x000fe2000c101126 */
[--C-:B-1----:R-:W-:Y:S02]  /*37ac0*/  SHF.R.U32.HI R17, RZ, 0x10, R45.reuse ;  /* 0x00000010ff117819 */ /* 0x102fe4000001162d */
[----:B0-----:R-:W-:Y:S01]  /*37ad0*/  SHF.R.U32.HI R7, RZ, 0x8, R45 ;  /* 0x00000008ff077819 */ /* 0x001fe2000001162d */
        /* <DEDUP_REMOVED lines=9> */
[----:B------:R-:W-:Y:S01]  /*37b70*/  SHF.R.U32.HI R13, RZ, 0x8, R0 ;  /* 0x00000008ff0d7819 */ /* 0x000fe20000011600 */
[----:B0-----:R-:W3:Y:S04]  /*37b80*/  LDL.LU R4, [R1+0x37f8] ;  /* 0x0037f80001047983 */ /* 0x001ee80000300800 */
[----:B-1----:R-:W4:Y:S04]  /*37b90*/  LDL.LU R0, [R1+0x37fc] ;  /* 0x0037fc0001007983 */ /* 0x002f280000300800 */
[----:B------:R0:W-:Y:S04]  /*37ba0*/  STG.E.U8 desc[UR38][R2.64+0x35f], R5 ;  /* 0x00035f0502007986 */ /* 0x0001e8000c101126 */
[----:B------:R-:W-:Y:S04]  /*37bb0*/  STG.E.U8 desc[UR38][R2.64+0x35d], R13 ;  /* 0x00035d0d02007986 */ /* 0x000fe8000c101126 */
[----:B------:R-:W-:Y:S04]  /*37bc0*/  STG.E.U8 desc[UR38][R2.64+0x356], R17 ;  /* 0x0003561102007986 */ /* 0x000fe8000c101126 */
[----:B------:R-:W-:Y:S04]  /*37bd0*/  STG.E.U8 desc[UR38][R2.64+0x355], R7 ;  /* 0x0003550702007986 */ /* 0x000fe8000c101126 */
[----:B------:R1:W-:Y:S04]  /*37be0*/  STG.E.U8 desc[UR38][R2.64+0x359], R11 ;  /* 0x0003590b02007986 */ /* 0x0003e8000c101126 */
[----:B------:R5:W-:Y:S01]  /*37bf0*/  STG.E.U8 desc[UR38][R2.64+0x35b], R9 ;  /* 0x00035b0902007986 */ /* 0x000be2000c101126 */
[----:B0-----:R-:W-:-:S05]  /*37c00*/  SHF.R.U32.HI R5, RZ, 0x8, R49 ;  /* 0x00000008ff057819 */ /* 0x001fca0000011631 */
[----:B------:R-:W-:Y:S01]  /*37c10*/  STG.E.U8 desc[UR38][R2.64+0x365], R5 ;  /* 0x0003650502007986 */ /* 0x000fe2000c101126 */
[----:B-1----:R-:W-:Y:S02]  /*37c20*/  SHF.R.U32.HI R11, RZ, 0x18, R49 ;  /* 0x00000018ff0b7819 */ /* 0x002fe40000011631 */
[--C-:B------:R-:W-:Y:S02]  /*37c30*/  SHF.R.U32.HI R17, RZ, 0x10, R50.reuse ;  /* 0x00000010ff117819 */ /* 0x100fe40000011632 */
[----:B------:R-:W-:-:S03]  /*37c40*/  SHF.R.U32.HI R7, RZ, 0x18, R50 ;  /* 0x00000018ff077819 */ /* 0x000fc60000011632 */
[----:B------:R-:W-:Y:S01]  /*37c50*/  STG.E.U8 desc[UR38][R2.64+0x362], R17 ;  /* 0x0003621102007986 */ /* 0x000fe2000c101126 */
[----:B-----5:R-:W-:-:S05]  /*37c60*/  SHF.R.U32.HI R13, RZ, 0x18, R48 ;  /* 0x00000018ff0d7819 */ /* 0x020fca0000011630 */
[----:B------:R-:W-:Y:S01]  /*37c70*/  STG.E.U8 desc[UR38][R2.64+0x36b], R13 ;  /* 0x00036b0d02007986 */ /* 0x000fe2000c101126 */
[----:B------:R-:W-:-:S03]  /*37c80*/  SHF.R.U32.HI R9, RZ, 0x8, R50 ;  /* 0x00000008ff097819 */ /* 0x000fc60000011632 */
[----:B------:R0:W-:Y:S04]  /*37c90*/  STG.E.U8 desc[UR38][R2.64+0x363], R7 ;  /* 0x0003630702007986 */ /* 0x0001e8000c101126 */
[----:B------:R-:W-:Y:S01]  /*37ca0*/  STG.E.U8 desc[UR38][R2.64+0x367], R11 ;  /* 0x0003670b02007986 */ /* 0x000fe2000c101126 */
[----:B0-----:R-:W-:-:S03]  /*37cb0*/  SHF.R.U32.HI R7, RZ, 0x8, R48 ;  /* 0x00000008ff077819 */ /* 0x001fc60000011630 */
[----:B------:R-:W-:Y:S04]  /*37cc0*/  STG.E.U8 desc[UR38][R2.64+0x361], R9 ;  /* 0x0003610902007986 */ /* 0x000fe8000c101126 */
[----:B------:R-:W-:Y:S04]  /*37cd0*/  STG.E.U8 desc[UR38][R2.64+0x369], R7 ;  /* 0x0003690702007986 */ /* 0x000fe8000c101126 */
[----:B------:R0:W-:Y:S01]  /*37ce0*/  STG.E.U8 desc[UR38][R2.64+0x35a], R15 ;  /* 0x00035a0f02007986 */ /* 0x0001e2000c101126 */
[--C-:B------:R-:W-:Y:S02]  /*37cf0*/  SHF.R.U32.HI R5, RZ, 0x18, R46.reuse ;  /* 0x00000018ff057819 */ /* 0x100fe4000001162e */
[----:B------:R-:W-:-:S03]  /*37d00*/  SHF.R.U32.HI R13, RZ, 0x8, R46 ;  /* 0x00000008ff0d7819 */ /* 0x000fc6000001162e */
[----:B------:R-:W-:Y:S04]  /*37d10*/  STG.E.U8 desc[UR38][R2.64+0x373], R5 ;  /* 0x0003730502007986 */ /* 0x000fe8000c101126 */
[----:B------:R-:W-:Y:S01]  /*37d20*/  STG.E.U8 desc[UR38][R2.64+0x371], R13 ;  /* 0x0003710d02007986 */ /* 0x000fe2000c101126 */
[----:B0-----:R-:W-:Y:S02]  /*37d30*/  SHF.R.U32.HI R15, RZ, 0x10, R49 ;  /* 0x00000010ff0f7819 */ /* 0x001fe40000011631 */
[--C-:B------:R-:W-:Y:S02]  /*37d40*/  SHF.R.U32.HI R17, RZ, 0x10, R47.reuse ;  /* 0x00000010ff117819 */ /* 0x100fe4000001162f */
[----:B------:R-:W-:-:S03]  /*37d50*/  SHF.R.U32.HI R11, RZ, 0x8, R47 ;  /* 0x00000008ff0b7819 */ /* 0x000fc6000001162f */
[----:B------:R-:W-:Y:S01]  /*37d60*/  STG.E.U8 desc[UR38][R2.64+0x36e], R17 ;  /* 0x00036e1102007986 */ /* 0x000fe2000c101126 */
[----:B------:R-:W-:-:S03]  /*37d70*/  SHF.R.U32.HI R9, RZ, 0x18, R47 ;  /* 0x00000018ff097819 */ /* 0x000fc6000001162f */
        /* <DEDUP_REMOVED lines=8> */
[----:B------:R-:W0:Y:S03]  /*37e00*/  S2UR UR5, SR_CTAID.X ;  /* 0x00000000000579c3 */ /* 0x000e260000002500 */
[----:B------:R-:W-:Y:S04]  /*37e10*/  STG.E.U8 desc[UR38][R2.64+0x3d4], R23 ;  /* 0x0003d41702007986 */ /* 0x000fe8000c101126 */
[----:B------:R-:W-:Y:S01]  /*37e20*/  STG.E.U8 desc[UR38][R2.64+0x350], R51 ;  /* 0x0003503302007986 */ /* 0x000fe2000c101126 */
[----:B--2---:R-:W-:-:S02]  /*37e30*/  SHF.R.U32.HI R7, RZ, 0x18, R45 ;  /* 0x00000018ff077819 */ /* 0x004fc4000001162d */
[----:B------:R-:W-:-:S03]  /*37e40*/  SHF.R.U32.HI R9, RZ, 0x8, R45 ;  /* 0x00000008ff097819 */ /* 0x000fc6000001162d */
[----:B------:R-:W-:Y:S01]  /*37e50*/  STG.E.U8 desc[UR38][R2.64+0x377], R7 ;  /* 0x0003770702007986 */ /* 0x000fe2000c101126 */
[----:B---3--:R-:W-:Y:S02]  /*37e60*/  SHF.R.U32.HI R5, RZ, 0x8, R4 ;  /* 0x00000008ff057819 */ /* 0x008fe40000011604 */
[----:B----4-:R-:W-:-:S03]  /*37e70*/  SHF.R.U32.HI R13, RZ, 0x18, R0 ;  /* 0x00000018ff0d7819 */ /* 0x010fc60000011600 */
[----:B------:R1:W-:Y:S01]  /*37e80*/  STG.E.U8 desc[UR38][R2.64+0x379], R5 ;  /* 0x0003790502007986 */ /* 0x0003e2000c101126 */
[----:B------:R-:W-:-:S03]  /*37e90*/  SHF.R.U32.HI R17, RZ, 0x10, R4 ;  /* 0x00000010ff117819 */ /* 0x000fc60000011604 */
[----:B------:R2:W-:Y:S01]  /*37ea0*/  STG.E.U8 desc[UR38][R2.64+0x37f], R13 ;  /* 0x00037f0d02007986 */ /* 0x0005e2000c101126 */
[----:B------:R-:W-:Y:S02]  /*37eb0*/  SHF.R.U32.HI R11, RZ, 0x18, R4 ;  /* 0x00000018ff0b7819 */ /* 0x000fe40000011604 */
[--C-:B-1----:R-:W-:Y:S02]  /*37ec0*/  SHF.R.U32.HI R5, RZ, 0x18, R43.reuse ;  /* 0x00000018ff057819 */ /* 0x102fe4000001162b */
[--C-:B--2---:R-:W-:Y:S01]  /*37ed0*/  SHF.R.U32.HI R13, RZ, 0x8, R43.reuse ;  /* 0x00000008ff0d7819 */ /* 0x104fe2000001162b */
[----:B------:R1:W-:Y:S04]  /*37ee0*/  STG.E.U8 desc[UR38][R2.64+0x37a], R17 ;  /* 0x00037a1102007986 */ /* 0x0003e8000c101126 */
[----:B------:R2:W-:Y:S04]  /*37ef0*/  STG.E.U8 desc[UR38][R2.64+0x387], R5 ;  /* 0x0003870502007986 */ /* 0x0005e8000c101126 */
[----:B------:R3:W-:Y:S01]  /*37f00*/  STG.E.U8 desc[UR38][R2.64+0x385], R13 ;  /* 0x0003850d02007986 */ /* 0x0007e2000c101126 */
[----:B-1----:R-:W-:-:S02]  /*37f10*/  SHF.R.U32.HI R17, RZ, 0x10, R43 ;  /* 0x00000010ff117819 */ /* 0x002fc4000001162b */
[----:B--2---:R-:W-:Y:S02]  /*37f20*/  SHF.R.U32.HI R5, RZ, 0x8, R41 ;  /* 0x00000008ff057819 */ /* 0x004fe40000011629 */
[----:B---3--:R-:W-:Y:S01]  /*37f30*/  SHF.R.U32.HI R13, RZ, 0x18, R40 ;  /* 0x00000018ff0d7819 */ /* 0x008fe20000011628 */
[----:B------:R1:W-:Y:S01]  /*37f40*/  STG.E.U8 desc[UR38][R2.64+0x37b], R11 ;  /* 0x00037b0b02007986 */ /* 0x0003e2000c101126 */
[----:B------:R-:W-:-:S03]  /*37f50*/  SHF.R.U32.HI R7, RZ, 0x8, R0 ;  /* 0x00000008ff077819 */ /* 0x000fc60000011600 */
[----:B------:R2:W-:Y:S04]  /*37f60*/  STG.E.U8 desc[UR38][R2.64+0x386], R17 ;  /* 0x0003861102007986 */ /* 0x0005e8000c101126 */
[----:B------:R3:W-:Y:S04]  /*37f70*/  STG.E.U8 desc[UR38][R2.64+0x38d], R5 ;  /* 0x00038d0502007986 */ /* 0x0007e8000c101126 */
[----:B------:R4:W-:Y:S01]  /*37f80*/  STG.E.U8 desc[UR38][R2.64+0x393], R13 ;  /* 0x0003930d02007986 */ /* 0x0009e2000c101126 */
[----:B-1----:R-:W-:Y:S02]  /*37f90*/  SHF.R.U32.HI R11, RZ, 0x8, R44 ;  /* 0x00000008ff0b7819 */ /* 0x002fe4000001162c */
[----:B--2---:R-:W-:Y:S01]  /*37fa0*/  SHF.R.U32.HI R17, RZ, 0x10, R40 ;  /* 0x00000010ff117819 */ /* 0x004fe20000011628 */
[----:B------:R1:W-:Y:S01]  /*37fb0*/  STG.E.U8 desc[UR38][R2.64+0x375], R9 ;  /* 0x0003750902007986 */ /* 0x0003e2000c101126 */
[----:B---3--:R-:W-:-:S03]  /*37fc0*/  SHF.R.U32.HI R5, RZ, 0x18, R38 ;  /* 0x00000018ff057819 */ /* 0x008fc60000011626 */
[----:B------:R2:W-:Y:S01]  /*37fd0*/  STG.E.U8 desc[UR38][R2.64+0x37d], R7 ;  /* 0x00037d0702007986 */ /* 0x0005e2000c101126 */
[----:B----4-:R-:W-:-:S03]  /*37fe0*/  SHF.R.U32.HI R13, RZ, 0x8, R38 ;  /* 0x00000008ff0d7819 */ /* 0x010fc60000011626 */
[----:B------:R3:W-:Y:S01]  /*37ff0*/  STG.E.U8 desc[UR38][R2.64+0x381], R11 ;  /* 0x0003810b02007986 */ /* 0x0007e2000c101126 */
[----:B------:R-:W-:Y:S02]  /*38000*/  SHF.R.U32.HI R19, RZ, 0x10, R45 ;  /* 0x00000010ff137819 */ /* 0x000fe4000001162d */
[----:B-1----:R-:W-:Y:S01]  /*38010*/  SHF.R.U32.HI R9, RZ, 0x18, R44 ;  /* 0x00000018ff097819 */ /* 0x002fe2000001162c */
[----:B------:R1:W-:Y:S01]  /*38020*/  STG.E.U8 desc[UR38][R2.64+0x392], R17 ;  /* 0x0003921102007986 */ /* 0x0003e2000c101126 */
[----:B------:R-:W-:Y:S02]  /*38030*/  SHF.R.U32.HI R15, RZ, 0x10, R0 ;  /* 0x00000010ff0f7819 */ /* 0x000fe40000011600 */
[----:B--2---:R-:W-:Y:S01]  /*38040*/  SHF.R.U32.HI R7, RZ, 0x18, R42 ;  /* 0x00000018ff077819 */ /* 0x004fe2000001162a */
[----:B------:R2:W-:Y:S01]  /*38050*/  STG.E.U8 desc[UR38][R2.64+0x39b], R5 ;  /* 0x00039b0502007986 */ /* 0x0005e2000c101126 */
[----:B---3--:R-:W-:-:S03]  /*38060*/  SHF.R.U32.HI R11, RZ, 0x18, R41 ;  /* 0x00000018ff0b7819 */ /* 0x008fc60000011629 */
[----:B------:R3:W-:Y:S01]  /*38070*/  STG.E.U8 desc[UR38][R2.64+0x399], R13 ;  /* 0x0003990d02007986 */ /* 0x0007e2000c101126 */
[----:B-1----:R-:W-:-:S03]  /*38080*/  SHF.R.U32.HI R17, RZ, 0x10, R37 ;  /* 0x00000010ff117819 */ /* 0x002fc60000011625 */
[----:B------:R1:W-:Y:S01]  /*38090*/  STG.E.U8 desc[UR38][R2.64+0x383], R9 ;  /* 0x0003830902007986 */ /* 0x0003e2000c101126 */
[----:B--2---:R-:W-:-:S03]  /*380a0*/  SHF.R.U32.HI R5, RZ, 0x8, R36 ;  /* 0x00000008ff057819 */ /* 0x004fc60000011624 */
        /* <DEDUP_REMOVED lines=8> */
[----:B------:R3:W-:Y:S04]  /*38130*/  STG.E.U8 desc[UR38][R2.64+0x39e], R17 ;  /* 0x00039e1102007986 */ /* 0x0007e8000c101126 */
[----:B------:R4:W-:Y:S01]  /*38140*/  STG.E.U8 desc[UR38][R2.64+0x3a1], R5 ;  /* 0x0003a10502007986 */ /* 0x0009e2000c101126 */
[----:B-1----:R-:W-:-:S03]  /*38150*/  SHF.R.U32.HI R15, RZ, 0x10, R42 ;  /* 0x00000010ff0f7819 */ /* 0x002fc6000001162a */
[----:B------:R1:W-:Y:S01]  /*38160*/  STG.E.U8 desc[UR38][R2.64+0x3a7], R13 ;  /* 0x0003a70d02007986 */ /* 0x0003e2000c101126 */
[----:B--2---:R-:W-:Y:S02]  /*38170*/  SHF.R.U32.HI R11, RZ, 0x8, R39 ;  /* 0x00000008ff0b7819 */ /* 0x004fe40000011627 */
[----:B---3--:R-:W-:Y:S01]  /*38180*/  SHF.R.U32.HI R17, RZ, 0x10, R34 ;  /* 0x00000010ff117819 */ /* 0x008fe20000011622 */
[----:B------:R2:W-:Y:S01]  /*38190*/  STG.E.U8 desc[UR38][R2.64+0x389], R9 ;  /* 0x0003890902007986 */ /* 0x0005e2000c101126 */
[----:B----4-:R-:W-:-:S03]  /*381a0*/  SHF.R.U32.HI R5, RZ, 0x18, R33 ;  /* 0x00000018ff057819 */ /* 0x010fc60000011621 */
        /* <DEDUP_REMOVED lines=8> */
[----:B------:R1:W-:Y:S04]  /*38230*/  STG.E.U8 desc[UR38][R2.64+0x3aa], R17 ;  /* 0x0003aa1102007986 */ /* 0x0003e8000c101126 */
[----:B------:R4:W-:Y:S01]  /*38240*/  STG.E.U8 desc[UR38][R2.64+0x3af], R5 ;  /* 0x0003af0502007986 */ /* 0x0009e2000c101126 */
[----:B--2---:R-:W-:-:S03]  /*38250*/  SHF.R.U32.HI R15, RZ, 0x10, R39 ;  /* 0x00000010ff0f7819 */ /* 0x004fc60000011627 */
[----:B------:R2:W-:Y:S01]  /*38260*/  STG.E.U8 desc[UR38][R2.64+0x3ad], R13 ;  /* 0x0003ad0d02007986 */ /* 0x0005e2000c101126 */
[----:B---3--:R-:W-:Y:S02]  /*38270*/  SHF.R.U32.HI R11, RZ, 0x18, R36 ;  /* 0x00000018ff0b7819 */ /* 0x008fe40000011624 */
[--C-:B-1----:R-:W-:Y:S01]  /*38280*/  SHF.R.U32.HI R17, RZ, 0x10, R31.reuse ;  /* 0x00000010ff117819 */ /* 0x102fe2000001161f */
[----:B------:R1:W-:Y:S01]  /*38290*/  STG.E.U8 desc[UR38][R2.64+0x397], R9 ;  /* 0x0003970902007986 */ /* 0x0003e2000c101126 */
[----:B----4-:R-:W-:-:S03]  /*382a0*/  SHF.R.U32.HI R5, RZ, 0x8, R31 ;  /* 0x00000008ff057819 */ /* 0x010fc6000001161f */
[----:B------:R3:W-:Y:S01]  /*382b0*/  STG.E.U8 desc[UR38][R2.64+0x39f], R7 ;  /* 0x00039f0702007986 */ /* 0x0007e2000c101126 */
[----:B--2---:R-:W-:-:S03]  /*382c0*/  SHF.R.U32.HI R13, RZ, 0x18, R30 ;  /* 0x00000018ff0d7819 */ /* 0x004fc6000001161e */
[----:B------:R2:W-:Y:S01]  /*382d0*/  STG.E.U8 desc[UR38][R2.64+0x38e], R19 ;  /* 0x00038e1302007986 */ /* 0x0005e2000c101126 */
[----:B-1----:R-:W-:-:S03]  /*382e0*/  SHF.R.U32.HI R9, RZ, 0x8, R37 ;  /* 0x00000008ff097819 */ /* 0x002fc60000011625 */
[----:B------:R1:W-:Y:S01]  /*382f0*/  STG.E.U8 desc[UR38][R2.64+0x396], R15 ;  /* 0x0003960f02007986 */ /* 0x0003e2000c101126 */
[----:B---3--:R-:W-:-:S03]  /*38300*/  SHF.R.U32.HI R7, RZ, 0x8, R35 ;  /* 0x00000008ff077819 */ /* 0x008fc60000011623 */
[----:B------:R3:W-:Y:S01]  /*38310*/  STG.E.U8 desc[UR38][R2.64+0x3a3], R11 ;  /* 0x0003a30b02007986 */ /* 0x0007e2000c101126 */
[----:B--2---:R-:W-:-:S03]  /*38320*/  SHF.R.U32.HI R19, RZ, 0x10, R38 ;  /* 0x00000010ff137819 */ /* 0x004fc60000011626 */
[----:B------:R2:W-:Y:S04]  /*38330*/  STG.E.U8 desc[UR38][R2.64+0x3b6], R17 ;  /* 0x0003b61102007986 */ /* 0x0005e8000c101126 */
[----:B------:R4:W-:Y:S01]  /*38340*/  STG.E.U8 desc[UR38][R2.64+0x3b5], R5 ;  /* 0x0003b50502007986 */ /* 0x0009e2000c101126 */
[----:B-1----:R-:W-:-:S03]  /*38350*/  SHF.R.U32.HI R15, RZ, 0x10, R36 ;  /* 0x00000010ff0f7819 */ /* 0x002fc60000011624 */
[----:B------:R1:W-:Y:S01]  /*38360*/  STG.E.U8 desc[UR38][R2.64+0x3bb], R13 ;  /* 0x0003bb0d02007986 */ /* 0x0003e2000c101126 */
[----:B---3--:R-:W-:Y:S02]  /*38370*/  SHF.R.U32.HI R11, RZ, 0x8, R34 ;  /* 0x00000008ff0b7819 */ /* 0x008fe40000011622 */
[--C-:B--2---:R-:W-:Y:S01]  /*38380*/  SHF.R.U32.HI R17, RZ, 0x10, R28.reuse ;  /* 0x00000010ff117819 */ /* 0x104fe2000001161c */
[----:B------:R2:W-:Y:S01]  /*38390*/  STG.E.U8 desc[UR38][R2.64+0x39d], R9 ;  /* 0x00039d0902007986 */ /* 0x0005e2000c101126 */
[----:B----4-:R-:W-:-:S03]  /*383a0*/  SHF.R.U32.HI R5, RZ, 0x18, R28 ;  /* 0x00000018ff057819 */ /* 0x010fc6000001161c */
[----:B------:R3:W-:Y:S01]  /*383b0*/  STG.E.U8 desc[UR38][R2.64+0x3a5], R7 ;  /* 0x0003a50702007986 */ /* 0x0007e2000c101126 */
[----:B-1----:R-:W-:-:S03]  /*383c0*/  SHF.R.U32.HI R13, RZ, 0x8, R28 ;  /* 0x00000008ff0d7819 */ /* 0x002fc6000001161c */
[----:B------:R-:W-:Y:S01]  /*383d0*/  STG.E.U8 desc[UR38][R2.64+0x37c], R0 ;  /* 0x00037c0002007986 */ /* 0x000fe2000c101126 */
[----:B--2---:R-:W-:-:S03]  /*383e0*/  SHF.R.U32.HI R9, RZ, 0x18, R34 ;  /* 0x00000018ff097819 */ /* 0x004fc60000011622 */
[----:B------:R1:W-:Y:S01]  /*383f0*/  STG.E.U8 desc[UR38][R2.64+0x39a], R19 ;  /* 0x00039a1302007986 */ /* 0x0003e2000c101126 */
[----:B---3--:R-:W-:-:S03]  /*38400*/  SHF.R.U32.HI R7, RZ, 0x18, R32 ;  /* 0x00000018ff077819 */ /* 0x008fc60000011620 */
[----:B------:R2:W-:Y:S04]  /*38410*/  STG.E.U8 desc[UR38][R2.64+0x3a2], R15 ;  /* 0x0003a20f02007986 */ /* 0x0005e8000c101126 */
[----:B------:R3:W-:Y:S04]  /*38420*/  STG.E.U8 desc[UR38][R2.64+0x3a9], R11 ;  /* 0x0003a90b02007986 */ /* 0x0007e8000c101126 */
[----:B------:R4:W-:Y:S01]  /*38430*/  STG.E.U8 desc[UR38][R2.64+0x3c3], R5 ;  /* 0x0003c30502007986 */ /* 0x0009e2000c101126 */
[----:B-1----:R-:W-:-:S03]  /*38440*/  SHF.R.U32.HI R19, RZ, 0x10, R35 ;  /* 0x00000010ff137819 */ /* 0x002fc60000011623 */
[----:B------:R1:W-:Y:S01]  /*38450*/  STG.E.U8 desc[UR38][R2.64+0x3c2], R17 ;  /* 0x0003c21102007986 */ /* 0x0003e2000c101126 */
[----:B--2---:R-:W-:-:S03]  /*38460*/  SHF.R.U32.HI R15, RZ, 0x10, R33 ;  /* 0x00000010ff0f7819 */ /* 0x004fc60000011621 */
[----:B------:R2:W-:Y:S01]  /*38470*/  STG.E.U8 desc[UR38][R2.64+0x3c1], R13 ;  /* 0x0003c10d02007986 */ /* 0x0005e2000c101126 */
[----:B---3--:R-:W-:Y:S01]  /*38480*/  SHF.R.U32.HI R11, RZ, 0x18, R31 ;  /* 0x00000018ff0b7819 */ /* 0x008fe2000001161f */
[----:B------:R-:W0:Y:S01]  /*38490*/  S2R R0, SR_TID.X ;  /* 0x0000000000007919 */ /* 0x000e220000002100 */
[----:B----4-:R-:W-:Y:S02]  /*384a0*/  SHF.R.U32.HI R5, RZ, 0x8, R26 ;  /* 0x00000008ff057819 */ /* 0x010fe4000001161a */
[--C-:B-1----:R-:W-:Y:S01]  /*384b0*/  SHF.R.U32.HI R17, RZ, 0x10, R25.reuse ;  /* 0x00000010ff117819 */ /* 0x102fe20000011619 */
[----:B------:R1:W-:Y:S01]  /*384c0*/  STG.E.U8 desc[UR38][R2.64+0x3ab], R9 ;  /* 0x0003ab0902007986 */ /* 0x0003e2000c101126 */
[----:B--2---:R-:W-:-:S03]  /*384d0*/  SHF.R.U32.HI R13, RZ, 0x18, R25 ;  /* 0x00000018ff0d7819 */ /* 0x004fc60000011619 */
[----:B------:R2:W-:Y:S04]  /*384e0*/  STG.E.U8 desc[UR38][R2.64+0x3b3], R7 ;  /* 0x0003b30702007986 */ /* 0x0005e8000c101126 */
        /* <DEDUP_REMOVED lines=11> */
[--C-:B---3--:R-:W-:Y:S01]  /*385a0*/  SHF.R.U32.HI R5, RZ, 0x18, R23.reuse ;  /* 0x00000018ff057819 */ /* 0x108fe20000011617 */
[----:B------:R2:W-:Y:S01]  /*385b0*/  STG.E.U8 desc[UR38][R2.64+0x3b1], R9 ;  /* 0x0003b10902007986 */ /* 0x0005e2000c101126 */
[----:B----4-:R-:W-:-:S03]  /*385c0*/  SHF.R.U32.HI R13, RZ, 0x10, R23 ;  /* 0x00000010ff0d7819 */ /* 0x010fc60000011617 */
[----:B------:R3:W-:Y:S01]  /*385d0*/  STG.E.U8 desc[UR38][R2.64+0x3b9], R7 ;  /* 0x0003b90702007986 */ /* 0x0007e2000c101126 */
[----:B-1----:R-:W-:Y:S02]  /*385e0*/  SHF.R.U32.HI R17, RZ, 0x8, R23 ;  /* 0x00000008ff117819 */ /* 0x002fe40000011617 */
[----:B------:R-:W0:Y:S01]  /*385f0*/  LDC R23, c[0x0][0x360] ;  /* 0x0000d800ff177b82 */ /* 0x000e220000000800 */
        /* <DEDUP_REMOVED lines=35> */
[----:B0-----:R-:W-:Y:S01]  /*38830*/  IMAD R0, R23, UR5, R0 ;  /* 0x0000000517007c24 */ /* 0x001fe2000f8e0200 */
[--C-:B-1----:R-:W-:Y:S02]  /*38840*/  SHF.R.U32.HI R7, RZ, 0x18, R20.reuse ;  /* 0x00000018ff077819 */ /* 0x102fe40000011614 */
[----:B------:R0:W-:Y:S01]  /*38850*/  STG.E.U8 desc[UR38][R2.64+0x3da], R19 ;  /* 0x0003da1302007986 */ /* 0x0001e2000c101126 */
[----:B--2---:R-:W-:-:S03]  /*38860*/  SHF.R.U32.HI R13, RZ, 0x10, R20 ;  /* 0x00000010ff0d7819 */ /* 0x004fc60000011614 */
[----:B------:R1:W-:Y:S01]  /*38870*/  STG.E.U8 desc[UR38][R2.64+0x3df], R11 ;  /* 0x0003df0b02007986 */ /* 0x0003e2000c101126 */
[----:B---3--:R-:W-:-:S03]  /*38880*/  SHF.R.U32.HI R17, RZ, 0x8, R20 ;  /* 0x00000008ff117819 */ /* 0x008fc60000011614 */
[----:B------:R2:W-:Y:S04]  /*38890*/  STG.E.U8 desc[UR38][R2.64+0x3de], R15 ;  /* 0x0003de0f02007986 */ /* 0x0005e8000c101126 */
[----:B------:R3:W-:Y:S01]  /*388a0*/  STG.E.U8 desc[UR38][R2.64+0x3dd], R5 ;  /* 0x0003dd0502007986 */ /* 0x0007e2000c101126 */
[--C-:B0-----:R-:W-:Y:S02]  /*388b0*/  SHF.R.U32.HI R19, RZ, 0x8, R18.reuse ;  /* 0x00000008ff137819 */ /* 0x101fe40000011612 */
[--C-:B-1----:R-:W-:Y:S01]  /*388c0*/  SHF.R.U32.HI R11, RZ, 0x10, R18.reuse ;  /* 0x00000010ff0b7819 */ /* 0x102fe20000011612 */
[----:B------:R0:W-:Y:S01]  /*388d0*/  STG.E.U8 desc[UR38][R2.64+0x3d9], R9 ;  /* 0x0003d90902007986 */ /* 0x0001e2000c101126 */
[----:B--2---:R-:W-:-:S03]  /*388e0*/  SHF.R.U32.HI R15, RZ, 0x18, R18 ;  /* 0x00000018ff0f7819 */ /* 0x004fc60000011612 */
[----:B------:R1:W-:Y:S01]  /*388f0*/  STG.E.U8 desc[UR38][R2.64+0x3e3], R7 ;  /* 0x0003e30702007986 */ /* 0x0003e2000c101126 */
[----:B---3--:R-:W-:-:S03]  /*38900*/  SHF.R.U32.HI R5, RZ, 0x8, R6 ;  /* 0x00000008ff057819 */ /* 0x008fc60000011606 */
[----:B------:R2:W-:Y:S01]  /*38910*/  STG.E.U8 desc[UR38][R2.64+0x3e2], R13 ;  /* 0x0003e20d02007986 */ /* 0x0005e2000c101126 */
[----:B------:R-:W-:Y:S02]  /*38920*/  ISETP.GT.AND P0, PT, R0, 0xff, PT ;  /* 0x000000ff0000780c */ /* 0x000fe40003f04270 */
[--C-:B0-----:R-:W-:Y:S01]  /*38930*/  SHF.R.U32.HI R9, RZ, 0x10, R6.reuse ;  /* 0x00000010ff097819 */ /* 0x101fe20000011606 */
[----:B------:R0:W-:Y:S01]  /*38940*/  STG.E.U8 desc[UR38][R2.64+0x3e1], R17 ;  /* 0x0003e11102007986 */ /* 0x0001e2000c101126 */
[----:B-1----:R-:W-:-:S03]  /*38950*/  SHF.R.U32.HI R7, RZ, 0x18, R6 ;  /* 0x00000018ff077819 */ /* 0x002fc60000011606 */
[----:B------:R1:W-:Y:S01]  /*38960*/  STG.E.U8 desc[UR38][R2.64+0x3e9], R19 ;  /* 0x0003e91302007986 */ /* 0x0003e2000c101126 */
[----:B--2---:R-:W-:-:S03]  /*38970*/  SHF.R.U32.HI R13, RZ, 0x8, R16 ;  /* 0x00000008ff0d7819 */ /* 0x004fc60000011610 */
[----:B------:R2:W-:Y:S04]  /*38980*/  STG.E.U8 desc[UR38][R2.64+0x3ea], R11 ;  /* 0x0003ea0b02007986 */ /* 0x0005e8000c101126 */
[----:B------:R3:W-:Y:S01]  /*38990*/  STG.E.U8 desc[UR38][R2.64+0x3eb], R15 ;  /* 0x0003eb0f02007986 */ /* 0x0007e2000c101126 */
[----:B0-----:R-:W-:-:S03]  /*389a0*/  SHF.R.U32.HI R17, RZ, 0x10, R16 ;  /* 0x00000010ff117819 */ /* 0x001fc60000011610 */
[----:B------:R0:W-:Y:S01]  /*389b0*/  STG.E.U8 desc[UR38][R2.64+0x3e5], R5 ;  /* 0x0003e50502007986 */ /* 0x0001e2000c101126 */
[----:B-1----:R-:W-:Y:S02]  /*389c0*/  SHF.R.U32.HI R19, RZ, 0x18, R16 ;  /* 0x00000018ff137819 */ /* 0x002fe40000011610 */
[--C-:B--2---:R-:W-:Y:S01]  /*389d0*/  SHF.R.U32.HI R11, RZ, 0x8, R14.reuse ;  /* 0x00000008ff0b7819 */ /* 0x104fe2000001160e */
[----:B------:R-:W-:Y:S01]  /*389e0*/  STG.E.U8 desc[UR38][R2.64+0x360], R50 ;  /* 0x0003603202007986 */ /* 0x000fe2000c101126 */
[----:B---3--:R-:W-:-:S03]  /*389f0*/  SHF.R.U32.HI R15, RZ, 0x10, R14 ;  /* 0x00000010ff0f7819 */ /* 0x008fc6000001160e */
        /* <DEDUP_REMOVED lines=32> */
[----:B------:R1:W-:Y:S01]  /*38c00*/  STG.E.U8 desc[UR38][R2.64+0x3e6], R9 ;  /* 0x0003e60902007986 */ /* 0x0003e2000c101126 */
[----:B0-----:R-:W-:-:S03]  /*38c10*/  SHF.R.U32.HI R21, RZ, 0x18, R8 ;  /* 0x00000018ff157819 */ /* 0x001fc60000011608 */
[----:B------:R0:W-:Y:S04]  /*38c20*/  STG.E.U8 desc[UR38][R2.64+0x3e7], R7 ;  /* 0x0003e70702007986 */ /* 0x0001e8000c101126 */
[----:B------:R-:W-:Y:S04]  /*38c30*/  STG.E.U8 desc[UR38][R2.64+0x3ec], R16 ;  /* 0x0003ec1002007986 */ /* 0x000fe8000c101126 */
[----:B------:R2:W-:Y:S01]  /*38c40*/  STG.E.U8 desc[UR38][R2.64+0x3ed], R13 ;  /* 0x0003ed0d02007986 */ /* 0x0005e2000c101126 */
[----:B-1----:R-:W-:-:S03]  /*38c50*/  SHF.R.U32.HI R9, RZ, 0x10, R12 ;  /* 0x00000010ff097819 */ /* 0x002fc6000001160c */
[----:B------:R1:W-:Y:S01]  /*38c60*/  STG.E.U8 desc[UR38][R2.64+0x3ee], R17 ;  /* 0x0003ee1102007986 */ /* 0x0003e2000c101126 */
[----:B0-----:R-:W-:-:S03]  /*38c70*/  SHF.R.U32.HI R7, RZ, 0x8, R12 ;  /* 0x00000008ff077819 */ /* 0x001fc6000001160c */
[----:B------:R0:W-:Y:S04]  /*38c80*/  STG.E.U8 desc[UR38][R2.64+0x3ef], R19 ;  /* 0x0003ef1302007986 */ /* 0x0001e8000c101126 */
[----:B------:R3:W-:Y:S01]  /*38c90*/  STG.E.U8 desc[UR38][R2.64+0x3f1], R11 ;  /* 0x0003f10b02007986 */ /* 0x0007e2000c101126 */
[----:B--2---:R-:W-:-:S03]  /*38ca0*/  SHF.R.U32.HI R13, RZ, 0x18, R12 ;  /* 0x00000018ff0d7819 */ /* 0x004fc6000001160c */
[----:B------:R2:W-:Y:S01]  /*38cb0*/  STG.E.U8 desc[UR38][R2.64+0x3f2], R15 ;  /* 0x0003f20f02007986 */ /* 0x0005e2000c101126 */
[----:B-1----:R-:W-:-:S03]  /*38cc0*/  SHF.R.U32.HI R17, RZ, 0x8, R10 ;  /* 0x00000008ff117819 */ /* 0x002fc6000001160a */
[----:B------:R1:W-:Y:S01]  /*38cd0*/  STG.E.U8 desc[UR38][R2.64+0x3f3], R5 ;  /* 0x0003f30502007986 */ /* 0x0003e2000c101126 */
[----:B0-----:R-:W-:Y:S02]  /*38ce0*/  SHF.R.U32.HI R19, RZ, 0x10, R8 ;  /* 0x00000010ff137819 */ /* 0x001fe40000011608 */
[----:B---3--:R-:W-:Y:S02]  /*38cf0*/  SHF.R.U32.HI R11, RZ, 0x10, R10 ;  /* 0x00000010ff0b7819 */ /* 0x008fe4000001160a */
[----:B--2---:R-:W-:Y:S02]  /*38d00*/  SHF.R.U32.HI R15, RZ, 0x8, R8 ;  /* 0x00000008ff0f7819 */ /* 0x004fe40000011608 */
[----:B-1----:R-:W-:Y:S01]  /*38d10*/  SHF.R.U32.HI R5, RZ, 0x18, R10 ;  /* 0x00000018ff057819 */ /* 0x002fe2000001160a */
        /* <DEDUP_REMOVED lines=14> */
[----:B------:R-:W-:Y:S06]  /*38e00*/  BAR.SYNC.DEFER_BLOCKING 0x0 ;  /* 0x0000000000007b1d */ /* 0x000fec0000010000 */
[----:B------:R-:W-:Y:S05]  /*38e10*/  @P0 BRA `(.L_x_277) ;  /* 0x0000000000380947 */ /* 0x000fea0003800000 */
[----:B0-----:R-:W0:Y:S02]  /*38e20*/  LDC.64 R4, c[0x0][0x398] ;  /* 0x0000e600ff047b82 */ /* 0x001e240000000a00 */
.L_x_278:
[----:B------:R-:W-:Y:S05]  /*38e30*/  WARPSYNC.ALL ;  /* 0x0000000000007948 */ /* 0x000fea0003800000 */
[----:B------:R-:W-:Y:S01]  /*38e40*/  BAR.SYNC.DEFER_BLOCKING 0x0 ;  /* 0x0000000000007b1d */ /* 0x000fe20000010000 */
[----:B0-----:R-:W-:-:S04]  /*38e50*/  IMAD.WIDE R2, R0, 0x4, R4 ;  /* 0x0000000400027825 */ /* 0x001fc800078e0204 */
[----:B-1----:R-:W-:-:S05]  /*38e60*/  IMAD R7, R0, 0x4, R1 ;  /* 0x0000000400077824 */ /* 0x002fca00078e0201 */
[----:B------:R-:W2:Y:S04]  /*38e70*/  LDL R6, [R7+0x3080] ;  /* 0x0030800007067983 */ /* 0x000ea80000100800 */
[----:B------:R-:W2:Y:S01]  /*38e80*/  LDG.E R3, desc[UR38][R2.64] ;  /* 0x0000002602037981 */ /* 0x000ea2000c1e1900 */
[----:B------:R-:W0:Y:S02]  /*38e90*/  LDCU UR5, c[0x0][0x370] ;  /* 0x00006e00ff0577ac */ /* 0x000e240008000800 */
[----:B0-----:R-:W-:Y:S01]  /*38ea0*/  IMAD R0, R23, UR5, R0 ;  /* 0x0000000517007c24 */ /* 0x001fe2000f8e0200 */
[----:B------:R-:W-:Y:S04]  /*38eb0*/  BAR.SYNC.DEFER_BLOCKING 0x0 ;  /* 0x0000000000007b1d */ /* 0x000fe80000010000 */
[----:B------:R-:W-:-:S02]  /*38ec0*/  ISETP.GE.AND P0, PT, R0, 0x100, PT ;  /* 0x000001000000780c */ /* 0x000fc40003f06270 */
[----:B--2---:R-:W-:-:S05]  /*38ed0*/  LOP3.LUT R6, R3, R6, RZ, 0x3c, !PT ;  /* 0x0000000603067212 */ /* 0x004fca00078e3cff */
[----:B------:R1:W-:Y:S06]  /*38ee0*/  STL [R7+0x3080], R6 ;  /* 0x0030800607007387 */ /* 0x0003ec0000100800 */
[----:B------:R-:W-:Y:S05]  /*38ef0*/  @!P0 BRA `(.L_x_278) ;  /* 0xfffffffc00cc8947 */ /* 0x000fea000383ffff */
.L_x_277:
[----:B------:R-:W-:Y:S05]  /*38f00*/  WARPSYNC.ALL ;  /* 0x0000000000007948 */ /* 0x000fea0003800000 */
[----:B------:R-:W-:Y:S06]  /*38f10*/  BAR.SYNC.DEFER_BLOCKING 0x0 ;  /* 0x0000000000007b1d */ /* 0x000fec0000010000 */
[----:B------:R-:W-:Y:S05]  /*38f20*/  BRA.U UP0, `(.L_x_279) ;  /* 0xfffffc85006c7547 */ /* 0x000fea000b83ffff */
.L_x_0:
[----:B------:R-:W3:Y:S01]  /*38f30*/  S2R R0, SR_TID.X ;  /* 0x0000000000007919 */ /* 0x000ee20000002100 */
[----:B------:R-:W3:Y:S08]  /*38f40*/  S2UR UR5, SR_CTAID.X ;  /* 0x00000000000579c3 */ /* 0x000ef00000002500 */
[----:B01----:R-:W3:Y:S02]  /*38f50*/  LDC R7, c[0x0][0x360] ;  /* 0x0000d800ff077b82 */ /* 0x003ee40000000800 */
[----:B---3--:R-:W-:-:S05]  /*38f60*/  IMAD R0, R7, UR5, R0 ;  /* 0x0000000507007c24 */ /* 0x008fca000f8e0200 */
[----:B------:R-:W-:-:S13]  /*38f70*/  ISETP.GT.AND P0, PT, R0, 0xff, PT ;  /* 0x000000ff0000780c */ /* 0x000fda0003f04270 */
[----:B------:R-:W-:Y:S05]  /*38f80*/  @P0 EXIT ;  /* 0x000000000000094d */ /* 0x000fea0003800000 */
[----:B------:R-:W0:Y:S01]  /*38f90*/  LDC.64 R4, c[0x0][0x3a0] ;  /* 0x0000e800ff047b82 */ /* 0x000e220000000a00 */
[----:B------:R-:W1:Y:S02]  /*38fa0*/  LDCU UR4, c[0x0][0x370] ;  /* 0x00006e00ff0477ac */ /* 0x000e640008000800 */
[----:B-1----:R-:W-:-:S07]  /*38fb0*/  IMAD R7, R7, UR4, RZ ;  /* 0x0000000407077c24 */ /* 0x002fce000f8e02ff */
.L_x_280:
[----:B-1----:R-:W-:-:S06]  /*38fc0*/  IMAD R9, R0, 0x4, R1 ;  /* 0x0000000400097824 */ /* 0x002fcc00078e0201 */
[----:B------:R-:W3:Y:S01]  /*38fd0*/  LDL R9, [R9+0x3080] ;  /* 0x0030800009097983 */ /* 0x000ee20000100800 */
[----:B0-----:R-:W-:Y:S01]  /*38fe0*/  IMAD.WIDE R2, R0, 0x4, R4 ;  /* 0x0000000400027825 */ /* 0x001fe200078e0204 */
[----:B------:R-:W-:Y:S05]  /*38ff0*/  WARPSYNC.ALL ;  /* 0x0000000000007948 */ /* 0x000fea0003800000 */
[----:B------:R-:W-:-:S05]  /*39000*/  IMAD.IADD R0, R7, 0x1, R0 ;  /* 0x0000000107007824 */ /* 0x000fca00078e0200 */
[----:B------:R-:W-:Y:S01]  /*39010*/  ISETP.GE.AND P0, PT, R0, 0x100, PT ;  /* 0x000001000000780c */ /* 0x000fe20003f06270 */
[----:B---3--:R1:W-:Y:S01]  /*39020*/  STG.E desc[UR38][R2.64], R9 ;  /* 0x0000000902007986 */ /* 0x0083e2000c101926 */
[----:B------:R-:W-:Y:S11]  /*39030*/  BAR.SYNC.DEFER_BLOCKING 0x0 ;  /* 0x0000000000007b1d */ /* 0x000ff60000010000 */
[----:B------:R-:W-:Y:S05]  /*39040*/  @!P0 BRA `(.L_x_280) ;  /* 0xfffffffc00dc8947 */ /* 0x000fea000383ffff */
[----:B------:R-:W-:Y:S05]  /*39050*/  EXIT ;  /* 0x000000000000794d */ /* 0x000fea0003800000 */
.L_x_281:
[----:B------:R-:W-:-:S00]  /*39060*/  BRA `(.L_x_281) ;  /* 0xfffffffc00fc7947 */ /* 0x000fc0000383ffff */
[----:B------:R-:W-:-:S00]  /*39070*/  NOP ;  /* 0x0000000000007918 */ /* 0x000fc00000000000 */
        /* <DEDUP_REMOVED lines=8> */
.L_x_283:


//--------------------- .text._Z27password_xor_with_ipad_opadPcjPjS0_ --------------------------
	.section	.text._Z27password_xor_with_ipad_opadPcjPjS0_,"ax",@progbits
	.align	128
        .global         _Z27password_xor_with_ipad_opadPcjPjS0_
        .type           _Z27password_xor_with_ipad_opadPcjPjS0_,@function
        .size           _Z27password_xor_with_ipad_opadPcjPjS0_,(.L_x_284 - _Z27password_xor_with_ipad_opadPcjPjS0_)
        .other          _Z27password_xor_with_ipad_opadPcjPjS0_,@"STO_CUDA_ENTRY STV_DEFAULT"
_Z27password_xor_with_ipad_opadPcjPjS0_:
.text._Z27password_xor_with_ipad_opadPcjPjS0_:
[----:B------:R-:W0:Y:S01]  /*0000*/  LDC R1, c[0x0][0x37c] ;  /* 0x0000df00ff017b82 */ /* 0x000e220000000800 */
[----:B------:R-:W1:Y:S07]  /*0010*/  S2R R3, SR_TID.X ;  /* 0x0000000000037919 */ /* 0x000e6e0000002100 */
[----:B------:R-:W1:Y:S01]  /*0020*/  S2UR UR4, SR_CTAID.X ;  /* 0x00000000000479c3 */ /* 0x000e620000002500 */
[----:B------:R-:W-:Y:S02]  /*0030*/  HFMA2 R11, -RZ, RZ, 0, 0 ;  /* 0x00000000ff0b7431 */ /* 0x000fe400000001ff */
[----:B0-----:R-:W-:Y:S01]  /*0040*/  VIADD R1, R1, 0xfffff7e0 ;  /* 0xfffff7e001017836 */ /* 0x001fe20000000000 */
[----:B------:R-:W-:Y:S01]  /*0050*/  MOV R10, 0x1 ;  /* 0x00000001000a7802 */ /* 0x000fe20000000f00 */
[----:B------:R-:W-:-:S02]  /*0060*/  IMAD.MOV.U32 R9, RZ, RZ, 0x1 ;  /* 0x00000001ff097424 */ /* 0x000fc400078e00ff */
[----:B------:R-:W-:Y:S02]  /*0070*/  HFMA2 R7, -RZ, RZ, 0, 5.9604644775390625e-08 ;  /* 0x00000001ff077431 */ /* 0x000fe400000001ff */
[----:B------:R-:W-:Y:S01]  /*0080*/  IMAD.MOV.U32 R8, RZ, RZ, RZ ;  /* 0x000000ffff087224 */ /* 0x000fe200078e00ff */
[----:B------:R-:W-:Y:S01]  /*0090*/  CS2R R4, SRZ ;  /* 0x0000000000047805 */ /* 0x000fe2000001ff00 */
[----:B------:R-:W1:Y:S01]  /*00a0*/  LDC R0, c[0x0][0x360] ;  /* 0x0000d800ff007b82 */ /* 0x000e620000000800 */
[----:B------:R-:W-:Y:S01]  /*00b0*/  IMAD.MOV.U32 R6, RZ, RZ, 0x1 ;  /* 0x00000001ff067424 */ /* 0x000fe200078e00ff */
[----:B------:R-:W-:Y:S04]  /*00c0*/  STL.128 [R1], RZ ;  /* 0x000000ff01007387 */ /* 0x000fe80000100c00 */
[----:B------:R0:W-:Y:S04]  /*00d0*/  STL.128 [R1+0x810], R8 ;  /* 0x0008100801007387 */ /* 0x0001e80000100c00 */
[----:B------:R2:W-:Y:S04]  /*00e0*/  STL.128 [R1+0x800], R4 ;  /* 0x0008000401007387 */ /* 0x0005e80000100c00 */
[----:B------:R-:W-:Y:S04]  /*00f0*/  STL.128 [R1+0x10], RZ ;  /* 0x000010ff01007387 */ /* 0x000fe80000100c00 */
[----:B------:R-:W-:Y:S04]  /*0100*/  STL.128 [R1+0x20], RZ ;  /* 0x000020ff01007387 */ /* 0x000fe80000100c00 */
[----:B------:R-:W-:Y:S01]  /*0110*/  STL.128 [R1+0x30], RZ ;  /* 0x000030ff01007387 */ /* 0x000fe20000100c00 */
[----:B0-----:R-:W-:-:S02]  /*0120*/  IMAD.MOV.U32 R8, RZ, RZ, 0x1 ;  /* 0x00000001ff087424 */ /* 0x001fc400078e00ff */
[----:B-1----:R-:W-:Y:S01]  /*0130*/  IMAD R3, R0, UR4, R3 ;  /* 0x0000000400037c24 */ /* 0x002fe2000f8e0203 */
[----:B------:R-:W-:Y:S01]  /*0140*/  STL.128 [R1+0x40], RZ ;  /* 0x000040ff01007387 */ /* 0x000fe20000100c00 */
[----:B--2---:R-:W-:Y:S01]  /*0150*/  HFMA2 R6, -RZ, RZ, 0, 0 ;  /* 0x00000000ff067431 */ /* 0x004fe200000001ff */
[----:B------:R-:W-:Y:S01]  /*0160*/  MOV R5, 0x1 ;  /* 0x0000000100057802 */ /* 0x000fe20000000f00 */
[----:B------:R-:W-:Y:S01]  /*0170*/  IMAD.MOV.U32 R10, RZ, RZ, RZ ;  /* 0x000000ffff0a7224 */ /* 0x000fe200078e00ff */
[----:B------:R-:W-:Y:S01]  /*0180*/  SHF.R.S32.HI R0, RZ, 0x1f, R3 ;  /* 0x0000001fff007819 */ /* 0x000fe20000011403 */
[----:B------:R-:W-:Y:S03]  /*0190*/  STL.128 [R1+0x50], RZ ;  /* 0x000050ff01007387 */ /* 0x000fe60000100c00 */
[----:B------:R-:W-:Y:S01]  /*01a0*/  LEA.HI R0, R0, R3, RZ, 0x3 ;  /* 0x0000000300007211 */ /* 0x000fe200078f18ff */
[----:B------:R-:W-:Y:S03]  /*01b0*/  STL.128 [R1+0x60], RZ ;  /* 0x000060ff01007387 */ /* 0x000fe60000100c00 */
[----:B------:R-:W-:Y:S01]  /*01c0*/  LOP3.LUT R2, R0, 0xfffffff8, RZ, 0xc0, !PT ;  /* 0xfffffff800027812 */ /* 0x000fe200078ec0ff */
[----:B------:R-:W-:Y:S01]  /*01d0*/  IMAD.MOV.U32 R0, RZ, RZ, R1 ;  /* 0x000000ffff007224 */ /* 0x000fe200078e0001 */
[----:B------:R-:W-:Y:S03]  /*01e0*/  STL.128 [R1+0x70], RZ ;  /* 0x000070ff01007387 */ /* 0x000fe60000100c00 */
[----:B------:R-:W-:Y:S01]  /*01f0*/  IMAD.IADD R9, R3, 0x1, -R2 ;  /* 0x0000000103097824 */ /* 0x000fe200078e0a02 */
[----:B------:R-:W-:Y:S04]  /*0200*/  STL.128 [R1+0x80], RZ ;  /* 0x000080ff01007387 */ /* 0x000fe80000100c00 */
[----:B------:R-:W-:Y:S01]  /*0210*/  LEA R12, R9, R0, 0x2 ;  /* 0x00000000090c7211 */ /* 0x000fe200078e10ff */
[----:B------:R-:W-:Y:S01]  /*0220*/  IMAD R0, R3, 0x4, R0 ;  /* 0x0000000403007824 */ /* 0x000fe200078e0200 */
[----:B------:R-:W-:Y:S01]  /*0230*/  STL.128 [R1+0x90], RZ ;  /* 0x000090ff01007387 */ /* 0x000fe20000100c00 */
[----:B------:R-:W-:-:S03]  /*0240*/  MOV R9, 0x1 ;  /* 0x0000000100097802 */ /* 0x000fc60000000f00 */
[----:B------:R-:W-:Y:S04]  /*0250*/  STL.128 [R1+0xa0], RZ ;  /* 0x0000a0ff01007387 */ /* 0x000fe80000100c00 */
        /* <DEDUP_REMOVED lines=117> */
[----:B------:R-:W2:Y:S04]  /*09b0*/  LDL R2, [R0] ;  /* 0x0000000000027983 */ /* 0x000ea80000100800 */
[----:B------:R-:W2:Y:S04]  /*09c0*/  LDL R13, [R12+0x800] ;  /* 0x000800000c0d7983 */ /* 0x000ea80000100800 */
[----:B------:R0:W-:Y:S04]  /*09d0*/  STL.128 [R1+0x800], R4 ;  /* 0x0008000401007387 */ /* 0x0001e80000100c00 */
[----:B------:R1:W-:Y:S04]  /*09e0*/  STL.128 [R1+0x810], R8 ;  /* 0x0008100801007387 */ /* 0x0003e80000100c00 */
[----:B------:R-:W-:Y:S04]  /*09f0*/  STL.128 [R1], RZ ;  /* 0x000000ff01007387 */ /* 0x000fe80000100c00 */
[----:B------:R-:W-:Y:S04]  /*0a00*/  STL.128 [R1+0x10], RZ ;  /* 0x000010ff01007387 */ /* 0x000fe80000100c00 */
[----:B------:R-:W-:Y:S01]  /*0a10*/  STL.128 [R1+0x20], RZ ;  /* 0x000020ff01007387 */ /* 0x000fe20000100c00 */
[----:B0-----:R-:W0:Y:S03]  /*0a20*/  LDC.64 R4, c[0x0][0x390] ;  /* 0x0000e400ff047b82 */ /* 0x001e260000000a00 */
[----:B------:R-:W-:Y:S04]  /*0a30*/  STL.128 [R1+0x30], RZ ;  /* 0x000030ff01007387 */ /* 0x000fe80000100c00 */
[----:B------:R-:W-:Y:S01]  /*0a40*/  STL.128 [R1+0x40], RZ ;  /* 0x000040ff01007387 */ /* 0x000fe20000100c00 */
[----:B------:R-:W3:Y:S01]  /*0a50*/  LDCU.64 UR4, c[0x0][0x358] ;  /* 0x00006b00ff0477ac */ /* 0x000ee20008000a00 */
[----:B-1----:R-:W1:Y:S02]  /*0a60*/  LDC.64 R8, c[0x0][0x398] ;  /* 0x0000e600ff087b82 */ /* 0x002e640000000a00 */
        /* <DEDUP_REMOVED lines=123> */
[----:B------:R-:W4:Y:S04]  /*1220*/  LDL R0, [R0] ;  /* 0x0000000000007983 */ /* 0x000f280000100800 */
[----:B------:R-:W4:Y:S01]  /*1230*/  LDL R7, [R12+0x800] ;  /* 0x000800000c077983 */ /* 0x000f220000100800 */
[----:B--2---:R-:W-:Y:S01]  /*1240*/  LOP3.LUT R2, R13, R2, RZ, 0x3c, !PT ;  /* 0x000000020d027212 */ /* 0x004fe200078e3cff */
[----:B0-----:R-:W-:-:S04]  /*1250*/  IMAD.WIDE R4, R3, 0x4, R4 ;  /* 0x0000000403047825 */ /* 0x001fc800078e0204 */
[----:B-1----:R-:W-:Y:S01]  /*1260*/  IMAD.WIDE R8, R3, 0x4, R8 ;  /* 0x0000000403087825 */ /* 0x002fe200078e0208 */
[----:B---3--:R-:W-:Y:S01]  /*1270*/  STG.E desc[UR4][R4.64], R2 ;  /* 0x0000000204007986 */ /* 0x008fe2000c101904 */
[----:B------:R-:W-:Y:S01]  /*1280*/  BAR.SYNC.DEFER_BLOCKING 0x0 ;  /* 0x0000000000007b1d */ /* 0x000fe20000010000 */
[----:B----4-:R-:W-:-:S05]  /*1290*/  LOP3.LUT R7, R7, R0, RZ, 0x3c, !PT ;  /* 0x0000000007077212 */ /* 0x010fca00078e3cff */
[----:B------:R-:W-:Y:S02]  /*12a0*/  STG.E desc[UR4][R8.64], R7 ;  /* 0x0000000708007986 */ /* 0x000fe4000c101904 */
[----:B------:R-:W-:Y:S06]  /*12b0*/  BAR.SYNC.DEFER_BLOCKING 0x0 ;  /* 0x0000000000007b1d */ /* 0x000fec0000010000 */
[----:B------:R-:W-:Y:S05]  /*12c0*/  EXIT ;  /* 0x000000000000794d */ /* 0x000fea0003800000 */
.L_x_282:
        /* <DEDUP_REMOVED lines=11> */
.L_x_284:


//--------------------- .nv.shared.reserved.0     --------------------------
	.section	.nv.shared.reserved.0,"aw",@nobits
	.weak		__nv_reservedSMEM_offset_0_alias
	.size		__nv_reservedSMEM_offset_0_alias, 0, 64
	.other		__nv_reservedSMEM_offset_0_alias,@"STO_CUDA_RESERVED_SHARED STV_DEFAULT"
__nv_reservedSMEM_offset_0_alias:
	.zero		0
	.zero		64


//--------------------- .nv.constant0._Z18pbkdf2_hmac_sha256jPjS_S_S_ --------------------------
	.section	.nv.constant0._Z18pbkdf2_hmac_sha256jPjS_S_S_,"a",@progbits
	.sectionflags	@""
	.align	4
.nv.constant0._Z18pbkdf2_hmac_sha256jPjS_S_S_:
	.zero		936


//--------------------- .nv.constant0._Z27password_xor_with_ipad_opadPcjPjS0_ --------------------------
	.section	.nv.constant0._Z27password_xor_with_ipad_opadPcjPjS0_,"a",@progbits
	.sectionflags	@""
	.align	4
.nv.constant0._Z27password_xor_with_ipad_opadPcjPjS0_:
	.zero		928


//--------------------- SYMBOLS --------------------------

	.type		.nv.reservedSmem.offset0,@object
	.size		.nv.reservedSmem.offset0,0x4
